//
// Generated by NVIDIA NVVM Compiler
//
// Compiler Build ID: CL-36424714
// Cuda compilation tools, release 13.0, V13.0.88
// Based on NVVM 20.0.0
//

.version 9.0
.target sm_100
.address_size 64

	// .globl	_Z40gated_delta_rule_recurrence_kernel_tiledILi128ELi64EEvPKfS1_S1_S1_S1_PfS2_ii
// _ZZ40gated_delta_rule_recurrence_kernel_tiledILi128ELi64EEvPKfS1_S1_S1_S1_PfS2_iiE5k_buf has been demoted
// _ZZ40gated_delta_rule_recurrence_kernel_tiledILi128ELi64EEvPKfS1_S1_S1_S1_PfS2_iiE5q_buf has been demoted
// _ZZ40gated_delta_rule_recurrence_kernel_tiledILi64ELi64EEvPKfS1_S1_S1_S1_PfS2_iiE5k_buf has been demoted
// _ZZ40gated_delta_rule_recurrence_kernel_tiledILi64ELi64EEvPKfS1_S1_S1_S1_PfS2_iiE5q_buf has been demoted
.extern .shared .align 16 .b8 shared[];

.visible .entry _Z40gated_delta_rule_recurrence_kernel_tiledILi128ELi64EEvPKfS1_S1_S1_S1_PfS2_ii(
	.param .u64 .ptr .align 1 _Z40gated_delta_rule_recurrence_kernel_tiledILi128ELi64EEvPKfS1_S1_S1_S1_PfS2_ii_param_0,
	.param .u64 .ptr .align 1 _Z40gated_delta_rule_recurrence_kernel_tiledILi128ELi64EEvPKfS1_S1_S1_S1_PfS2_ii_param_1,
	.param .u64 .ptr .align 1 _Z40gated_delta_rule_recurrence_kernel_tiledILi128ELi64EEvPKfS1_S1_S1_S1_PfS2_ii_param_2,
	.param .u64 .ptr .align 1 _Z40gated_delta_rule_recurrence_kernel_tiledILi128ELi64EEvPKfS1_S1_S1_S1_PfS2_ii_param_3,
	.param .u64 .ptr .align 1 _Z40gated_delta_rule_recurrence_kernel_tiledILi128ELi64EEvPKfS1_S1_S1_S1_PfS2_ii_param_4,
	.param .u64 .ptr .align 1 _Z40gated_delta_rule_recurrence_kernel_tiledILi128ELi64EEvPKfS1_S1_S1_S1_PfS2_ii_param_5,
	.param .u64 .ptr .align 1 _Z40gated_delta_rule_recurrence_kernel_tiledILi128ELi64EEvPKfS1_S1_S1_S1_PfS2_ii_param_6,
	.param .u32 _Z40gated_delta_rule_recurrence_kernel_tiledILi128ELi64EEvPKfS1_S1_S1_S1_PfS2_ii_param_7,
	.param .u32 _Z40gated_delta_rule_recurrence_kernel_tiledILi128ELi64EEvPKfS1_S1_S1_S1_PfS2_ii_param_8
)
{
	.reg .pred 	%p<8>;
	.reg .b32 	%r<209>;
	.reg .b32 	%f<1558>;
	.reg .b64 	%rd<323>;
	// demoted variable
	.shared .align 4 .b8 _ZZ40gated_delta_rule_recurrence_kernel_tiledILi128ELi64EEvPKfS1_S1_S1_S1_PfS2_iiE5k_buf[512];
	// demoted variable
	.shared .align 4 .b8 _ZZ40gated_delta_rule_recurrence_kernel_tiledILi128ELi64EEvPKfS1_S1_S1_S1_PfS2_iiE5q_buf[512];
	ld.param.u32 	%r11, [_Z40gated_delta_rule_recurrence_kernel_tiledILi128ELi64EEvPKfS1_S1_S1_S1_PfS2_ii_param_8];
	mov.u32 	%r12, %ctaid.x;
	mov.u32 	%r13, %tid.x;
	shl.b32 	%r14, %r12, 6;
	add.s32 	%r15, %r14, %r13;
	setp.ge.s32 	%p1, %r15, %r11;
	@%p1 bra 	$L__BB0_11;
	ld.param.u32 	%r203, [_Z40gated_delta_rule_recurrence_kernel_tiledILi128ELi64EEvPKfS1_S1_S1_S1_PfS2_ii_param_8];
	ld.param.u32 	%r195, [_Z40gated_delta_rule_recurrence_kernel_tiledILi128ELi64EEvPKfS1_S1_S1_S1_PfS2_ii_param_7];
	ld.param.u64 	%rd319, [_Z40gated_delta_rule_recurrence_kernel_tiledILi128ELi64EEvPKfS1_S1_S1_S1_PfS2_ii_param_5];
	cvta.to.global.u64 	%rd142, %rd319;
	mov.u32 	%r16, %ctaid.y;
	mul.lo.s32 	%r17, %r16, %r203;
	shl.b32 	%r18, %r17, 7;
	mul.wide.u32 	%rd143, %r18, 4;
	add.s64 	%rd144, %rd142, %rd143;
	mov.u32 	%r19, %ctaid.x;
	shl.b32 	%r20, %r19, 6;
	mov.u32 	%r21, %tid.x;
	add.s32 	%r22, %r20, %r21;
	mul.wide.u32 	%rd145, %r22, 4;
	add.s64 	%rd1, %rd144, %rd145;
	ld.global.f32 	%f1557, [%rd1];
	add.s32 	%r23, %r203, %r22;
	mul.wide.u32 	%rd146, %r23, 4;
	add.s64 	%rd2, %rd144, %rd146;
	ld.global.f32 	%f1556, [%rd2];
	add.s32 	%r24, %r23, %r203;
	mul.wide.u32 	%rd147, %r24, 4;
	add.s64 	%rd3, %rd144, %rd147;
	ld.global.f32 	%f1555, [%rd3];
	add.s32 	%r25, %r24, %r203;
	mul.wide.u32 	%rd148, %r25, 4;
	add.s64 	%rd4, %rd144, %rd148;
	ld.global.f32 	%f1554, [%rd4];
	add.s32 	%r26, %r25, %r203;
	mul.wide.u32 	%rd149, %r26, 4;
	add.s64 	%rd5, %rd144, %rd149;
	ld.global.f32 	%f1553, [%rd5];
	add.s32 	%r27, %r26, %r203;
	mul.wide.u32 	%rd150, %r27, 4;
	add.s64 	%rd6, %rd144, %rd150;
	ld.global.f32 	%f1552, [%rd6];
	add.s32 	%r28, %r27, %r203;
	mul.wide.u32 	%rd151, %r28, 4;
	add.s64 	%rd7, %rd144, %rd151;
	ld.global.f32 	%f1551, [%rd7];
	add.s32 	%r29, %r28, %r203;
	mul.wide.u32 	%rd152, %r29, 4;
	add.s64 	%rd8, %rd144, %rd152;
	ld.global.f32 	%f1550, [%rd8];
	add.s32 	%r30, %r29, %r203;
	mul.wide.u32 	%rd153, %r30, 4;
	add.s64 	%rd9, %rd144, %rd153;
	ld.global.f32 	%f1549, [%rd9];
	add.s32 	%r31, %r30, %r203;
	mul.wide.u32 	%rd154, %r31, 4;
	add.s64 	%rd10, %rd144, %rd154;
	ld.global.f32 	%f1548, [%rd10];
	add.s32 	%r32, %r31, %r203;
	mul.wide.u32 	%rd155, %r32, 4;
	add.s64 	%rd11, %rd144, %rd155;
	ld.global.f32 	%f1547, [%rd11];
	add.s32 	%r33, %r32, %r203;
	mul.wide.u32 	%rd156, %r33, 4;
	add.s64 	%rd12, %rd144, %rd156;
	ld.global.f32 	%f1546, [%rd12];
	add.s32 	%r34, %r33, %r203;
	mul.wide.u32 	%rd157, %r34, 4;
	add.s64 	%rd13, %rd144, %rd157;
	ld.global.f32 	%f1545, [%rd13];
	add.s32 	%r35, %r34, %r203;
	mul.wide.u32 	%rd158, %r35, 4;
	add.s64 	%rd14, %rd144, %rd158;
	ld.global.f32 	%f1544, [%rd14];
	add.s32 	%r36, %r35, %r203;
	mul.wide.u32 	%rd159, %r36, 4;
	add.s64 	%rd15, %rd144, %rd159;
	ld.global.f32 	%f1543, [%rd15];
	add.s32 	%r37, %r36, %r203;
	mul.wide.u32 	%rd160, %r37, 4;
	add.s64 	%rd16, %rd144, %rd160;
	ld.global.f32 	%f1542, [%rd16];
	add.s32 	%r38, %r37, %r203;
	mul.wide.u32 	%rd161, %r38, 4;
	add.s64 	%rd17, %rd144, %rd161;
	ld.global.f32 	%f1541, [%rd17];
	add.s32 	%r39, %r38, %r203;
	mul.wide.u32 	%rd162, %r39, 4;
	add.s64 	%rd18, %rd144, %rd162;
	ld.global.f32 	%f1540, [%rd18];
	add.s32 	%r40, %r39, %r203;
	mul.wide.u32 	%rd163, %r40, 4;
	add.s64 	%rd19, %rd144, %rd163;
	ld.global.f32 	%f1539, [%rd19];
	add.s32 	%r41, %r40, %r203;
	mul.wide.u32 	%rd164, %r41, 4;
	add.s64 	%rd20, %rd144, %rd164;
	ld.global.f32 	%f1538, [%rd20];
	add.s32 	%r42, %r41, %r203;
	mul.wide.u32 	%rd165, %r42, 4;
	add.s64 	%rd21, %rd144, %rd165;
	ld.global.f32 	%f1537, [%rd21];
	add.s32 	%r43, %r42, %r203;
	mul.wide.u32 	%rd166, %r43, 4;
	add.s64 	%rd22, %rd144, %rd166;
	ld.global.f32 	%f1536, [%rd22];
	add.s32 	%r44, %r43, %r203;
	mul.wide.u32 	%rd167, %r44, 4;
	add.s64 	%rd23, %rd144, %rd167;
	ld.global.f32 	%f1535, [%rd23];
	add.s32 	%r45, %r44, %r203;
	mul.wide.u32 	%rd168, %r45, 4;
	add.s64 	%rd24, %rd144, %rd168;
	ld.global.f32 	%f1534, [%rd24];
	add.s32 	%r46, %r45, %r203;
	mul.wide.u32 	%rd169, %r46, 4;
	add.s64 	%rd25, %rd144, %rd169;
	ld.global.f32 	%f1533, [%rd25];
	add.s32 	%r47, %r46, %r203;
	mul.wide.u32 	%rd170, %r47, 4;
	add.s64 	%rd26, %rd144, %rd170;
	ld.global.f32 	%f1532, [%rd26];
	add.s32 	%r48, %r47, %r203;
	mul.wide.u32 	%rd171, %r48, 4;
	add.s64 	%rd27, %rd144, %rd171;
	ld.global.f32 	%f1531, [%rd27];
	add.s32 	%r49, %r48, %r203;
	mul.wide.u32 	%rd172, %r49, 4;
	add.s64 	%rd28, %rd144, %rd172;
	ld.global.f32 	%f1530, [%rd28];
	add.s32 	%r50, %r49, %r203;
	mul.wide.u32 	%rd173, %r50, 4;
	add.s64 	%rd29, %rd144, %rd173;
	ld.global.f32 	%f1529, [%rd29];
	add.s32 	%r51, %r50, %r203;
	mul.wide.u32 	%rd174, %r51, 4;
	add.s64 	%rd30, %rd144, %rd174;
	ld.global.f32 	%f1528, [%rd30];
	add.s32 	%r52, %r51, %r203;
	mul.wide.u32 	%rd175, %r52, 4;
	add.s64 	%rd31, %rd144, %rd175;
	ld.global.f32 	%f1527, [%rd31];
	add.s32 	%r53, %r52, %r203;
	mul.wide.u32 	%rd176, %r53, 4;
	add.s64 	%rd32, %rd144, %rd176;
	ld.global.f32 	%f1526, [%rd32];
	add.s32 	%r54, %r53, %r203;
	mul.wide.u32 	%rd177, %r54, 4;
	add.s64 	%rd33, %rd144, %rd177;
	ld.global.f32 	%f1525, [%rd33];
	add.s32 	%r55, %r54, %r203;
	mul.wide.u32 	%rd178, %r55, 4;
	add.s64 	%rd34, %rd144, %rd178;
	ld.global.f32 	%f1524, [%rd34];
	add.s32 	%r56, %r55, %r203;
	mul.wide.u32 	%rd179, %r56, 4;
	add.s64 	%rd35, %rd144, %rd179;
	ld.global.f32 	%f1523, [%rd35];
	add.s32 	%r57, %r56, %r203;
	mul.wide.u32 	%rd180, %r57, 4;
	add.s64 	%rd36, %rd144, %rd180;
	ld.global.f32 	%f1522, [%rd36];
	add.s32 	%r58, %r57, %r203;
	mul.wide.u32 	%rd181, %r58, 4;
	add.s64 	%rd37, %rd144, %rd181;
	ld.global.f32 	%f1521, [%rd37];
	add.s32 	%r59, %r58, %r203;
	mul.wide.u32 	%rd182, %r59, 4;
	add.s64 	%rd38, %rd144, %rd182;
	ld.global.f32 	%f1520, [%rd38];
	add.s32 	%r60, %r59, %r203;
	mul.wide.u32 	%rd183, %r60, 4;
	add.s64 	%rd39, %rd144, %rd183;
	ld.global.f32 	%f1519, [%rd39];
	add.s32 	%r61, %r60, %r203;
	mul.wide.u32 	%rd184, %r61, 4;
	add.s64 	%rd40, %rd144, %rd184;
	ld.global.f32 	%f1518, [%rd40];
	add.s32 	%r62, %r61, %r203;
	mul.wide.u32 	%rd185, %r62, 4;
	add.s64 	%rd41, %rd144, %rd185;
	ld.global.f32 	%f1517, [%rd41];
	add.s32 	%r63, %r62, %r203;
	mul.wide.u32 	%rd186, %r63, 4;
	add.s64 	%rd42, %rd144, %rd186;
	ld.global.f32 	%f1516, [%rd42];
	add.s32 	%r64, %r63, %r203;
	mul.wide.u32 	%rd187, %r64, 4;
	add.s64 	%rd43, %rd144, %rd187;
	ld.global.f32 	%f1515, [%rd43];
	add.s32 	%r65, %r64, %r203;
	mul.wide.u32 	%rd188, %r65, 4;
	add.s64 	%rd44, %rd144, %rd188;
	ld.global.f32 	%f1514, [%rd44];
	add.s32 	%r66, %r65, %r203;
	mul.wide.u32 	%rd189, %r66, 4;
	add.s64 	%rd45, %rd144, %rd189;
	ld.global.f32 	%f1513, [%rd45];
	add.s32 	%r67, %r66, %r203;
	mul.wide.u32 	%rd190, %r67, 4;
	add.s64 	%rd46, %rd144, %rd190;
	ld.global.f32 	%f1512, [%rd46];
	add.s32 	%r68, %r67, %r203;
	mul.wide.u32 	%rd191, %r68, 4;
	add.s64 	%rd47, %rd144, %rd191;
	ld.global.f32 	%f1511, [%rd47];
	add.s32 	%r69, %r68, %r203;
	mul.wide.u32 	%rd192, %r69, 4;
	add.s64 	%rd48, %rd144, %rd192;
	ld.global.f32 	%f1510, [%rd48];
	add.s32 	%r70, %r69, %r203;
	mul.wide.u32 	%rd193, %r70, 4;
	add.s64 	%rd49, %rd144, %rd193;
	ld.global.f32 	%f1509, [%rd49];
	add.s32 	%r71, %r70, %r203;
	mul.wide.u32 	%rd194, %r71, 4;
	add.s64 	%rd50, %rd144, %rd194;
	ld.global.f32 	%f1508, [%rd50];
	add.s32 	%r72, %r71, %r203;
	mul.wide.u32 	%rd195, %r72, 4;
	add.s64 	%rd51, %rd144, %rd195;
	ld.global.f32 	%f1507, [%rd51];
	add.s32 	%r73, %r72, %r203;
	mul.wide.u32 	%rd196, %r73, 4;
	add.s64 	%rd52, %rd144, %rd196;
	ld.global.f32 	%f1506, [%rd52];
	add.s32 	%r74, %r73, %r203;
	mul.wide.u32 	%rd197, %r74, 4;
	add.s64 	%rd53, %rd144, %rd197;
	ld.global.f32 	%f1505, [%rd53];
	add.s32 	%r75, %r74, %r203;
	mul.wide.u32 	%rd198, %r75, 4;
	add.s64 	%rd54, %rd144, %rd198;
	ld.global.f32 	%f1504, [%rd54];
	add.s32 	%r76, %r75, %r203;
	mul.wide.u32 	%rd199, %r76, 4;
	add.s64 	%rd55, %rd144, %rd199;
	ld.global.f32 	%f1503, [%rd55];
	add.s32 	%r77, %r76, %r203;
	mul.wide.u32 	%rd200, %r77, 4;
	add.s64 	%rd56, %rd144, %rd200;
	ld.global.f32 	%f1502, [%rd56];
	add.s32 	%r78, %r77, %r203;
	mul.wide.u32 	%rd201, %r78, 4;
	add.s64 	%rd57, %rd144, %rd201;
	ld.global.f32 	%f1501, [%rd57];
	add.s32 	%r79, %r78, %r203;
	mul.wide.u32 	%rd202, %r79, 4;
	add.s64 	%rd58, %rd144, %rd202;
	ld.global.f32 	%f1500, [%rd58];
	add.s32 	%r80, %r79, %r203;
	mul.wide.u32 	%rd203, %r80, 4;
	add.s64 	%rd59, %rd144, %rd203;
	ld.global.f32 	%f1499, [%rd59];
	add.s32 	%r81, %r80, %r203;
	mul.wide.u32 	%rd204, %r81, 4;
	add.s64 	%rd60, %rd144, %rd204;
	ld.global.f32 	%f1498, [%rd60];
	add.s32 	%r82, %r81, %r203;
	mul.wide.u32 	%rd205, %r82, 4;
	add.s64 	%rd61, %rd144, %rd205;
	ld.global.f32 	%f1497, [%rd61];
	add.s32 	%r83, %r82, %r203;
	mul.wide.u32 	%rd206, %r83, 4;
	add.s64 	%rd62, %rd144, %rd206;
	ld.global.f32 	%f1496, [%rd62];
	add.s32 	%r84, %r83, %r203;
	mul.wide.u32 	%rd207, %r84, 4;
	add.s64 	%rd63, %rd144, %rd207;
	ld.global.f32 	%f1495, [%rd63];
	add.s32 	%r85, %r84, %r203;
	mul.wide.u32 	%rd208, %r85, 4;
	add.s64 	%rd64, %rd144, %rd208;
	ld.global.f32 	%f1494, [%rd64];
	add.s32 	%r86, %r19, %r203;
	shl.b32 	%r87, %r86, 6;
	add.s32 	%r88, %r87, %r21;
	mul.wide.u32 	%rd209, %r88, 4;
	add.s64 	%rd65, %rd144, %rd209;
	ld.global.f32 	%f1493, [%rd65];
	shl.b32 	%r89, %r203, 1;
	add.s32 	%r90, %r85, %r89;
	mul.wide.u32 	%rd210, %r90, 4;
	add.s64 	%rd66, %rd144, %rd210;
	ld.global.f32 	%f1492, [%rd66];
	add.s32 	%r91, %r90, %r203;
	mul.wide.u32 	%rd211, %r91, 4;
	add.s64 	%rd67, %rd144, %rd211;
	ld.global.f32 	%f1491, [%rd67];
	add.s32 	%r92, %r91, %r203;
	mul.wide.u32 	%rd212, %r92, 4;
	add.s64 	%rd68, %rd144, %rd212;
	ld.global.f32 	%f1490, [%rd68];
	add.s32 	%r93, %r92, %r203;
	mul.wide.u32 	%rd213, %r93, 4;
	add.s64 	%rd69, %rd144, %rd213;
	ld.global.f32 	%f1489, [%rd69];
	add.s32 	%r94, %r93, %r203;
	mul.wide.u32 	%rd214, %r94, 4;
	add.s64 	%rd70, %rd144, %rd214;
	ld.global.f32 	%f1488, [%rd70];
	add.s32 	%r95, %r94, %r203;
	mul.wide.u32 	%rd215, %r95, 4;
	add.s64 	%rd71, %rd144, %rd215;
	ld.global.f32 	%f1487, [%rd71];
	add.s32 	%r96, %r95, %r203;
	mul.wide.u32 	%rd216, %r96, 4;
	add.s64 	%rd72, %rd144, %rd216;
	ld.global.f32 	%f1486, [%rd72];
	add.s32 	%r97, %r96, %r203;
	mul.wide.u32 	%rd217, %r97, 4;
	add.s64 	%rd73, %rd144, %rd217;
	ld.global.f32 	%f1485, [%rd73];
	add.s32 	%r98, %r97, %r203;
	mul.wide.u32 	%rd218, %r98, 4;
	add.s64 	%rd74, %rd144, %rd218;
	ld.global.f32 	%f1484, [%rd74];
	add.s32 	%r99, %r98, %r203;
	mul.wide.u32 	%rd219, %r99, 4;
	add.s64 	%rd75, %rd144, %rd219;
	ld.global.f32 	%f1483, [%rd75];
	add.s32 	%r100, %r99, %r203;
	mul.wide.u32 	%rd220, %r100, 4;
	add.s64 	%rd76, %rd144, %rd220;
	ld.global.f32 	%f1482, [%rd76];
	add.s32 	%r101, %r100, %r203;
	mul.wide.u32 	%rd221, %r101, 4;
	add.s64 	%rd77, %rd144, %rd221;
	ld.global.f32 	%f1481, [%rd77];
	add.s32 	%r102, %r101, %r203;
	mul.wide.u32 	%rd222, %r102, 4;
	add.s64 	%rd78, %rd144, %rd222;
	ld.global.f32 	%f1480, [%rd78];
	add.s32 	%r103, %r102, %r203;
	mul.wide.u32 	%rd223, %r103, 4;
	add.s64 	%rd79, %rd144, %rd223;
	ld.global.f32 	%f1479, [%rd79];
	add.s32 	%r104, %r103, %r203;
	mul.wide.u32 	%rd224, %r104, 4;
	add.s64 	%rd80, %rd144, %rd224;
	ld.global.f32 	%f1478, [%rd80];
	add.s32 	%r105, %r104, %r203;
	mul.wide.u32 	%rd225, %r105, 4;
	add.s64 	%rd81, %rd144, %rd225;
	ld.global.f32 	%f1477, [%rd81];
	add.s32 	%r106, %r105, %r203;
	mul.wide.u32 	%rd226, %r106, 4;
	add.s64 	%rd82, %rd144, %rd226;
	ld.global.f32 	%f1476, [%rd82];
	add.s32 	%r107, %r106, %r203;
	mul.wide.u32 	%rd227, %r107, 4;
	add.s64 	%rd83, %rd144, %rd227;
	ld.global.f32 	%f1475, [%rd83];
	add.s32 	%r108, %r107, %r203;
	mul.wide.u32 	%rd228, %r108, 4;
	add.s64 	%rd84, %rd144, %rd228;
	ld.global.f32 	%f1474, [%rd84];
	add.s32 	%r109, %r108, %r203;
	mul.wide.u32 	%rd229, %r109, 4;
	add.s64 	%rd85, %rd144, %rd229;
	ld.global.f32 	%f1473, [%rd85];
	add.s32 	%r110, %r109, %r203;
	mul.wide.u32 	%rd230, %r110, 4;
	add.s64 	%rd86, %rd144, %rd230;
	ld.global.f32 	%f1472, [%rd86];
	add.s32 	%r111, %r110, %r203;
	mul.wide.u32 	%rd231, %r111, 4;
	add.s64 	%rd87, %rd144, %rd231;
	ld.global.f32 	%f1471, [%rd87];
	add.s32 	%r112, %r111, %r203;
	mul.wide.u32 	%rd232, %r112, 4;
	add.s64 	%rd88, %rd144, %rd232;
	ld.global.f32 	%f1470, [%rd88];
	add.s32 	%r113, %r112, %r203;
	mul.wide.u32 	%rd233, %r113, 4;
	add.s64 	%rd89, %rd144, %rd233;
	ld.global.f32 	%f1469, [%rd89];
	add.s32 	%r114, %r113, %r203;
	mul.wide.u32 	%rd234, %r114, 4;
	add.s64 	%rd90, %rd144, %rd234;
	ld.global.f32 	%f1468, [%rd90];
	add.s32 	%r115, %r114, %r203;
	mul.wide.u32 	%rd235, %r115, 4;
	add.s64 	%rd91, %rd144, %rd235;
	ld.global.f32 	%f1467, [%rd91];
	add.s32 	%r116, %r115, %r203;
	mul.wide.u32 	%rd236, %r116, 4;
	add.s64 	%rd92, %rd144, %rd236;
	ld.global.f32 	%f1466, [%rd92];
	add.s32 	%r117, %r116, %r203;
	mul.wide.u32 	%rd237, %r117, 4;
	add.s64 	%rd93, %rd144, %rd237;
	ld.global.f32 	%f1465, [%rd93];
	add.s32 	%r118, %r117, %r203;
	mul.wide.u32 	%rd238, %r118, 4;
	add.s64 	%rd94, %rd144, %rd238;
	ld.global.f32 	%f1464, [%rd94];
	add.s32 	%r119, %r118, %r203;
	mul.wide.u32 	%rd239, %r119, 4;
	add.s64 	%rd95, %rd144, %rd239;
	ld.global.f32 	%f1463, [%rd95];
	add.s32 	%r120, %r119, %r203;
	mul.wide.u32 	%rd240, %r120, 4;
	add.s64 	%rd96, %rd144, %rd240;
	ld.global.f32 	%f1462, [%rd96];
	add.s32 	%r121, %r120, %r203;
	mul.wide.u32 	%rd241, %r121, 4;
	add.s64 	%rd97, %rd144, %rd241;
	ld.global.f32 	%f1461, [%rd97];
	add.s32 	%r122, %r121, %r203;
	mul.wide.u32 	%rd242, %r122, 4;
	add.s64 	%rd98, %rd144, %rd242;
	ld.global.f32 	%f1460, [%rd98];
	add.s32 	%r123, %r122, %r203;
	mul.wide.u32 	%rd243, %r123, 4;
	add.s64 	%rd99, %rd144, %rd243;
	ld.global.f32 	%f1459, [%rd99];
	add.s32 	%r124, %r123, %r203;
	mul.wide.u32 	%rd244, %r124, 4;
	add.s64 	%rd100, %rd144, %rd244;
	ld.global.f32 	%f1458, [%rd100];
	add.s32 	%r125, %r124, %r203;
	mul.wide.u32 	%rd245, %r125, 4;
	add.s64 	%rd101, %rd144, %rd245;
	ld.global.f32 	%f1457, [%rd101];
	add.s32 	%r126, %r125, %r203;
	mul.wide.u32 	%rd246, %r126, 4;
	add.s64 	%rd102, %rd144, %rd246;
	ld.global.f32 	%f1456, [%rd102];
	add.s32 	%r127, %r126, %r203;
	mul.wide.u32 	%rd247, %r127, 4;
	add.s64 	%rd103, %rd144, %rd247;
	ld.global.f32 	%f1455, [%rd103];
	add.s32 	%r128, %r127, %r203;
	mul.wide.u32 	%rd248, %r128, 4;
	add.s64 	%rd104, %rd144, %rd248;
	ld.global.f32 	%f1454, [%rd104];
	add.s32 	%r129, %r128, %r203;
	mul.wide.u32 	%rd249, %r129, 4;
	add.s64 	%rd105, %rd144, %rd249;
	ld.global.f32 	%f1453, [%rd105];
	add.s32 	%r130, %r129, %r203;
	mul.wide.u32 	%rd250, %r130, 4;
	add.s64 	%rd106, %rd144, %rd250;
	ld.global.f32 	%f1452, [%rd106];
	add.s32 	%r131, %r130, %r203;
	mul.wide.u32 	%rd251, %r131, 4;
	add.s64 	%rd107, %rd144, %rd251;
	ld.global.f32 	%f1451, [%rd107];
	add.s32 	%r132, %r131, %r203;
	mul.wide.u32 	%rd252, %r132, 4;
	add.s64 	%rd108, %rd144, %rd252;
	ld.global.f32 	%f1450, [%rd108];
	add.s32 	%r133, %r132, %r203;
	mul.wide.u32 	%rd253, %r133, 4;
	add.s64 	%rd109, %rd144, %rd253;
	ld.global.f32 	%f1449, [%rd109];
	add.s32 	%r134, %r133, %r203;
	mul.wide.u32 	%rd254, %r134, 4;
	add.s64 	%rd110, %rd144, %rd254;
	ld.global.f32 	%f1448, [%rd110];
	add.s32 	%r135, %r134, %r203;
	mul.wide.u32 	%rd255, %r135, 4;
	add.s64 	%rd111, %rd144, %rd255;
	ld.global.f32 	%f1447, [%rd111];
	add.s32 	%r136, %r135, %r203;
	mul.wide.u32 	%rd256, %r136, 4;
	add.s64 	%rd112, %rd144, %rd256;
	ld.global.f32 	%f1446, [%rd112];
	add.s32 	%r137, %r136, %r203;
	mul.wide.u32 	%rd257, %r137, 4;
	add.s64 	%rd113, %rd144, %rd257;
	ld.global.f32 	%f1445, [%rd113];
	add.s32 	%r138, %r137, %r203;
	mul.wide.u32 	%rd258, %r138, 4;
	add.s64 	%rd114, %rd144, %rd258;
	ld.global.f32 	%f1444, [%rd114];
	add.s32 	%r139, %r138, %r203;
	mul.wide.u32 	%rd259, %r139, 4;
	add.s64 	%rd115, %rd144, %rd259;
	ld.global.f32 	%f1443, [%rd115];
	add.s32 	%r140, %r139, %r203;
	mul.wide.u32 	%rd260, %r140, 4;
	add.s64 	%rd116, %rd144, %rd260;
	ld.global.f32 	%f1442, [%rd116];
	add.s32 	%r141, %r140, %r203;
	mul.wide.u32 	%rd261, %r141, 4;
	add.s64 	%rd117, %rd144, %rd261;
	ld.global.f32 	%f1441, [%rd117];
	add.s32 	%r142, %r141, %r203;
	mul.wide.u32 	%rd262, %r142, 4;
	add.s64 	%rd118, %rd144, %rd262;
	ld.global.f32 	%f1440, [%rd118];
	add.s32 	%r143, %r142, %r203;
	mul.wide.u32 	%rd263, %r143, 4;
	add.s64 	%rd119, %rd144, %rd263;
	ld.global.f32 	%f1439, [%rd119];
	add.s32 	%r144, %r143, %r203;
	mul.wide.u32 	%rd264, %r144, 4;
	add.s64 	%rd120, %rd144, %rd264;
	ld.global.f32 	%f1438, [%rd120];
	add.s32 	%r145, %r144, %r203;
	mul.wide.u32 	%rd265, %r145, 4;
	add.s64 	%rd121, %rd144, %rd265;
	ld.global.f32 	%f1437, [%rd121];
	add.s32 	%r146, %r145, %r203;
	mul.wide.u32 	%rd266, %r146, 4;
	add.s64 	%rd122, %rd144, %rd266;
	ld.global.f32 	%f1436, [%rd122];
	add.s32 	%r147, %r146, %r203;
	mul.wide.u32 	%rd267, %r147, 4;
	add.s64 	%rd123, %rd144, %rd267;
	ld.global.f32 	%f1435, [%rd123];
	add.s32 	%r148, %r147, %r203;
	mul.wide.u32 	%rd268, %r148, 4;
	add.s64 	%rd124, %rd144, %rd268;
	ld.global.f32 	%f1434, [%rd124];
	add.s32 	%r149, %r148, %r203;
	mul.wide.u32 	%rd269, %r149, 4;
	add.s64 	%rd125, %rd144, %rd269;
	ld.global.f32 	%f1433, [%rd125];
	add.s32 	%r150, %r149, %r203;
	mul.wide.u32 	%rd270, %r150, 4;
	add.s64 	%rd126, %rd144, %rd270;
	ld.global.f32 	%f1432, [%rd126];
	add.s32 	%r151, %r150, %r203;
	mul.wide.u32 	%rd271, %r151, 4;
	add.s64 	%rd127, %rd144, %rd271;
	ld.global.f32 	%f1431, [%rd127];
	add.s32 	%r152, %r151, %r203;
	mul.wide.u32 	%rd272, %r152, 4;
	add.s64 	%rd128, %rd144, %rd272;
	ld.global.f32 	%f1430, [%rd128];
	setp.lt.s32 	%p2, %r195, 1;
	@%p2 bra 	$L__BB0_10;
	ld.param.u32 	%r196, [_Z40gated_delta_rule_recurrence_kernel_tiledILi128ELi64EEvPKfS1_S1_S1_S1_PfS2_ii_param_7];
	ld.param.u64 	%rd318, [_Z40gated_delta_rule_recurrence_kernel_tiledILi128ELi64EEvPKfS1_S1_S1_S1_PfS2_ii_param_4];
	ld.param.u64 	%rd317, [_Z40gated_delta_rule_recurrence_kernel_tiledILi128ELi64EEvPKfS1_S1_S1_S1_PfS2_ii_param_3];
	mov.u32 	%r153, %ctaid.x;
	shl.b32 	%r154, %r153, 6;
	mov.u32 	%r206, %tid.x;
	add.s32 	%r208, %r154, %r206;
	mov.u32 	%r155, %ctaid.y;
	mul.lo.s32 	%r156, %r196, %r155;
	neg.s32 	%r207, %r196;
	mul.wide.s32 	%rd273, %r156, 4;
	cvta.to.global.u64 	%rd274, %rd318;
	add.s64 	%rd322, %rd274, %rd273;
	cvta.to.global.u64 	%rd275, %rd317;
	add.s64 	%rd321, %rd275, %rd273;
$L__BB0_3:
	mov.u32 	%r157, %tid.x;
	setp.gt.u32 	%p3, %r157, 127;
	@%p3 bra 	$L__BB0_6;
	ld.param.u32 	%r197, [_Z40gated_delta_rule_recurrence_kernel_tiledILi128ELi64EEvPKfS1_S1_S1_S1_PfS2_ii_param_7];
	ld.param.u64 	%rd314, [_Z40gated_delta_rule_recurrence_kernel_tiledILi128ELi64EEvPKfS1_S1_S1_S1_PfS2_ii_param_1];
	mov.u32 	%r158, %tid.x;
	setp.gt.u32 	%p4, %r158, 63;
	cvt.u64.u32 	%rd276, %r206;
	mov.u32 	%r159, %ctaid.y;
	mul.lo.s32 	%r160, %r197, %r159;
	shl.b32 	%r161, %r160, 7;
	cvt.s64.s32 	%rd277, %r161;
	add.s64 	%rd278, %rd276, %rd277;
	cvta.to.global.u64 	%rd279, %rd314;
	shl.b64 	%rd280, %rd278, 2;
	add.s64 	%rd281, %rd279, %rd280;
	ld.global.nc.f32 	%f642, [%rd281];
	shl.b32 	%r162, %r158, 2;
	mov.u32 	%r163, _ZZ40gated_delta_rule_recurrence_kernel_tiledILi128ELi64EEvPKfS1_S1_S1_S1_PfS2_iiE5k_buf;
	add.s32 	%r164, %r163, %r162;
	st.shared.f32 	[%r164], %f642;
	@%p4 bra 	$L__BB0_6;
	ld.param.u32 	%r198, [_Z40gated_delta_rule_recurrence_kernel_tiledILi128ELi64EEvPKfS1_S1_S1_S1_PfS2_ii_param_7];
	ld.param.u64 	%rd315, [_Z40gated_delta_rule_recurrence_kernel_tiledILi128ELi64EEvPKfS1_S1_S1_S1_PfS2_ii_param_1];
	cvta.to.global.u64 	%rd282, %rd315;
	cvt.u64.u32 	%rd283, %r206;
	mov.u32 	%r165, %ctaid.y;
	mul.lo.s32 	%r166, %r198, %r165;
	shl.b32 	%r167, %r166, 7;
	cvt.s64.s32 	%rd284, %r167;
	add.s64 	%rd285, %rd283, %rd284;
	shl.b64 	%rd286, %rd285, 2;
	add.s64 	%rd287, %rd282, %rd286;
	ld.global.nc.f32 	%f643, [%rd287+256];
	mov.u32 	%r168, %tid.x;
	shl.b32 	%r169, %r168, 2;
	mov.u32 	%r170, _ZZ40gated_delta_rule_recurrence_kernel_tiledILi128ELi64EEvPKfS1_S1_S1_S1_PfS2_iiE5k_buf;
	add.s32 	%r171, %r170, %r169;
	st.shared.f32 	[%r171+256], %f643;
$L__BB0_6:
	ld.param.u32 	%r204, [_Z40gated_delta_rule_recurrence_kernel_tiledILi128ELi64EEvPKfS1_S1_S1_S1_PfS2_ii_param_8];
	ld.param.u32 	%r199, [_Z40gated_delta_rule_recurrence_kernel_tiledILi128ELi64EEvPKfS1_S1_S1_S1_PfS2_ii_param_7];
	ld.param.u64 	%rd316, [_Z40gated_delta_rule_recurrence_kernel_tiledILi128ELi64EEvPKfS1_S1_S1_S1_PfS2_ii_param_2];
	mov.u32 	%r172, %tid.x;
	setp.gt.u32 	%p5, %r172, 127;
	bar.sync 	0;
	ld.global.nc.f32 	%f644, [%rd321];
	fma.rn.f32 	%f645, %f644, 0f3BBB989D, 0f3F000000;
	cvt.sat.f32.f32 	%f646, %f645;
	mov.f32 	%f647, 0f4B400001;
	mov.f32 	%f648, 0f437C0000;
	fma.rm.f32 	%f649, %f646, %f648, %f647;
	add.f32 	%f650, %f649, 0fCB40007F;
	neg.f32 	%f651, %f650;
	fma.rn.f32 	%f652, %f644, 0f3FB8AA3B, %f651;
	fma.rn.f32 	%f653, %f644, 0f32A57060, %f652;
	mov.b32 	%r173, %f649;
	shl.b32 	%r174, %r173, 23;
	mov.b32 	%f654, %r174;
	ex2.approx.ftz.f32 	%f655, %f653;
	mul.f32 	%f656, %f655, %f654;
	cvt.s64.s32 	%rd288, %r208;
	mov.u32 	%r175, %ctaid.y;
	mul.lo.s32 	%r176, %r199, %r175;
	mul.lo.s32 	%r177, %r176, %r204;
	cvt.s64.s32 	%rd289, %r177;
	add.s64 	%rd290, %rd288, %rd289;
	cvta.to.global.u64 	%rd291, %rd316;
	shl.b64 	%rd292, %rd290, 2;
	add.s64 	%rd293, %rd291, %rd292;
	ld.global.nc.f32 	%f657, [%rd293];
	ld.global.nc.f32 	%f658, [%rd322];
	mul.f32 	%f257, %f656, %f1557;
	ld.shared.f32 	%f659, [_ZZ40gated_delta_rule_recurrence_kernel_tiledILi128ELi64EEvPKfS1_S1_S1_S1_PfS2_iiE5k_buf];
	fma.rn.f32 	%f660, %f257, %f659, 0f00000000;
	mul.f32 	%f258, %f656, %f1556;
	ld.shared.f32 	%f661, [_ZZ40gated_delta_rule_recurrence_kernel_tiledILi128ELi64EEvPKfS1_S1_S1_S1_PfS2_iiE5k_buf+4];
	fma.rn.f32 	%f662, %f258, %f661, %f660;
	mul.f32 	%f259, %f656, %f1555;
	ld.shared.f32 	%f663, [_ZZ40gated_delta_rule_recurrence_kernel_tiledILi128ELi64EEvPKfS1_S1_S1_S1_PfS2_iiE5k_buf+8];
	fma.rn.f32 	%f664, %f259, %f663, %f662;
	mul.f32 	%f260, %f656, %f1554;
	ld.shared.f32 	%f665, [_ZZ40gated_delta_rule_recurrence_kernel_tiledILi128ELi64EEvPKfS1_S1_S1_S1_PfS2_iiE5k_buf+12];
	fma.rn.f32 	%f666, %f260, %f665, %f664;
	mul.f32 	%f261, %f656, %f1553;
	ld.shared.f32 	%f667, [_ZZ40gated_delta_rule_recurrence_kernel_tiledILi128ELi64EEvPKfS1_S1_S1_S1_PfS2_iiE5k_buf+16];
	fma.rn.f32 	%f668, %f261, %f667, %f666;
	mul.f32 	%f262, %f656, %f1552;
	ld.shared.f32 	%f669, [_ZZ40gated_delta_rule_recurrence_kernel_tiledILi128ELi64EEvPKfS1_S1_S1_S1_PfS2_iiE5k_buf+20];
	fma.rn.f32 	%f670, %f262, %f669, %f668;
	mul.f32 	%f263, %f656, %f1551;
	ld.shared.f32 	%f671, [_ZZ40gated_delta_rule_recurrence_kernel_tiledILi128ELi64EEvPKfS1_S1_S1_S1_PfS2_iiE5k_buf+24];
	fma.rn.f32 	%f672, %f263, %f671, %f670;
	mul.f32 	%f264, %f656, %f1550;
	ld.shared.f32 	%f673, [_ZZ40gated_delta_rule_recurrence_kernel_tiledILi128ELi64EEvPKfS1_S1_S1_S1_PfS2_iiE5k_buf+28];
	fma.rn.f32 	%f674, %f264, %f673, %f672;
	mul.f32 	%f265, %f656, %f1549;
	ld.shared.f32 	%f675, [_ZZ40gated_delta_rule_recurrence_kernel_tiledILi128ELi64EEvPKfS1_S1_S1_S1_PfS2_iiE5k_buf+32];
	fma.rn.f32 	%f676, %f265, %f675, %f674;
	mul.f32 	%f266, %f656, %f1548;
	ld.shared.f32 	%f677, [_ZZ40gated_delta_rule_recurrence_kernel_tiledILi128ELi64EEvPKfS1_S1_S1_S1_PfS2_iiE5k_buf+36];
	fma.rn.f32 	%f678, %f266, %f677, %f676;
	mul.f32 	%f267, %f656, %f1547;
	ld.shared.f32 	%f679, [_ZZ40gated_delta_rule_recurrence_kernel_tiledILi128ELi64EEvPKfS1_S1_S1_S1_PfS2_iiE5k_buf+40];
	fma.rn.f32 	%f680, %f267, %f679, %f678;
	mul.f32 	%f268, %f656, %f1546;
	ld.shared.f32 	%f681, [_ZZ40gated_delta_rule_recurrence_kernel_tiledILi128ELi64EEvPKfS1_S1_S1_S1_PfS2_iiE5k_buf+44];
	fma.rn.f32 	%f682, %f268, %f681, %f680;
	mul.f32 	%f269, %f656, %f1545;
	ld.shared.f32 	%f683, [_ZZ40gated_delta_rule_recurrence_kernel_tiledILi128ELi64EEvPKfS1_S1_S1_S1_PfS2_iiE5k_buf+48];
	fma.rn.f32 	%f684, %f269, %f683, %f682;
	mul.f32 	%f270, %f656, %f1544;
	ld.shared.f32 	%f685, [_ZZ40gated_delta_rule_recurrence_kernel_tiledILi128ELi64EEvPKfS1_S1_S1_S1_PfS2_iiE5k_buf+52];
	fma.rn.f32 	%f686, %f270, %f685, %f684;
	mul.f32 	%f271, %f656, %f1543;
	ld.shared.f32 	%f687, [_ZZ40gated_delta_rule_recurrence_kernel_tiledILi128ELi64EEvPKfS1_S1_S1_S1_PfS2_iiE5k_buf+56];
	fma.rn.f32 	%f688, %f271, %f687, %f686;
	mul.f32 	%f272, %f656, %f1542;
	ld.shared.f32 	%f689, [_ZZ40gated_delta_rule_recurrence_kernel_tiledILi128ELi64EEvPKfS1_S1_S1_S1_PfS2_iiE5k_buf+60];
	fma.rn.f32 	%f690, %f272, %f689, %f688;
	mul.f32 	%f273, %f656, %f1541;
	ld.shared.f32 	%f691, [_ZZ40gated_delta_rule_recurrence_kernel_tiledILi128ELi64EEvPKfS1_S1_S1_S1_PfS2_iiE5k_buf+64];
	fma.rn.f32 	%f692, %f273, %f691, %f690;
	mul.f32 	%f274, %f656, %f1540;
	ld.shared.f32 	%f693, [_ZZ40gated_delta_rule_recurrence_kernel_tiledILi128ELi64EEvPKfS1_S1_S1_S1_PfS2_iiE5k_buf+68];
	fma.rn.f32 	%f694, %f274, %f693, %f692;
	mul.f32 	%f275, %f656, %f1539;
	ld.shared.f32 	%f695, [_ZZ40gated_delta_rule_recurrence_kernel_tiledILi128ELi64EEvPKfS1_S1_S1_S1_PfS2_iiE5k_buf+72];
	fma.rn.f32 	%f696, %f275, %f695, %f694;
	mul.f32 	%f276, %f656, %f1538;
	ld.shared.f32 	%f697, [_ZZ40gated_delta_rule_recurrence_kernel_tiledILi128ELi64EEvPKfS1_S1_S1_S1_PfS2_iiE5k_buf+76];
	fma.rn.f32 	%f698, %f276, %f697, %f696;
	mul.f32 	%f277, %f656, %f1537;
	ld.shared.f32 	%f699, [_ZZ40gated_delta_rule_recurrence_kernel_tiledILi128ELi64EEvPKfS1_S1_S1_S1_PfS2_iiE5k_buf+80];
	fma.rn.f32 	%f700, %f277, %f699, %f698;
	mul.f32 	%f278, %f656, %f1536;
	ld.shared.f32 	%f701, [_ZZ40gated_delta_rule_recurrence_kernel_tiledILi128ELi64EEvPKfS1_S1_S1_S1_PfS2_iiE5k_buf+84];
	fma.rn.f32 	%f702, %f278, %f701, %f700;
	mul.f32 	%f279, %f656, %f1535;
	ld.shared.f32 	%f703, [_ZZ40gated_delta_rule_recurrence_kernel_tiledILi128ELi64EEvPKfS1_S1_S1_S1_PfS2_iiE5k_buf+88];
	fma.rn.f32 	%f704, %f279, %f703, %f702;
	mul.f32 	%f280, %f656, %f1534;
	ld.shared.f32 	%f705, [_ZZ40gated_delta_rule_recurrence_kernel_tiledILi128ELi64EEvPKfS1_S1_S1_S1_PfS2_iiE5k_buf+92];
	fma.rn.f32 	%f706, %f280, %f705, %f704;
	mul.f32 	%f281, %f656, %f1533;
	ld.shared.f32 	%f707, [_ZZ40gated_delta_rule_recurrence_kernel_tiledILi128ELi64EEvPKfS1_S1_S1_S1_PfS2_iiE5k_buf+96];
	fma.rn.f32 	%f708, %f281, %f707, %f706;
	mul.f32 	%f282, %f656, %f1532;
	ld.shared.f32 	%f709, [_ZZ40gated_delta_rule_recurrence_kernel_tiledILi128ELi64EEvPKfS1_S1_S1_S1_PfS2_iiE5k_buf+100];
	fma.rn.f32 	%f710, %f282, %f709, %f708;
	mul.f32 	%f283, %f656, %f1531;
	ld.shared.f32 	%f711, [_ZZ40gated_delta_rule_recurrence_kernel_tiledILi128ELi64EEvPKfS1_S1_S1_S1_PfS2_iiE5k_buf+104];
	fma.rn.f32 	%f712, %f283, %f711, %f710;
	mul.f32 	%f284, %f656, %f1530;
	ld.shared.f32 	%f713, [_ZZ40gated_delta_rule_recurrence_kernel_tiledILi128ELi64EEvPKfS1_S1_S1_S1_PfS2_iiE5k_buf+108];
	fma.rn.f32 	%f714, %f284, %f713, %f712;
	mul.f32 	%f285, %f656, %f1529;
	ld.shared.f32 	%f715, [_ZZ40gated_delta_rule_recurrence_kernel_tiledILi128ELi64EEvPKfS1_S1_S1_S1_PfS2_iiE5k_buf+112];
	fma.rn.f32 	%f716, %f285, %f715, %f714;
	mul.f32 	%f286, %f656, %f1528;
	ld.shared.f32 	%f717, [_ZZ40gated_delta_rule_recurrence_kernel_tiledILi128ELi64EEvPKfS1_S1_S1_S1_PfS2_iiE5k_buf+116];
	fma.rn.f32 	%f718, %f286, %f717, %f716;
	mul.f32 	%f287, %f656, %f1527;
	ld.shared.f32 	%f719, [_ZZ40gated_delta_rule_recurrence_kernel_tiledILi128ELi64EEvPKfS1_S1_S1_S1_PfS2_iiE5k_buf+120];
	fma.rn.f32 	%f720, %f287, %f719, %f718;
	mul.f32 	%f288, %f656, %f1526;
	ld.shared.f32 	%f721, [_ZZ40gated_delta_rule_recurrence_kernel_tiledILi128ELi64EEvPKfS1_S1_S1_S1_PfS2_iiE5k_buf+124];
	fma.rn.f32 	%f722, %f288, %f721, %f720;
	mul.f32 	%f289, %f656, %f1525;
	ld.shared.f32 	%f723, [_ZZ40gated_delta_rule_recurrence_kernel_tiledILi128ELi64EEvPKfS1_S1_S1_S1_PfS2_iiE5k_buf+128];
	fma.rn.f32 	%f724, %f289, %f723, %f722;
	mul.f32 	%f290, %f656, %f1524;
	ld.shared.f32 	%f725, [_ZZ40gated_delta_rule_recurrence_kernel_tiledILi128ELi64EEvPKfS1_S1_S1_S1_PfS2_iiE5k_buf+132];
	fma.rn.f32 	%f726, %f290, %f725, %f724;
	mul.f32 	%f291, %f656, %f1523;
	ld.shared.f32 	%f727, [_ZZ40gated_delta_rule_recurrence_kernel_tiledILi128ELi64EEvPKfS1_S1_S1_S1_PfS2_iiE5k_buf+136];
	fma.rn.f32 	%f728, %f291, %f727, %f726;
	mul.f32 	%f292, %f656, %f1522;
	ld.shared.f32 	%f729, [_ZZ40gated_delta_rule_recurrence_kernel_tiledILi128ELi64EEvPKfS1_S1_S1_S1_PfS2_iiE5k_buf+140];
	fma.rn.f32 	%f730, %f292, %f729, %f728;
	mul.f32 	%f293, %f656, %f1521;
	ld.shared.f32 	%f731, [_ZZ40gated_delta_rule_recurrence_kernel_tiledILi128ELi64EEvPKfS1_S1_S1_S1_PfS2_iiE5k_buf+144];
	fma.rn.f32 	%f732, %f293, %f731, %f730;
	mul.f32 	%f294, %f656, %f1520;
	ld.shared.f32 	%f733, [_ZZ40gated_delta_rule_recurrence_kernel_tiledILi128ELi64EEvPKfS1_S1_S1_S1_PfS2_iiE5k_buf+148];
	fma.rn.f32 	%f734, %f294, %f733, %f732;
	mul.f32 	%f295, %f656, %f1519;
	ld.shared.f32 	%f735, [_ZZ40gated_delta_rule_recurrence_kernel_tiledILi128ELi64EEvPKfS1_S1_S1_S1_PfS2_iiE5k_buf+152];
	fma.rn.f32 	%f736, %f295, %f735, %f734;
	mul.f32 	%f296, %f656, %f1518;
	ld.shared.f32 	%f737, [_ZZ40gated_delta_rule_recurrence_kernel_tiledILi128ELi64EEvPKfS1_S1_S1_S1_PfS2_iiE5k_buf+156];
	fma.rn.f32 	%f738, %f296, %f737, %f736;
	mul.f32 	%f297, %f656, %f1517;
	ld.shared.f32 	%f739, [_ZZ40gated_delta_rule_recurrence_kernel_tiledILi128ELi64EEvPKfS1_S1_S1_S1_PfS2_iiE5k_buf+160];
	fma.rn.f32 	%f740, %f297, %f739, %f738;
	mul.f32 	%f298, %f656, %f1516;
	ld.shared.f32 	%f741, [_ZZ40gated_delta_rule_recurrence_kernel_tiledILi128ELi64EEvPKfS1_S1_S1_S1_PfS2_iiE5k_buf+164];
	fma.rn.f32 	%f742, %f298, %f741, %f740;
	mul.f32 	%f299, %f656, %f1515;
	ld.shared.f32 	%f743, [_ZZ40gated_delta_rule_recurrence_kernel_tiledILi128ELi64EEvPKfS1_S1_S1_S1_PfS2_iiE5k_buf+168];
	fma.rn.f32 	%f744, %f299, %f743, %f742;
	mul.f32 	%f300, %f656, %f1514;
	ld.shared.f32 	%f745, [_ZZ40gated_delta_rule_recurrence_kernel_tiledILi128ELi64EEvPKfS1_S1_S1_S1_PfS2_iiE5k_buf+172];
	fma.rn.f32 	%f746, %f300, %f745, %f744;
	mul.f32 	%f301, %f656, %f1513;
	ld.shared.f32 	%f747, [_ZZ40gated_delta_rule_recurrence_kernel_tiledILi128ELi64EEvPKfS1_S1_S1_S1_PfS2_iiE5k_buf+176];
	fma.rn.f32 	%f748, %f301, %f747, %f746;
	mul.f32 	%f302, %f656, %f1512;
	ld.shared.f32 	%f749, [_ZZ40gated_delta_rule_recurrence_kernel_tiledILi128ELi64EEvPKfS1_S1_S1_S1_PfS2_iiE5k_buf+180];
	fma.rn.f32 	%f750, %f302, %f749, %f748;
	mul.f32 	%f303, %f656, %f1511;
	ld.shared.f32 	%f751, [_ZZ40gated_delta_rule_recurrence_kernel_tiledILi128ELi64EEvPKfS1_S1_S1_S1_PfS2_iiE5k_buf+184];
	fma.rn.f32 	%f752, %f303, %f751, %f750;
	mul.f32 	%f304, %f656, %f1510;
	ld.shared.f32 	%f753, [_ZZ40gated_delta_rule_recurrence_kernel_tiledILi128ELi64EEvPKfS1_S1_S1_S1_PfS2_iiE5k_buf+188];
	fma.rn.f32 	%f754, %f304, %f753, %f752;
	mul.f32 	%f305, %f656, %f1509;
	ld.shared.f32 	%f755, [_ZZ40gated_delta_rule_recurrence_kernel_tiledILi128ELi64EEvPKfS1_S1_S1_S1_PfS2_iiE5k_buf+192];
	fma.rn.f32 	%f756, %f305, %f755, %f754;
	mul.f32 	%f306, %f656, %f1508;
	ld.shared.f32 	%f757, [_ZZ40gated_delta_rule_recurrence_kernel_tiledILi128ELi64EEvPKfS1_S1_S1_S1_PfS2_iiE5k_buf+196];
	fma.rn.f32 	%f758, %f306, %f757, %f756;
	mul.f32 	%f307, %f656, %f1507;
	ld.shared.f32 	%f759, [_ZZ40gated_delta_rule_recurrence_kernel_tiledILi128ELi64EEvPKfS1_S1_S1_S1_PfS2_iiE5k_buf+200];
	fma.rn.f32 	%f760, %f307, %f759, %f758;
	mul.f32 	%f308, %f656, %f1506;
	ld.shared.f32 	%f761, [_ZZ40gated_delta_rule_recurrence_kernel_tiledILi128ELi64EEvPKfS1_S1_S1_S1_PfS2_iiE5k_buf+204];
	fma.rn.f32 	%f762, %f308, %f761, %f760;
	mul.f32 	%f309, %f656, %f1505;
	ld.shared.f32 	%f763, [_ZZ40gated_delta_rule_recurrence_kernel_tiledILi128ELi64EEvPKfS1_S1_S1_S1_PfS2_iiE5k_buf+208];
	fma.rn.f32 	%f764, %f309, %f763, %f762;
	mul.f32 	%f310, %f656, %f1504;
	ld.shared.f32 	%f765, [_ZZ40gated_delta_rule_recurrence_kernel_tiledILi128ELi64EEvPKfS1_S1_S1_S1_PfS2_iiE5k_buf+212];
	fma.rn.f32 	%f766, %f310, %f765, %f764;
	mul.f32 	%f311, %f656, %f1503;
	ld.shared.f32 	%f767, [_ZZ40gated_delta_rule_recurrence_kernel_tiledILi128ELi64EEvPKfS1_S1_S1_S1_PfS2_iiE5k_buf+216];
	fma.rn.f32 	%f768, %f311, %f767, %f766;
	mul.f32 	%f312, %f656, %f1502;
	ld.shared.f32 	%f769, [_ZZ40gated_delta_rule_recurrence_kernel_tiledILi128ELi64EEvPKfS1_S1_S1_S1_PfS2_iiE5k_buf+220];
	fma.rn.f32 	%f770, %f312, %f769, %f768;
	mul.f32 	%f313, %f656, %f1501;
	ld.shared.f32 	%f771, [_ZZ40gated_delta_rule_recurrence_kernel_tiledILi128ELi64EEvPKfS1_S1_S1_S1_PfS2_iiE5k_buf+224];
	fma.rn.f32 	%f772, %f313, %f771, %f770;
	mul.f32 	%f314, %f656, %f1500;
	ld.shared.f32 	%f773, [_ZZ40gated_delta_rule_recurrence_kernel_tiledILi128ELi64EEvPKfS1_S1_S1_S1_PfS2_iiE5k_buf+228];
	fma.rn.f32 	%f774, %f314, %f773, %f772;
	mul.f32 	%f315, %f656, %f1499;
	ld.shared.f32 	%f775, [_ZZ40gated_delta_rule_recurrence_kernel_tiledILi128ELi64EEvPKfS1_S1_S1_S1_PfS2_iiE5k_buf+232];
	fma.rn.f32 	%f776, %f315, %f775, %f774;
	mul.f32 	%f316, %f656, %f1498;
	ld.shared.f32 	%f777, [_ZZ40gated_delta_rule_recurrence_kernel_tiledILi128ELi64EEvPKfS1_S1_S1_S1_PfS2_iiE5k_buf+236];
	fma.rn.f32 	%f778, %f316, %f777, %f776;
	mul.f32 	%f317, %f656, %f1497;
	ld.shared.f32 	%f779, [_ZZ40gated_delta_rule_recurrence_kernel_tiledILi128ELi64EEvPKfS1_S1_S1_S1_PfS2_iiE5k_buf+240];
	fma.rn.f32 	%f780, %f317, %f779, %f778;
	mul.f32 	%f318, %f656, %f1496;
	ld.shared.f32 	%f781, [_ZZ40gated_delta_rule_recurrence_kernel_tiledILi128ELi64EEvPKfS1_S1_S1_S1_PfS2_iiE5k_buf+244];
	fma.rn.f32 	%f782, %f318, %f781, %f780;
	mul.f32 	%f319, %f656, %f1495;
	ld.shared.f32 	%f783, [_ZZ40gated_delta_rule_recurrence_kernel_tiledILi128ELi64EEvPKfS1_S1_S1_S1_PfS2_iiE5k_buf+248];
	fma.rn.f32 	%f784, %f319, %f783, %f782;
	mul.f32 	%f320, %f656, %f1494;
	ld.shared.f32 	%f785, [_ZZ40gated_delta_rule_recurrence_kernel_tiledILi128ELi64EEvPKfS1_S1_S1_S1_PfS2_iiE5k_buf+252];
	fma.rn.f32 	%f786, %f320, %f785, %f784;
	mul.f32 	%f321, %f656, %f1493;
	ld.shared.f32 	%f787, [_ZZ40gated_delta_rule_recurrence_kernel_tiledILi128ELi64EEvPKfS1_S1_S1_S1_PfS2_iiE5k_buf+256];
	fma.rn.f32 	%f788, %f321, %f787, %f786;
	mul.f32 	%f322, %f656, %f1492;
	ld.shared.f32 	%f789, [_ZZ40gated_delta_rule_recurrence_kernel_tiledILi128ELi64EEvPKfS1_S1_S1_S1_PfS2_iiE5k_buf+260];
	fma.rn.f32 	%f790, %f322, %f789, %f788;
	mul.f32 	%f323, %f656, %f1491;
	ld.shared.f32 	%f791, [_ZZ40gated_delta_rule_recurrence_kernel_tiledILi128ELi64EEvPKfS1_S1_S1_S1_PfS2_iiE5k_buf+264];
	fma.rn.f32 	%f792, %f323, %f791, %f790;
	mul.f32 	%f324, %f656, %f1490;
	ld.shared.f32 	%f793, [_ZZ40gated_delta_rule_recurrence_kernel_tiledILi128ELi64EEvPKfS1_S1_S1_S1_PfS2_iiE5k_buf+268];
	fma.rn.f32 	%f794, %f324, %f793, %f792;
	mul.f32 	%f325, %f656, %f1489;
	ld.shared.f32 	%f795, [_ZZ40gated_delta_rule_recurrence_kernel_tiledILi128ELi64EEvPKfS1_S1_S1_S1_PfS2_iiE5k_buf+272];
	fma.rn.f32 	%f796, %f325, %f795, %f794;
	mul.f32 	%f326, %f656, %f1488;
	ld.shared.f32 	%f797, [_ZZ40gated_delta_rule_recurrence_kernel_tiledILi128ELi64EEvPKfS1_S1_S1_S1_PfS2_iiE5k_buf+276];
	fma.rn.f32 	%f798, %f326, %f797, %f796;
	mul.f32 	%f327, %f656, %f1487;
	ld.shared.f32 	%f799, [_ZZ40gated_delta_rule_recurrence_kernel_tiledILi128ELi64EEvPKfS1_S1_S1_S1_PfS2_iiE5k_buf+280];
	fma.rn.f32 	%f800, %f327, %f799, %f798;
	mul.f32 	%f328, %f656, %f1486;
	ld.shared.f32 	%f801, [_ZZ40gated_delta_rule_recurrence_kernel_tiledILi128ELi64EEvPKfS1_S1_S1_S1_PfS2_iiE5k_buf+284];
	fma.rn.f32 	%f802, %f328, %f801, %f800;
	mul.f32 	%f329, %f656, %f1485;
	ld.shared.f32 	%f803, [_ZZ40gated_delta_rule_recurrence_kernel_tiledILi128ELi64EEvPKfS1_S1_S1_S1_PfS2_iiE5k_buf+288];
	fma.rn.f32 	%f804, %f329, %f803, %f802;
	mul.f32 	%f330, %f656, %f1484;
	ld.shared.f32 	%f805, [_ZZ40gated_delta_rule_recurrence_kernel_tiledILi128ELi64EEvPKfS1_S1_S1_S1_PfS2_iiE5k_buf+292];
	fma.rn.f32 	%f806, %f330, %f805, %f804;
	mul.f32 	%f331, %f656, %f1483;
	ld.shared.f32 	%f807, [_ZZ40gated_delta_rule_recurrence_kernel_tiledILi128ELi64EEvPKfS1_S1_S1_S1_PfS2_iiE5k_buf+296];
	fma.rn.f32 	%f808, %f331, %f807, %f806;
	mul.f32 	%f332, %f656, %f1482;
	ld.shared.f32 	%f809, [_ZZ40gated_delta_rule_recurrence_kernel_tiledILi128ELi64EEvPKfS1_S1_S1_S1_PfS2_iiE5k_buf+300];
	fma.rn.f32 	%f810, %f332, %f809, %f808;
	mul.f32 	%f333, %f656, %f1481;
	ld.shared.f32 	%f811, [_ZZ40gated_delta_rule_recurrence_kernel_tiledILi128ELi64EEvPKfS1_S1_S1_S1_PfS2_iiE5k_buf+304];
	fma.rn.f32 	%f812, %f333, %f811, %f810;
	mul.f32 	%f334, %f656, %f1480;
	ld.shared.f32 	%f813, [_ZZ40gated_delta_rule_recurrence_kernel_tiledILi128ELi64EEvPKfS1_S1_S1_S1_PfS2_iiE5k_buf+308];
	fma.rn.f32 	%f814, %f334, %f813, %f812;
	mul.f32 	%f335, %f656, %f1479;
	ld.shared.f32 	%f815, [_ZZ40gated_delta_rule_recurrence_kernel_tiledILi128ELi64EEvPKfS1_S1_S1_S1_PfS2_iiE5k_buf+312];
	fma.rn.f32 	%f816, %f335, %f815, %f814;
	mul.f32 	%f336, %f656, %f1478;
	ld.shared.f32 	%f817, [_ZZ40gated_delta_rule_recurrence_kernel_tiledILi128ELi64EEvPKfS1_S1_S1_S1_PfS2_iiE5k_buf+316];
	fma.rn.f32 	%f818, %f336, %f817, %f816;
	mul.f32 	%f337, %f656, %f1477;
	ld.shared.f32 	%f819, [_ZZ40gated_delta_rule_recurrence_kernel_tiledILi128ELi64EEvPKfS1_S1_S1_S1_PfS2_iiE5k_buf+320];
	fma.rn.f32 	%f820, %f337, %f819, %f818;
	mul.f32 	%f338, %f656, %f1476;
	ld.shared.f32 	%f821, [_ZZ40gated_delta_rule_recurrence_kernel_tiledILi128ELi64EEvPKfS1_S1_S1_S1_PfS2_iiE5k_buf+324];
	fma.rn.f32 	%f822, %f338, %f821, %f820;
	mul.f32 	%f339, %f656, %f1475;
	ld.shared.f32 	%f823, [_ZZ40gated_delta_rule_recurrence_kernel_tiledILi128ELi64EEvPKfS1_S1_S1_S1_PfS2_iiE5k_buf+328];
	fma.rn.f32 	%f824, %f339, %f823, %f822;
	mul.f32 	%f340, %f656, %f1474;
	ld.shared.f32 	%f825, [_ZZ40gated_delta_rule_recurrence_kernel_tiledILi128ELi64EEvPKfS1_S1_S1_S1_PfS2_iiE5k_buf+332];
	fma.rn.f32 	%f826, %f340, %f825, %f824;
	mul.f32 	%f341, %f656, %f1473;
	ld.shared.f32 	%f827, [_ZZ40gated_delta_rule_recurrence_kernel_tiledILi128ELi64EEvPKfS1_S1_S1_S1_PfS2_iiE5k_buf+336];
	fma.rn.f32 	%f828, %f341, %f827, %f826;
	mul.f32 	%f342, %f656, %f1472;
	ld.shared.f32 	%f829, [_ZZ40gated_delta_rule_recurrence_kernel_tiledILi128ELi64EEvPKfS1_S1_S1_S1_PfS2_iiE5k_buf+340];
	fma.rn.f32 	%f830, %f342, %f829, %f828;
	mul.f32 	%f343, %f656, %f1471;
	ld.shared.f32 	%f831, [_ZZ40gated_delta_rule_recurrence_kernel_tiledILi128ELi64EEvPKfS1_S1_S1_S1_PfS2_iiE5k_buf+344];
	fma.rn.f32 	%f832, %f343, %f831, %f830;
	mul.f32 	%f344, %f656, %f1470;
	ld.shared.f32 	%f833, [_ZZ40gated_delta_rule_recurrence_kernel_tiledILi128ELi64EEvPKfS1_S1_S1_S1_PfS2_iiE5k_buf+348];
	fma.rn.f32 	%f834, %f344, %f833, %f832;
	mul.f32 	%f345, %f656, %f1469;
	ld.shared.f32 	%f835, [_ZZ40gated_delta_rule_recurrence_kernel_tiledILi128ELi64EEvPKfS1_S1_S1_S1_PfS2_iiE5k_buf+352];
	fma.rn.f32 	%f836, %f345, %f835, %f834;
	mul.f32 	%f346, %f656, %f1468;
	ld.shared.f32 	%f837, [_ZZ40gated_delta_rule_recurrence_kernel_tiledILi128ELi64EEvPKfS1_S1_S1_S1_PfS2_iiE5k_buf+356];
	fma.rn.f32 	%f838, %f346, %f837, %f836;
	mul.f32 	%f347, %f656, %f1467;
	ld.shared.f32 	%f839, [_ZZ40gated_delta_rule_recurrence_kernel_tiledILi128ELi64EEvPKfS1_S1_S1_S1_PfS2_iiE5k_buf+360];
	fma.rn.f32 	%f840, %f347, %f839, %f838;
	mul.f32 	%f348, %f656, %f1466;
	ld.shared.f32 	%f841, [_ZZ40gated_delta_rule_recurrence_kernel_tiledILi128ELi64EEvPKfS1_S1_S1_S1_PfS2_iiE5k_buf+364];
	fma.rn.f32 	%f842, %f348, %f841, %f840;
	mul.f32 	%f349, %f656, %f1465;
	ld.shared.f32 	%f843, [_ZZ40gated_delta_rule_recurrence_kernel_tiledILi128ELi64EEvPKfS1_S1_S1_S1_PfS2_iiE5k_buf+368];
	fma.rn.f32 	%f844, %f349, %f843, %f842;
	mul.f32 	%f350, %f656, %f1464;
	ld.shared.f32 	%f845, [_ZZ40gated_delta_rule_recurrence_kernel_tiledILi128ELi64EEvPKfS1_S1_S1_S1_PfS2_iiE5k_buf+372];
	fma.rn.f32 	%f846, %f350, %f845, %f844;
	mul.f32 	%f351, %f656, %f1463;
	ld.shared.f32 	%f847, [_ZZ40gated_delta_rule_recurrence_kernel_tiledILi128ELi64EEvPKfS1_S1_S1_S1_PfS2_iiE5k_buf+376];
	fma.rn.f32 	%f848, %f351, %f847, %f846;
	mul.f32 	%f352, %f656, %f1462;
	ld.shared.f32 	%f849, [_ZZ40gated_delta_rule_recurrence_kernel_tiledILi128ELi64EEvPKfS1_S1_S1_S1_PfS2_iiE5k_buf+380];
	fma.rn.f32 	%f850, %f352, %f849, %f848;
	mul.f32 	%f353, %f656, %f1461;
	ld.shared.f32 	%f851, [_ZZ40gated_delta_rule_recurrence_kernel_tiledILi128ELi64EEvPKfS1_S1_S1_S1_PfS2_iiE5k_buf+384];
	fma.rn.f32 	%f852, %f353, %f851, %f850;
	mul.f32 	%f354, %f656, %f1460;
	ld.shared.f32 	%f853, [_ZZ40gated_delta_rule_recurrence_kernel_tiledILi128ELi64EEvPKfS1_S1_S1_S1_PfS2_iiE5k_buf+388];
	fma.rn.f32 	%f854, %f354, %f853, %f852;
	mul.f32 	%f355, %f656, %f1459;
	ld.shared.f32 	%f855, [_ZZ40gated_delta_rule_recurrence_kernel_tiledILi128ELi64EEvPKfS1_S1_S1_S1_PfS2_iiE5k_buf+392];
	fma.rn.f32 	%f856, %f355, %f855, %f854;
	mul.f32 	%f356, %f656, %f1458;
	ld.shared.f32 	%f857, [_ZZ40gated_delta_rule_recurrence_kernel_tiledILi128ELi64EEvPKfS1_S1_S1_S1_PfS2_iiE5k_buf+396];
	fma.rn.f32 	%f858, %f356, %f857, %f856;
	mul.f32 	%f357, %f656, %f1457;
	ld.shared.f32 	%f859, [_ZZ40gated_delta_rule_recurrence_kernel_tiledILi128ELi64EEvPKfS1_S1_S1_S1_PfS2_iiE5k_buf+400];
	fma.rn.f32 	%f860, %f357, %f859, %f858;
	mul.f32 	%f358, %f656, %f1456;
	ld.shared.f32 	%f861, [_ZZ40gated_delta_rule_recurrence_kernel_tiledILi128ELi64EEvPKfS1_S1_S1_S1_PfS2_iiE5k_buf+404];
	fma.rn.f32 	%f862, %f358, %f861, %f860;
	mul.f32 	%f359, %f656, %f1455;
	ld.shared.f32 	%f863, [_ZZ40gated_delta_rule_recurrence_kernel_tiledILi128ELi64EEvPKfS1_S1_S1_S1_PfS2_iiE5k_buf+408];
	fma.rn.f32 	%f864, %f359, %f863, %f862;
	mul.f32 	%f360, %f656, %f1454;
	ld.shared.f32 	%f865, [_ZZ40gated_delta_rule_recurrence_kernel_tiledILi128ELi64EEvPKfS1_S1_S1_S1_PfS2_iiE5k_buf+412];
	fma.rn.f32 	%f866, %f360, %f865, %f864;
	mul.f32 	%f361, %f656, %f1453;
	ld.shared.f32 	%f867, [_ZZ40gated_delta_rule_recurrence_kernel_tiledILi128ELi64EEvPKfS1_S1_S1_S1_PfS2_iiE5k_buf+416];
	fma.rn.f32 	%f868, %f361, %f867, %f866;
	mul.f32 	%f362, %f656, %f1452;
	ld.shared.f32 	%f869, [_ZZ40gated_delta_rule_recurrence_kernel_tiledILi128ELi64EEvPKfS1_S1_S1_S1_PfS2_iiE5k_buf+420];
	fma.rn.f32 	%f870, %f362, %f869, %f868;
	mul.f32 	%f363, %f656, %f1451;
	ld.shared.f32 	%f871, [_ZZ40gated_delta_rule_recurrence_kernel_tiledILi128ELi64EEvPKfS1_S1_S1_S1_PfS2_iiE5k_buf+424];
	fma.rn.f32 	%f872, %f363, %f871, %f870;
	mul.f32 	%f364, %f656, %f1450;
	ld.shared.f32 	%f873, [_ZZ40gated_delta_rule_recurrence_kernel_tiledILi128ELi64EEvPKfS1_S1_S1_S1_PfS2_iiE5k_buf+428];
	fma.rn.f32 	%f874, %f364, %f873, %f872;
	mul.f32 	%f365, %f656, %f1449;
	ld.shared.f32 	%f875, [_ZZ40gated_delta_rule_recurrence_kernel_tiledILi128ELi64EEvPKfS1_S1_S1_S1_PfS2_iiE5k_buf+432];
	fma.rn.f32 	%f876, %f365, %f875, %f874;
	mul.f32 	%f366, %f656, %f1448;
	ld.shared.f32 	%f877, [_ZZ40gated_delta_rule_recurrence_kernel_tiledILi128ELi64EEvPKfS1_S1_S1_S1_PfS2_iiE5k_buf+436];
	fma.rn.f32 	%f878, %f366, %f877, %f876;
	mul.f32 	%f367, %f656, %f1447;
	ld.shared.f32 	%f879, [_ZZ40gated_delta_rule_recurrence_kernel_tiledILi128ELi64EEvPKfS1_S1_S1_S1_PfS2_iiE5k_buf+440];
	fma.rn.f32 	%f880, %f367, %f879, %f878;
	mul.f32 	%f368, %f656, %f1446;
	ld.shared.f32 	%f881, [_ZZ40gated_delta_rule_recurrence_kernel_tiledILi128ELi64EEvPKfS1_S1_S1_S1_PfS2_iiE5k_buf+444];
	fma.rn.f32 	%f882, %f368, %f881, %f880;
	mul.f32 	%f369, %f656, %f1445;
	ld.shared.f32 	%f883, [_ZZ40gated_delta_rule_recurrence_kernel_tiledILi128ELi64EEvPKfS1_S1_S1_S1_PfS2_iiE5k_buf+448];
	fma.rn.f32 	%f884, %f369, %f883, %f882;
	mul.f32 	%f370, %f656, %f1444;
	ld.shared.f32 	%f885, [_ZZ40gated_delta_rule_recurrence_kernel_tiledILi128ELi64EEvPKfS1_S1_S1_S1_PfS2_iiE5k_buf+452];
	fma.rn.f32 	%f886, %f370, %f885, %f884;
	mul.f32 	%f371, %f656, %f1443;
	ld.shared.f32 	%f887, [_ZZ40gated_delta_rule_recurrence_kernel_tiledILi128ELi64EEvPKfS1_S1_S1_S1_PfS2_iiE5k_buf+456];
	fma.rn.f32 	%f888, %f371, %f887, %f886;
	mul.f32 	%f372, %f656, %f1442;
	ld.shared.f32 	%f889, [_ZZ40gated_delta_rule_recurrence_kernel_tiledILi128ELi64EEvPKfS1_S1_S1_S1_PfS2_iiE5k_buf+460];
	fma.rn.f32 	%f890, %f372, %f889, %f888;
	mul.f32 	%f373, %f656, %f1441;
	ld.shared.f32 	%f891, [_ZZ40gated_delta_rule_recurrence_kernel_tiledILi128ELi64EEvPKfS1_S1_S1_S1_PfS2_iiE5k_buf+464];
	fma.rn.f32 	%f892, %f373, %f891, %f890;
	mul.f32 	%f374, %f656, %f1440;
	ld.shared.f32 	%f893, [_ZZ40gated_delta_rule_recurrence_kernel_tiledILi128ELi64EEvPKfS1_S1_S1_S1_PfS2_iiE5k_buf+468];
	fma.rn.f32 	%f894, %f374, %f893, %f892;
	mul.f32 	%f375, %f656, %f1439;
	ld.shared.f32 	%f895, [_ZZ40gated_delta_rule_recurrence_kernel_tiledILi128ELi64EEvPKfS1_S1_S1_S1_PfS2_iiE5k_buf+472];
	fma.rn.f32 	%f896, %f375, %f895, %f894;
	mul.f32 	%f376, %f656, %f1438;
	ld.shared.f32 	%f897, [_ZZ40gated_delta_rule_recurrence_kernel_tiledILi128ELi64EEvPKfS1_S1_S1_S1_PfS2_iiE5k_buf+476];
	fma.rn.f32 	%f898, %f376, %f897, %f896;
	mul.f32 	%f377, %f656, %f1437;
	ld.shared.f32 	%f899, [_ZZ40gated_delta_rule_recurrence_kernel_tiledILi128ELi64EEvPKfS1_S1_S1_S1_PfS2_iiE5k_buf+480];
	fma.rn.f32 	%f900, %f377, %f899, %f898;
	mul.f32 	%f378, %f656, %f1436;
	ld.shared.f32 	%f901, [_ZZ40gated_delta_rule_recurrence_kernel_tiledILi128ELi64EEvPKfS1_S1_S1_S1_PfS2_iiE5k_buf+484];
	fma.rn.f32 	%f902, %f378, %f901, %f900;
	mul.f32 	%f379, %f656, %f1435;
	ld.shared.f32 	%f903, [_ZZ40gated_delta_rule_recurrence_kernel_tiledILi128ELi64EEvPKfS1_S1_S1_S1_PfS2_iiE5k_buf+488];
	fma.rn.f32 	%f904, %f379, %f903, %f902;
	mul.f32 	%f380, %f656, %f1434;
	ld.shared.f32 	%f905, [_ZZ40gated_delta_rule_recurrence_kernel_tiledILi128ELi64EEvPKfS1_S1_S1_S1_PfS2_iiE5k_buf+492];
	fma.rn.f32 	%f906, %f380, %f905, %f904;
	mul.f32 	%f381, %f656, %f1433;
	ld.shared.f32 	%f907, [_ZZ40gated_delta_rule_recurrence_kernel_tiledILi128ELi64EEvPKfS1_S1_S1_S1_PfS2_iiE5k_buf+496];
	fma.rn.f32 	%f908, %f381, %f907, %f906;
	mul.f32 	%f382, %f656, %f1432;
	ld.shared.f32 	%f909, [_ZZ40gated_delta_rule_recurrence_kernel_tiledILi128ELi64EEvPKfS1_S1_S1_S1_PfS2_iiE5k_buf+500];
	fma.rn.f32 	%f910, %f382, %f909, %f908;
	mul.f32 	%f383, %f656, %f1431;
	ld.shared.f32 	%f911, [_ZZ40gated_delta_rule_recurrence_kernel_tiledILi128ELi64EEvPKfS1_S1_S1_S1_PfS2_iiE5k_buf+504];
	fma.rn.f32 	%f912, %f383, %f911, %f910;
	mul.f32 	%f384, %f656, %f1430;
	ld.shared.f32 	%f913, [_ZZ40gated_delta_rule_recurrence_kernel_tiledILi128ELi64EEvPKfS1_S1_S1_S1_PfS2_iiE5k_buf+508];
	fma.rn.f32 	%f914, %f384, %f913, %f912;
	sub.f32 	%f915, %f657, %f914;
	mul.f32 	%f385, %f658, %f915;
	@%p5 bra 	$L__BB0_9;
	ld.param.u32 	%r200, [_Z40gated_delta_rule_recurrence_kernel_tiledILi128ELi64EEvPKfS1_S1_S1_S1_PfS2_ii_param_7];
	ld.param.u64 	%rd312, [_Z40gated_delta_rule_recurrence_kernel_tiledILi128ELi64EEvPKfS1_S1_S1_S1_PfS2_ii_param_0];
	mov.u32 	%r178, %tid.x;
	setp.gt.u32 	%p6, %r178, 63;
	cvt.u64.u32 	%rd294, %r206;
	mov.u32 	%r179, %ctaid.y;
	mul.lo.s32 	%r180, %r200, %r179;
	shl.b32 	%r181, %r180, 7;
	cvt.s64.s32 	%rd295, %r181;
	add.s64 	%rd296, %rd294, %rd295;
	cvta.to.global.u64 	%rd297, %rd312;
	shl.b64 	%rd298, %rd296, 2;
	add.s64 	%rd299, %rd297, %rd298;
	ld.global.nc.f32 	%f916, [%rd299];
	shl.b32 	%r182, %r178, 2;
	mov.u32 	%r183, _ZZ40gated_delta_rule_recurrence_kernel_tiledILi128ELi64EEvPKfS1_S1_S1_S1_PfS2_iiE5q_buf;
	add.s32 	%r184, %r183, %r182;
	st.shared.f32 	[%r184], %f916;
	@%p6 bra 	$L__BB0_9;
	ld.param.u32 	%r201, [_Z40gated_delta_rule_recurrence_kernel_tiledILi128ELi64EEvPKfS1_S1_S1_S1_PfS2_ii_param_7];
	ld.param.u64 	%rd313, [_Z40gated_delta_rule_recurrence_kernel_tiledILi128ELi64EEvPKfS1_S1_S1_S1_PfS2_ii_param_0];
	cvta.to.global.u64 	%rd300, %rd313;
	cvt.u64.u32 	%rd301, %r206;
	mov.u32 	%r185, %ctaid.y;
	mul.lo.s32 	%r186, %r201, %r185;
	shl.b32 	%r187, %r186, 7;
	cvt.s64.s32 	%rd302, %r187;
	add.s64 	%rd303, %rd301, %rd302;
	shl.b64 	%rd304, %rd303, 2;
	add.s64 	%rd305, %rd300, %rd304;
	ld.global.nc.f32 	%f917, [%rd305+256];
	mov.u32 	%r188, %tid.x;
	shl.b32 	%r189, %r188, 2;
	mov.u32 	%r190, _ZZ40gated_delta_rule_recurrence_kernel_tiledILi128ELi64EEvPKfS1_S1_S1_S1_PfS2_iiE5q_buf;
	add.s32 	%r191, %r190, %r189;
	st.shared.f32 	[%r191+256], %f917;
$L__BB0_9:
	ld.param.u32 	%r205, [_Z40gated_delta_rule_recurrence_kernel_tiledILi128ELi64EEvPKfS1_S1_S1_S1_PfS2_ii_param_8];
	ld.param.u32 	%r202, [_Z40gated_delta_rule_recurrence_kernel_tiledILi128ELi64EEvPKfS1_S1_S1_S1_PfS2_ii_param_7];
	ld.param.u64 	%rd320, [_Z40gated_delta_rule_recurrence_kernel_tiledILi128ELi64EEvPKfS1_S1_S1_S1_PfS2_ii_param_6];
	bar.sync 	0;
	ld.shared.f32 	%f918, [_ZZ40gated_delta_rule_recurrence_kernel_tiledILi128ELi64EEvPKfS1_S1_S1_S1_PfS2_iiE5k_buf];
	fma.rn.f32 	%f1557, %f918, %f385, %f257;
	ld.shared.f32 	%f919, [_ZZ40gated_delta_rule_recurrence_kernel_tiledILi128ELi64EEvPKfS1_S1_S1_S1_PfS2_iiE5q_buf];
	fma.rn.f32 	%f920, %f1557, %f919, 0f00000000;
	ld.shared.f32 	%f921, [_ZZ40gated_delta_rule_recurrence_kernel_tiledILi128ELi64EEvPKfS1_S1_S1_S1_PfS2_iiE5k_buf+4];
	fma.rn.f32 	%f1556, %f921, %f385, %f258;
	ld.shared.f32 	%f922, [_ZZ40gated_delta_rule_recurrence_kernel_tiledILi128ELi64EEvPKfS1_S1_S1_S1_PfS2_iiE5q_buf+4];
	fma.rn.f32 	%f923, %f1556, %f922, %f920;
	ld.shared.f32 	%f924, [_ZZ40gated_delta_rule_recurrence_kernel_tiledILi128ELi64EEvPKfS1_S1_S1_S1_PfS2_iiE5k_buf+8];
	fma.rn.f32 	%f1555, %f924, %f385, %f259;
	ld.shared.f32 	%f925, [_ZZ40gated_delta_rule_recurrence_kernel_tiledILi128ELi64EEvPKfS1_S1_S1_S1_PfS2_iiE5q_buf+8];
	fma.rn.f32 	%f926, %f1555, %f925, %f923;
	ld.shared.f32 	%f927, [_ZZ40gated_delta_rule_recurrence_kernel_tiledILi128ELi64EEvPKfS1_S1_S1_S1_PfS2_iiE5k_buf+12];
	fma.rn.f32 	%f1554, %f927, %f385, %f260;
	ld.shared.f32 	%f928, [_ZZ40gated_delta_rule_recurrence_kernel_tiledILi128ELi64EEvPKfS1_S1_S1_S1_PfS2_iiE5q_buf+12];
	fma.rn.f32 	%f929, %f1554, %f928, %f926;
	ld.shared.f32 	%f930, [_ZZ40gated_delta_rule_recurrence_kernel_tiledILi128ELi64EEvPKfS1_S1_S1_S1_PfS2_iiE5k_buf+16];
	fma.rn.f32 	%f1553, %f930, %f385, %f261;
	ld.shared.f32 	%f931, [_ZZ40gated_delta_rule_recurrence_kernel_tiledILi128ELi64EEvPKfS1_S1_S1_S1_PfS2_iiE5q_buf+16];
	fma.rn.f32 	%f932, %f1553, %f931, %f929;
	ld.shared.f32 	%f933, [_ZZ40gated_delta_rule_recurrence_kernel_tiledILi128ELi64EEvPKfS1_S1_S1_S1_PfS2_iiE5k_buf+20];
	fma.rn.f32 	%f1552, %f933, %f385, %f262;
	ld.shared.f32 	%f934, [_ZZ40gated_delta_rule_recurrence_kernel_tiledILi128ELi64EEvPKfS1_S1_S1_S1_PfS2_iiE5q_buf+20];
	fma.rn.f32 	%f935, %f1552, %f934, %f932;
	ld.shared.f32 	%f936, [_ZZ40gated_delta_rule_recurrence_kernel_tiledILi128ELi64EEvPKfS1_S1_S1_S1_PfS2_iiE5k_buf+24];
	fma.rn.f32 	%f1551, %f936, %f385, %f263;
	ld.shared.f32 	%f937, [_ZZ40gated_delta_rule_recurrence_kernel_tiledILi128ELi64EEvPKfS1_S1_S1_S1_PfS2_iiE5q_buf+24];
	fma.rn.f32 	%f938, %f1551, %f937, %f935;
	ld.shared.f32 	%f939, [_ZZ40gated_delta_rule_recurrence_kernel_tiledILi128ELi64EEvPKfS1_S1_S1_S1_PfS2_iiE5k_buf+28];
	fma.rn.f32 	%f1550, %f939, %f385, %f264;
	ld.shared.f32 	%f940, [_ZZ40gated_delta_rule_recurrence_kernel_tiledILi128ELi64EEvPKfS1_S1_S1_S1_PfS2_iiE5q_buf+28];
	fma.rn.f32 	%f941, %f1550, %f940, %f938;
	ld.shared.f32 	%f942, [_ZZ40gated_delta_rule_recurrence_kernel_tiledILi128ELi64EEvPKfS1_S1_S1_S1_PfS2_iiE5k_buf+32];
	fma.rn.f32 	%f1549, %f942, %f385, %f265;
	ld.shared.f32 	%f943, [_ZZ40gated_delta_rule_recurrence_kernel_tiledILi128ELi64EEvPKfS1_S1_S1_S1_PfS2_iiE5q_buf+32];
	fma.rn.f32 	%f944, %f1549, %f943, %f941;
	ld.shared.f32 	%f945, [_ZZ40gated_delta_rule_recurrence_kernel_tiledILi128ELi64EEvPKfS1_S1_S1_S1_PfS2_iiE5k_buf+36];
	fma.rn.f32 	%f1548, %f945, %f385, %f266;
	ld.shared.f32 	%f946, [_ZZ40gated_delta_rule_recurrence_kernel_tiledILi128ELi64EEvPKfS1_S1_S1_S1_PfS2_iiE5q_buf+36];
	fma.rn.f32 	%f947, %f1548, %f946, %f944;
	ld.shared.f32 	%f948, [_ZZ40gated_delta_rule_recurrence_kernel_tiledILi128ELi64EEvPKfS1_S1_S1_S1_PfS2_iiE5k_buf+40];
	fma.rn.f32 	%f1547, %f948, %f385, %f267;
	ld.shared.f32 	%f949, [_ZZ40gated_delta_rule_recurrence_kernel_tiledILi128ELi64EEvPKfS1_S1_S1_S1_PfS2_iiE5q_buf+40];
	fma.rn.f32 	%f950, %f1547, %f949, %f947;
	ld.shared.f32 	%f951, [_ZZ40gated_delta_rule_recurrence_kernel_tiledILi128ELi64EEvPKfS1_S1_S1_S1_PfS2_iiE5k_buf+44];
	fma.rn.f32 	%f1546, %f951, %f385, %f268;
	ld.shared.f32 	%f952, [_ZZ40gated_delta_rule_recurrence_kernel_tiledILi128ELi64EEvPKfS1_S1_S1_S1_PfS2_iiE5q_buf+44];
	fma.rn.f32 	%f953, %f1546, %f952, %f950;
	ld.shared.f32 	%f954, [_ZZ40gated_delta_rule_recurrence_kernel_tiledILi128ELi64EEvPKfS1_S1_S1_S1_PfS2_iiE5k_buf+48];
	fma.rn.f32 	%f1545, %f954, %f385, %f269;
	ld.shared.f32 	%f955, [_ZZ40gated_delta_rule_recurrence_kernel_tiledILi128ELi64EEvPKfS1_S1_S1_S1_PfS2_iiE5q_buf+48];
	fma.rn.f32 	%f956, %f1545, %f955, %f953;
	ld.shared.f32 	%f957, [_ZZ40gated_delta_rule_recurrence_kernel_tiledILi128ELi64EEvPKfS1_S1_S1_S1_PfS2_iiE5k_buf+52];
	fma.rn.f32 	%f1544, %f957, %f385, %f270;
	ld.shared.f32 	%f958, [_ZZ40gated_delta_rule_recurrence_kernel_tiledILi128ELi64EEvPKfS1_S1_S1_S1_PfS2_iiE5q_buf+52];
	fma.rn.f32 	%f959, %f1544, %f958, %f956;
	ld.shared.f32 	%f960, [_ZZ40gated_delta_rule_recurrence_kernel_tiledILi128ELi64EEvPKfS1_S1_S1_S1_PfS2_iiE5k_buf+56];
	fma.rn.f32 	%f1543, %f960, %f385, %f271;
	ld.shared.f32 	%f961, [_ZZ40gated_delta_rule_recurrence_kernel_tiledILi128ELi64EEvPKfS1_S1_S1_S1_PfS2_iiE5q_buf+56];
	fma.rn.f32 	%f962, %f1543, %f961, %f959;
	ld.shared.f32 	%f963, [_ZZ40gated_delta_rule_recurrence_kernel_tiledILi128ELi64EEvPKfS1_S1_S1_S1_PfS2_iiE5k_buf+60];
	fma.rn.f32 	%f1542, %f963, %f385, %f272;
	ld.shared.f32 	%f964, [_ZZ40gated_delta_rule_recurrence_kernel_tiledILi128ELi64EEvPKfS1_S1_S1_S1_PfS2_iiE5q_buf+60];
	fma.rn.f32 	%f965, %f1542, %f964, %f962;
	ld.shared.f32 	%f966, [_ZZ40gated_delta_rule_recurrence_kernel_tiledILi128ELi64EEvPKfS1_S1_S1_S1_PfS2_iiE5k_buf+64];
	fma.rn.f32 	%f1541, %f966, %f385, %f273;
	ld.shared.f32 	%f967, [_ZZ40gated_delta_rule_recurrence_kernel_tiledILi128ELi64EEvPKfS1_S1_S1_S1_PfS2_iiE5q_buf+64];
	fma.rn.f32 	%f968, %f1541, %f967, %f965;
	ld.shared.f32 	%f969, [_ZZ40gated_delta_rule_recurrence_kernel_tiledILi128ELi64EEvPKfS1_S1_S1_S1_PfS2_iiE5k_buf+68];
	fma.rn.f32 	%f1540, %f969, %f385, %f274;
	ld.shared.f32 	%f970, [_ZZ40gated_delta_rule_recurrence_kernel_tiledILi128ELi64EEvPKfS1_S1_S1_S1_PfS2_iiE5q_buf+68];
	fma.rn.f32 	%f971, %f1540, %f970, %f968;
	ld.shared.f32 	%f972, [_ZZ40gated_delta_rule_recurrence_kernel_tiledILi128ELi64EEvPKfS1_S1_S1_S1_PfS2_iiE5k_buf+72];
	fma.rn.f32 	%f1539, %f972, %f385, %f275;
	ld.shared.f32 	%f973, [_ZZ40gated_delta_rule_recurrence_kernel_tiledILi128ELi64EEvPKfS1_S1_S1_S1_PfS2_iiE5q_buf+72];
	fma.rn.f32 	%f974, %f1539, %f973, %f971;
	ld.shared.f32 	%f975, [_ZZ40gated_delta_rule_recurrence_kernel_tiledILi128ELi64EEvPKfS1_S1_S1_S1_PfS2_iiE5k_buf+76];
	fma.rn.f32 	%f1538, %f975, %f385, %f276;
	ld.shared.f32 	%f976, [_ZZ40gated_delta_rule_recurrence_kernel_tiledILi128ELi64EEvPKfS1_S1_S1_S1_PfS2_iiE5q_buf+76];
	fma.rn.f32 	%f977, %f1538, %f976, %f974;
	ld.shared.f32 	%f978, [_ZZ40gated_delta_rule_recurrence_kernel_tiledILi128ELi64EEvPKfS1_S1_S1_S1_PfS2_iiE5k_buf+80];
	fma.rn.f32 	%f1537, %f978, %f385, %f277;
	ld.shared.f32 	%f979, [_ZZ40gated_delta_rule_recurrence_kernel_tiledILi128ELi64EEvPKfS1_S1_S1_S1_PfS2_iiE5q_buf+80];
	fma.rn.f32 	%f980, %f1537, %f979, %f977;
	ld.shared.f32 	%f981, [_ZZ40gated_delta_rule_recurrence_kernel_tiledILi128ELi64EEvPKfS1_S1_S1_S1_PfS2_iiE5k_buf+84];
	fma.rn.f32 	%f1536, %f981, %f385, %f278;
	ld.shared.f32 	%f982, [_ZZ40gated_delta_rule_recurrence_kernel_tiledILi128ELi64EEvPKfS1_S1_S1_S1_PfS2_iiE5q_buf+84];
	fma.rn.f32 	%f983, %f1536, %f982, %f980;
	ld.shared.f32 	%f984, [_ZZ40gated_delta_rule_recurrence_kernel_tiledILi128ELi64EEvPKfS1_S1_S1_S1_PfS2_iiE5k_buf+88];
	fma.rn.f32 	%f1535, %f984, %f385, %f279;
	ld.shared.f32 	%f985, [_ZZ40gated_delta_rule_recurrence_kernel_tiledILi128ELi64EEvPKfS1_S1_S1_S1_PfS2_iiE5q_buf+88];
	fma.rn.f32 	%f986, %f1535, %f985, %f983;
	ld.shared.f32 	%f987, [_ZZ40gated_delta_rule_recurrence_kernel_tiledILi128ELi64EEvPKfS1_S1_S1_S1_PfS2_iiE5k_buf+92];
	fma.rn.f32 	%f1534, %f987, %f385, %f280;
	ld.shared.f32 	%f988, [_ZZ40gated_delta_rule_recurrence_kernel_tiledILi128ELi64EEvPKfS1_S1_S1_S1_PfS2_iiE5q_buf+92];
	fma.rn.f32 	%f989, %f1534, %f988, %f986;
	ld.shared.f32 	%f990, [_ZZ40gated_delta_rule_recurrence_kernel_tiledILi128ELi64EEvPKfS1_S1_S1_S1_PfS2_iiE5k_buf+96];
	fma.rn.f32 	%f1533, %f990, %f385, %f281;
	ld.shared.f32 	%f991, [_ZZ40gated_delta_rule_recurrence_kernel_tiledILi128ELi64EEvPKfS1_S1_S1_S1_PfS2_iiE5q_buf+96];
	fma.rn.f32 	%f992, %f1533, %f991, %f989;
	ld.shared.f32 	%f993, [_ZZ40gated_delta_rule_recurrence_kernel_tiledILi128ELi64EEvPKfS1_S1_S1_S1_PfS2_iiE5k_buf+100];
	fma.rn.f32 	%f1532, %f993, %f385, %f282;
	ld.shared.f32 	%f994, [_ZZ40gated_delta_rule_recurrence_kernel_tiledILi128ELi64EEvPKfS1_S1_S1_S1_PfS2_iiE5q_buf+100];
	fma.rn.f32 	%f995, %f1532, %f994, %f992;
	ld.shared.f32 	%f996, [_ZZ40gated_delta_rule_recurrence_kernel_tiledILi128ELi64EEvPKfS1_S1_S1_S1_PfS2_iiE5k_buf+104];
	fma.rn.f32 	%f1531, %f996, %f385, %f283;
	ld.shared.f32 	%f997, [_ZZ40gated_delta_rule_recurrence_kernel_tiledILi128ELi64EEvPKfS1_S1_S1_S1_PfS2_iiE5q_buf+104];
	fma.rn.f32 	%f998, %f1531, %f997, %f995;
	ld.shared.f32 	%f999, [_ZZ40gated_delta_rule_recurrence_kernel_tiledILi128ELi64EEvPKfS1_S1_S1_S1_PfS2_iiE5k_buf+108];
	fma.rn.f32 	%f1530, %f999, %f385, %f284;
	ld.shared.f32 	%f1000, [_ZZ40gated_delta_rule_recurrence_kernel_tiledILi128ELi64EEvPKfS1_S1_S1_S1_PfS2_iiE5q_buf+108];
	fma.rn.f32 	%f1001, %f1530, %f1000, %f998;
	ld.shared.f32 	%f1002, [_ZZ40gated_delta_rule_recurrence_kernel_tiledILi128ELi64EEvPKfS1_S1_S1_S1_PfS2_iiE5k_buf+112];
	fma.rn.f32 	%f1529, %f1002, %f385, %f285;
	ld.shared.f32 	%f1003, [_ZZ40gated_delta_rule_recurrence_kernel_tiledILi128ELi64EEvPKfS1_S1_S1_S1_PfS2_iiE5q_buf+112];
	fma.rn.f32 	%f1004, %f1529, %f1003, %f1001;
	ld.shared.f32 	%f1005, [_ZZ40gated_delta_rule_recurrence_kernel_tiledILi128ELi64EEvPKfS1_S1_S1_S1_PfS2_iiE5k_buf+116];
	fma.rn.f32 	%f1528, %f1005, %f385, %f286;
	ld.shared.f32 	%f1006, [_ZZ40gated_delta_rule_recurrence_kernel_tiledILi128ELi64EEvPKfS1_S1_S1_S1_PfS2_iiE5q_buf+116];
	fma.rn.f32 	%f1007, %f1528, %f1006, %f1004;
	ld.shared.f32 	%f1008, [_ZZ40gated_delta_rule_recurrence_kernel_tiledILi128ELi64EEvPKfS1_S1_S1_S1_PfS2_iiE5k_buf+120];
	fma.rn.f32 	%f1527, %f1008, %f385, %f287;
	ld.shared.f32 	%f1009, [_ZZ40gated_delta_rule_recurrence_kernel_tiledILi128ELi64EEvPKfS1_S1_S1_S1_PfS2_iiE5q_buf+120];
	fma.rn.f32 	%f1010, %f1527, %f1009, %f1007;
	ld.shared.f32 	%f1011, [_ZZ40gated_delta_rule_recurrence_kernel_tiledILi128ELi64EEvPKfS1_S1_S1_S1_PfS2_iiE5k_buf+124];
	fma.rn.f32 	%f1526, %f1011, %f385, %f288;
	ld.shared.f32 	%f1012, [_ZZ40gated_delta_rule_recurrence_kernel_tiledILi128ELi64EEvPKfS1_S1_S1_S1_PfS2_iiE5q_buf+124];
	fma.rn.f32 	%f1013, %f1526, %f1012, %f1010;
	ld.shared.f32 	%f1014, [_ZZ40gated_delta_rule_recurrence_kernel_tiledILi128ELi64EEvPKfS1_S1_S1_S1_PfS2_iiE5k_buf+128];
	fma.rn.f32 	%f1525, %f1014, %f385, %f289;
	ld.shared.f32 	%f1015, [_ZZ40gated_delta_rule_recurrence_kernel_tiledILi128ELi64EEvPKfS1_S1_S1_S1_PfS2_iiE5q_buf+128];
	fma.rn.f32 	%f1016, %f1525, %f1015, %f1013;
	ld.shared.f32 	%f1017, [_ZZ40gated_delta_rule_recurrence_kernel_tiledILi128ELi64EEvPKfS1_S1_S1_S1_PfS2_iiE5k_buf+132];
	fma.rn.f32 	%f1524, %f1017, %f385, %f290;
	ld.shared.f32 	%f1018, [_ZZ40gated_delta_rule_recurrence_kernel_tiledILi128ELi64EEvPKfS1_S1_S1_S1_PfS2_iiE5q_buf+132];
	fma.rn.f32 	%f1019, %f1524, %f1018, %f1016;
	ld.shared.f32 	%f1020, [_ZZ40gated_delta_rule_recurrence_kernel_tiledILi128ELi64EEvPKfS1_S1_S1_S1_PfS2_iiE5k_buf+136];
	fma.rn.f32 	%f1523, %f1020, %f385, %f291;
	ld.shared.f32 	%f1021, [_ZZ40gated_delta_rule_recurrence_kernel_tiledILi128ELi64EEvPKfS1_S1_S1_S1_PfS2_iiE5q_buf+136];
	fma.rn.f32 	%f1022, %f1523, %f1021, %f1019;
	ld.shared.f32 	%f1023, [_ZZ40gated_delta_rule_recurrence_kernel_tiledILi128ELi64EEvPKfS1_S1_S1_S1_PfS2_iiE5k_buf+140];
	fma.rn.f32 	%f1522, %f1023, %f385, %f292;
	ld.shared.f32 	%f1024, [_ZZ40gated_delta_rule_recurrence_kernel_tiledILi128ELi64EEvPKfS1_S1_S1_S1_PfS2_iiE5q_buf+140];
	fma.rn.f32 	%f1025, %f1522, %f1024, %f1022;
	ld.shared.f32 	%f1026, [_ZZ40gated_delta_rule_recurrence_kernel_tiledILi128ELi64EEvPKfS1_S1_S1_S1_PfS2_iiE5k_buf+144];
	fma.rn.f32 	%f1521, %f1026, %f385, %f293;
	ld.shared.f32 	%f1027, [_ZZ40gated_delta_rule_recurrence_kernel_tiledILi128ELi64EEvPKfS1_S1_S1_S1_PfS2_iiE5q_buf+144];
	fma.rn.f32 	%f1028, %f1521, %f1027, %f1025;
	ld.shared.f32 	%f1029, [_ZZ40gated_delta_rule_recurrence_kernel_tiledILi128ELi64EEvPKfS1_S1_S1_S1_PfS2_iiE5k_buf+148];
	fma.rn.f32 	%f1520, %f1029, %f385, %f294;
	ld.shared.f32 	%f1030, [_ZZ40gated_delta_rule_recurrence_kernel_tiledILi128ELi64EEvPKfS1_S1_S1_S1_PfS2_iiE5q_buf+148];
	fma.rn.f32 	%f1031, %f1520, %f1030, %f1028;
	ld.shared.f32 	%f1032, [_ZZ40gated_delta_rule_recurrence_kernel_tiledILi128ELi64EEvPKfS1_S1_S1_S1_PfS2_iiE5k_buf+152];
	fma.rn.f32 	%f1519, %f1032, %f385, %f295;
	ld.shared.f32 	%f1033, [_ZZ40gated_delta_rule_recurrence_kernel_tiledILi128ELi64EEvPKfS1_S1_S1_S1_PfS2_iiE5q_buf+152];
	fma.rn.f32 	%f1034, %f1519, %f1033, %f1031;
	ld.shared.f32 	%f1035, [_ZZ40gated_delta_rule_recurrence_kernel_tiledILi128ELi64EEvPKfS1_S1_S1_S1_PfS2_iiE5k_buf+156];
	fma.rn.f32 	%f1518, %f1035, %f385, %f296;
	ld.shared.f32 	%f1036, [_ZZ40gated_delta_rule_recurrence_kernel_tiledILi128ELi64EEvPKfS1_S1_S1_S1_PfS2_iiE5q_buf+156];
	fma.rn.f32 	%f1037, %f1518, %f1036, %f1034;
	ld.shared.f32 	%f1038, [_ZZ40gated_delta_rule_recurrence_kernel_tiledILi128ELi64EEvPKfS1_S1_S1_S1_PfS2_iiE5k_buf+160];
	fma.rn.f32 	%f1517, %f1038, %f385, %f297;
	ld.shared.f32 	%f1039, [_ZZ40gated_delta_rule_recurrence_kernel_tiledILi128ELi64EEvPKfS1_S1_S1_S1_PfS2_iiE5q_buf+160];
	fma.rn.f32 	%f1040, %f1517, %f1039, %f1037;
	ld.shared.f32 	%f1041, [_ZZ40gated_delta_rule_recurrence_kernel_tiledILi128ELi64EEvPKfS1_S1_S1_S1_PfS2_iiE5k_buf+164];
	fma.rn.f32 	%f1516, %f1041, %f385, %f298;
	ld.shared.f32 	%f1042, [_ZZ40gated_delta_rule_recurrence_kernel_tiledILi128ELi64EEvPKfS1_S1_S1_S1_PfS2_iiE5q_buf+164];
	fma.rn.f32 	%f1043, %f1516, %f1042, %f1040;
	ld.shared.f32 	%f1044, [_ZZ40gated_delta_rule_recurrence_kernel_tiledILi128ELi64EEvPKfS1_S1_S1_S1_PfS2_iiE5k_buf+168];
	fma.rn.f32 	%f1515, %f1044, %f385, %f299;
	ld.shared.f32 	%f1045, [_ZZ40gated_delta_rule_recurrence_kernel_tiledILi128ELi64EEvPKfS1_S1_S1_S1_PfS2_iiE5q_buf+168];
	fma.rn.f32 	%f1046, %f1515, %f1045, %f1043;
	ld.shared.f32 	%f1047, [_ZZ40gated_delta_rule_recurrence_kernel_tiledILi128ELi64EEvPKfS1_S1_S1_S1_PfS2_iiE5k_buf+172];
	fma.rn.f32 	%f1514, %f1047, %f385, %f300;
	ld.shared.f32 	%f1048, [_ZZ40gated_delta_rule_recurrence_kernel_tiledILi128ELi64EEvPKfS1_S1_S1_S1_PfS2_iiE5q_buf+172];
	fma.rn.f32 	%f1049, %f1514, %f1048, %f1046;
	ld.shared.f32 	%f1050, [_ZZ40gated_delta_rule_recurrence_kernel_tiledILi128ELi64EEvPKfS1_S1_S1_S1_PfS2_iiE5k_buf+176];
	fma.rn.f32 	%f1513, %f1050, %f385, %f301;
	ld.shared.f32 	%f1051, [_ZZ40gated_delta_rule_recurrence_kernel_tiledILi128ELi64EEvPKfS1_S1_S1_S1_PfS2_iiE5q_buf+176];
	fma.rn.f32 	%f1052, %f1513, %f1051, %f1049;
	ld.shared.f32 	%f1053, [_ZZ40gated_delta_rule_recurrence_kernel_tiledILi128ELi64EEvPKfS1_S1_S1_S1_PfS2_iiE5k_buf+180];
	fma.rn.f32 	%f1512, %f1053, %f385, %f302;
	ld.shared.f32 	%f1054, [_ZZ40gated_delta_rule_recurrence_kernel_tiledILi128ELi64EEvPKfS1_S1_S1_S1_PfS2_iiE5q_buf+180];
	fma.rn.f32 	%f1055, %f1512, %f1054, %f1052;
	ld.shared.f32 	%f1056, [_ZZ40gated_delta_rule_recurrence_kernel_tiledILi128ELi64EEvPKfS1_S1_S1_S1_PfS2_iiE5k_buf+184];
	fma.rn.f32 	%f1511, %f1056, %f385, %f303;
	ld.shared.f32 	%f1057, [_ZZ40gated_delta_rule_recurrence_kernel_tiledILi128ELi64EEvPKfS1_S1_S1_S1_PfS2_iiE5q_buf+184];
	fma.rn.f32 	%f1058, %f1511, %f1057, %f1055;
	ld.shared.f32 	%f1059, [_ZZ40gated_delta_rule_recurrence_kernel_tiledILi128ELi64EEvPKfS1_S1_S1_S1_PfS2_iiE5k_buf+188];
	fma.rn.f32 	%f1510, %f1059, %f385, %f304;
	ld.shared.f32 	%f1060, [_ZZ40gated_delta_rule_recurrence_kernel_tiledILi128ELi64EEvPKfS1_S1_S1_S1_PfS2_iiE5q_buf+188];
	fma.rn.f32 	%f1061, %f1510, %f1060, %f1058;
	ld.shared.f32 	%f1062, [_ZZ40gated_delta_rule_recurrence_kernel_tiledILi128ELi64EEvPKfS1_S1_S1_S1_PfS2_iiE5k_buf+192];
	fma.rn.f32 	%f1509, %f1062, %f385, %f305;
	ld.shared.f32 	%f1063, [_ZZ40gated_delta_rule_recurrence_kernel_tiledILi128ELi64EEvPKfS1_S1_S1_S1_PfS2_iiE5q_buf+192];
	fma.rn.f32 	%f1064, %f1509, %f1063, %f1061;
	ld.shared.f32 	%f1065, [_ZZ40gated_delta_rule_recurrence_kernel_tiledILi128ELi64EEvPKfS1_S1_S1_S1_PfS2_iiE5k_buf+196];
	fma.rn.f32 	%f1508, %f1065, %f385, %f306;
	ld.shared.f32 	%f1066, [_ZZ40gated_delta_rule_recurrence_kernel_tiledILi128ELi64EEvPKfS1_S1_S1_S1_PfS2_iiE5q_buf+196];
	fma.rn.f32 	%f1067, %f1508, %f1066, %f1064;
	ld.shared.f32 	%f1068, [_ZZ40gated_delta_rule_recurrence_kernel_tiledILi128ELi64EEvPKfS1_S1_S1_S1_PfS2_iiE5k_buf+200];
	fma.rn.f32 	%f1507, %f1068, %f385, %f307;
	ld.shared.f32 	%f1069, [_ZZ40gated_delta_rule_recurrence_kernel_tiledILi128ELi64EEvPKfS1_S1_S1_S1_PfS2_iiE5q_buf+200];
	fma.rn.f32 	%f1070, %f1507, %f1069, %f1067;
	ld.shared.f32 	%f1071, [_ZZ40gated_delta_rule_recurrence_kernel_tiledILi128ELi64EEvPKfS1_S1_S1_S1_PfS2_iiE5k_buf+204];
	fma.rn.f32 	%f1506, %f1071, %f385, %f308;
	ld.shared.f32 	%f1072, [_ZZ40gated_delta_rule_recurrence_kernel_tiledILi128ELi64EEvPKfS1_S1_S1_S1_PfS2_iiE5q_buf+204];
	fma.rn.f32 	%f1073, %f1506, %f1072, %f1070;
	ld.shared.f32 	%f1074, [_ZZ40gated_delta_rule_recurrence_kernel_tiledILi128ELi64EEvPKfS1_S1_S1_S1_PfS2_iiE5k_buf+208];
	fma.rn.f32 	%f1505, %f1074, %f385, %f309;
	ld.shared.f32 	%f1075, [_ZZ40gated_delta_rule_recurrence_kernel_tiledILi128ELi64EEvPKfS1_S1_S1_S1_PfS2_iiE5q_buf+208];
	fma.rn.f32 	%f1076, %f1505, %f1075, %f1073;
	ld.shared.f32 	%f1077, [_ZZ40gated_delta_rule_recurrence_kernel_tiledILi128ELi64EEvPKfS1_S1_S1_S1_PfS2_iiE5k_buf+212];
	fma.rn.f32 	%f1504, %f1077, %f385, %f310;
	ld.shared.f32 	%f1078, [_ZZ40gated_delta_rule_recurrence_kernel_tiledILi128ELi64EEvPKfS1_S1_S1_S1_PfS2_iiE5q_buf+212];
	fma.rn.f32 	%f1079, %f1504, %f1078, %f1076;
	ld.shared.f32 	%f1080, [_ZZ40gated_delta_rule_recurrence_kernel_tiledILi128ELi64EEvPKfS1_S1_S1_S1_PfS2_iiE5k_buf+216];
	fma.rn.f32 	%f1503, %f1080, %f385, %f311;
	ld.shared.f32 	%f1081, [_ZZ40gated_delta_rule_recurrence_kernel_tiledILi128ELi64EEvPKfS1_S1_S1_S1_PfS2_iiE5q_buf+216];
	fma.rn.f32 	%f1082, %f1503, %f1081, %f1079;
	ld.shared.f32 	%f1083, [_ZZ40gated_delta_rule_recurrence_kernel_tiledILi128ELi64EEvPKfS1_S1_S1_S1_PfS2_iiE5k_buf+220];
	fma.rn.f32 	%f1502, %f1083, %f385, %f312;
	ld.shared.f32 	%f1084, [_ZZ40gated_delta_rule_recurrence_kernel_tiledILi128ELi64EEvPKfS1_S1_S1_S1_PfS2_iiE5q_buf+220];
	fma.rn.f32 	%f1085, %f1502, %f1084, %f1082;
	ld.shared.f32 	%f1086, [_ZZ40gated_delta_rule_recurrence_kernel_tiledILi128ELi64EEvPKfS1_S1_S1_S1_PfS2_iiE5k_buf+224];
	fma.rn.f32 	%f1501, %f1086, %f385, %f313;
	ld.shared.f32 	%f1087, [_ZZ40gated_delta_rule_recurrence_kernel_tiledILi128ELi64EEvPKfS1_S1_S1_S1_PfS2_iiE5q_buf+224];
	fma.rn.f32 	%f1088, %f1501, %f1087, %f1085;
	ld.shared.f32 	%f1089, [_ZZ40gated_delta_rule_recurrence_kernel_tiledILi128ELi64EEvPKfS1_S1_S1_S1_PfS2_iiE5k_buf+228];
	fma.rn.f32 	%f1500, %f1089, %f385, %f314;
	ld.shared.f32 	%f1090, [_ZZ40gated_delta_rule_recurrence_kernel_tiledILi128ELi64EEvPKfS1_S1_S1_S1_PfS2_iiE5q_buf+228];
	fma.rn.f32 	%f1091, %f1500, %f1090, %f1088;
	ld.shared.f32 	%f1092, [_ZZ40gated_delta_rule_recurrence_kernel_tiledILi128ELi64EEvPKfS1_S1_S1_S1_PfS2_iiE5k_buf+232];
	fma.rn.f32 	%f1499, %f1092, %f385, %f315;
	ld.shared.f32 	%f1093, [_ZZ40gated_delta_rule_recurrence_kernel_tiledILi128ELi64EEvPKfS1_S1_S1_S1_PfS2_iiE5q_buf+232];
	fma.rn.f32 	%f1094, %f1499, %f1093, %f1091;
	ld.shared.f32 	%f1095, [_ZZ40gated_delta_rule_recurrence_kernel_tiledILi128ELi64EEvPKfS1_S1_S1_S1_PfS2_iiE5k_buf+236];
	fma.rn.f32 	%f1498, %f1095, %f385, %f316;
	ld.shared.f32 	%f1096, [_ZZ40gated_delta_rule_recurrence_kernel_tiledILi128ELi64EEvPKfS1_S1_S1_S1_PfS2_iiE5q_buf+236];
	fma.rn.f32 	%f1097, %f1498, %f1096, %f1094;
	ld.shared.f32 	%f1098, [_ZZ40gated_delta_rule_recurrence_kernel_tiledILi128ELi64EEvPKfS1_S1_S1_S1_PfS2_iiE5k_buf+240];
	fma.rn.f32 	%f1497, %f1098, %f385, %f317;
	ld.shared.f32 	%f1099, [_ZZ40gated_delta_rule_recurrence_kernel_tiledILi128ELi64EEvPKfS1_S1_S1_S1_PfS2_iiE5q_buf+240];
	fma.rn.f32 	%f1100, %f1497, %f1099, %f1097;
	ld.shared.f32 	%f1101, [_ZZ40gated_delta_rule_recurrence_kernel_tiledILi128ELi64EEvPKfS1_S1_S1_S1_PfS2_iiE5k_buf+244];
	fma.rn.f32 	%f1496, %f1101, %f385, %f318;
	ld.shared.f32 	%f1102, [_ZZ40gated_delta_rule_recurrence_kernel_tiledILi128ELi64EEvPKfS1_S1_S1_S1_PfS2_iiE5q_buf+244];
	fma.rn.f32 	%f1103, %f1496, %f1102, %f1100;
	ld.shared.f32 	%f1104, [_ZZ40gated_delta_rule_recurrence_kernel_tiledILi128ELi64EEvPKfS1_S1_S1_S1_PfS2_iiE5k_buf+248];
	fma.rn.f32 	%f1495, %f1104, %f385, %f319;
	ld.shared.f32 	%f1105, [_ZZ40gated_delta_rule_recurrence_kernel_tiledILi128ELi64EEvPKfS1_S1_S1_S1_PfS2_iiE5q_buf+248];
	fma.rn.f32 	%f1106, %f1495, %f1105, %f1103;
	ld.shared.f32 	%f1107, [_ZZ40gated_delta_rule_recurrence_kernel_tiledILi128ELi64EEvPKfS1_S1_S1_S1_PfS2_iiE5k_buf+252];
	fma.rn.f32 	%f1494, %f1107, %f385, %f320;
	ld.shared.f32 	%f1108, [_ZZ40gated_delta_rule_recurrence_kernel_tiledILi128ELi64EEvPKfS1_S1_S1_S1_PfS2_iiE5q_buf+252];
	fma.rn.f32 	%f1109, %f1494, %f1108, %f1106;
	ld.shared.f32 	%f1110, [_ZZ40gated_delta_rule_recurrence_kernel_tiledILi128ELi64EEvPKfS1_S1_S1_S1_PfS2_iiE5k_buf+256];
	fma.rn.f32 	%f1493, %f1110, %f385, %f321;
	ld.shared.f32 	%f1111, [_ZZ40gated_delta_rule_recurrence_kernel_tiledILi128ELi64EEvPKfS1_S1_S1_S1_PfS2_iiE5q_buf+256];
	fma.rn.f32 	%f1112, %f1493, %f1111, %f1109;
	ld.shared.f32 	%f1113, [_ZZ40gated_delta_rule_recurrence_kernel_tiledILi128ELi64EEvPKfS1_S1_S1_S1_PfS2_iiE5k_buf+260];
	fma.rn.f32 	%f1492, %f1113, %f385, %f322;
	ld.shared.f32 	%f1114, [_ZZ40gated_delta_rule_recurrence_kernel_tiledILi128ELi64EEvPKfS1_S1_S1_S1_PfS2_iiE5q_buf+260];
	fma.rn.f32 	%f1115, %f1492, %f1114, %f1112;
	ld.shared.f32 	%f1116, [_ZZ40gated_delta_rule_recurrence_kernel_tiledILi128ELi64EEvPKfS1_S1_S1_S1_PfS2_iiE5k_buf+264];
	fma.rn.f32 	%f1491, %f1116, %f385, %f323;
	ld.shared.f32 	%f1117, [_ZZ40gated_delta_rule_recurrence_kernel_tiledILi128ELi64EEvPKfS1_S1_S1_S1_PfS2_iiE5q_buf+264];
	fma.rn.f32 	%f1118, %f1491, %f1117, %f1115;
	ld.shared.f32 	%f1119, [_ZZ40gated_delta_rule_recurrence_kernel_tiledILi128ELi64EEvPKfS1_S1_S1_S1_PfS2_iiE5k_buf+268];
	fma.rn.f32 	%f1490, %f1119, %f385, %f324;
	ld.shared.f32 	%f1120, [_ZZ40gated_delta_rule_recurrence_kernel_tiledILi128ELi64EEvPKfS1_S1_S1_S1_PfS2_iiE5q_buf+268];
	fma.rn.f32 	%f1121, %f1490, %f1120, %f1118;
	ld.shared.f32 	%f1122, [_ZZ40gated_delta_rule_recurrence_kernel_tiledILi128ELi64EEvPKfS1_S1_S1_S1_PfS2_iiE5k_buf+272];
	fma.rn.f32 	%f1489, %f1122, %f385, %f325;
	ld.shared.f32 	%f1123, [_ZZ40gated_delta_rule_recurrence_kernel_tiledILi128ELi64EEvPKfS1_S1_S1_S1_PfS2_iiE5q_buf+272];
	fma.rn.f32 	%f1124, %f1489, %f1123, %f1121;
	ld.shared.f32 	%f1125, [_ZZ40gated_delta_rule_recurrence_kernel_tiledILi128ELi64EEvPKfS1_S1_S1_S1_PfS2_iiE5k_buf+276];
	fma.rn.f32 	%f1488, %f1125, %f385, %f326;
	ld.shared.f32 	%f1126, [_ZZ40gated_delta_rule_recurrence_kernel_tiledILi128ELi64EEvPKfS1_S1_S1_S1_PfS2_iiE5q_buf+276];
	fma.rn.f32 	%f1127, %f1488, %f1126, %f1124;
	ld.shared.f32 	%f1128, [_ZZ40gated_delta_rule_recurrence_kernel_tiledILi128ELi64EEvPKfS1_S1_S1_S1_PfS2_iiE5k_buf+280];
	fma.rn.f32 	%f1487, %f1128, %f385, %f327;
	ld.shared.f32 	%f1129, [_ZZ40gated_delta_rule_recurrence_kernel_tiledILi128ELi64EEvPKfS1_S1_S1_S1_PfS2_iiE5q_buf+280];
	fma.rn.f32 	%f1130, %f1487, %f1129, %f1127;
	ld.shared.f32 	%f1131, [_ZZ40gated_delta_rule_recurrence_kernel_tiledILi128ELi64EEvPKfS1_S1_S1_S1_PfS2_iiE5k_buf+284];
	fma.rn.f32 	%f1486, %f1131, %f385, %f328;
	ld.shared.f32 	%f1132, [_ZZ40gated_delta_rule_recurrence_kernel_tiledILi128ELi64EEvPKfS1_S1_S1_S1_PfS2_iiE5q_buf+284];
	fma.rn.f32 	%f1133, %f1486, %f1132, %f1130;
	ld.shared.f32 	%f1134, [_ZZ40gated_delta_rule_recurrence_kernel_tiledILi128ELi64EEvPKfS1_S1_S1_S1_PfS2_iiE5k_buf+288];
	fma.rn.f32 	%f1485, %f1134, %f385, %f329;
	ld.shared.f32 	%f1135, [_ZZ40gated_delta_rule_recurrence_kernel_tiledILi128ELi64EEvPKfS1_S1_S1_S1_PfS2_iiE5q_buf+288];
	fma.rn.f32 	%f1136, %f1485, %f1135, %f1133;
	ld.shared.f32 	%f1137, [_ZZ40gated_delta_rule_recurrence_kernel_tiledILi128ELi64EEvPKfS1_S1_S1_S1_PfS2_iiE5k_buf+292];
	fma.rn.f32 	%f1484, %f1137, %f385, %f330;
	ld.shared.f32 	%f1138, [_ZZ40gated_delta_rule_recurrence_kernel_tiledILi128ELi64EEvPKfS1_S1_S1_S1_PfS2_iiE5q_buf+292];
	fma.rn.f32 	%f1139, %f1484, %f1138, %f1136;
	ld.shared.f32 	%f1140, [_ZZ40gated_delta_rule_recurrence_kernel_tiledILi128ELi64EEvPKfS1_S1_S1_S1_PfS2_iiE5k_buf+296];
	fma.rn.f32 	%f1483, %f1140, %f385, %f331;
	ld.shared.f32 	%f1141, [_ZZ40gated_delta_rule_recurrence_kernel_tiledILi128ELi64EEvPKfS1_S1_S1_S1_PfS2_iiE5q_buf+296];
	fma.rn.f32 	%f1142, %f1483, %f1141, %f1139;
	ld.shared.f32 	%f1143, [_ZZ40gated_delta_rule_recurrence_kernel_tiledILi128ELi64EEvPKfS1_S1_S1_S1_PfS2_iiE5k_buf+300];
	fma.rn.f32 	%f1482, %f1143, %f385, %f332;
	ld.shared.f32 	%f1144, [_ZZ40gated_delta_rule_recurrence_kernel_tiledILi128ELi64EEvPKfS1_S1_S1_S1_PfS2_iiE5q_buf+300];
	fma.rn.f32 	%f1145, %f1482, %f1144, %f1142;
	ld.shared.f32 	%f1146, [_ZZ40gated_delta_rule_recurrence_kernel_tiledILi128ELi64EEvPKfS1_S1_S1_S1_PfS2_iiE5k_buf+304];
	fma.rn.f32 	%f1481, %f1146, %f385, %f333;
	ld.shared.f32 	%f1147, [_ZZ40gated_delta_rule_recurrence_kernel_tiledILi128ELi64EEvPKfS1_S1_S1_S1_PfS2_iiE5q_buf+304];
	fma.rn.f32 	%f1148, %f1481, %f1147, %f1145;
	ld.shared.f32 	%f1149, [_ZZ40gated_delta_rule_recurrence_kernel_tiledILi128ELi64EEvPKfS1_S1_S1_S1_PfS2_iiE5k_buf+308];
	fma.rn.f32 	%f1480, %f1149, %f385, %f334;
	ld.shared.f32 	%f1150, [_ZZ40gated_delta_rule_recurrence_kernel_tiledILi128ELi64EEvPKfS1_S1_S1_S1_PfS2_iiE5q_buf+308];
	fma.rn.f32 	%f1151, %f1480, %f1150, %f1148;
	ld.shared.f32 	%f1152, [_ZZ40gated_delta_rule_recurrence_kernel_tiledILi128ELi64EEvPKfS1_S1_S1_S1_PfS2_iiE5k_buf+312];
	fma.rn.f32 	%f1479, %f1152, %f385, %f335;
	ld.shared.f32 	%f1153, [_ZZ40gated_delta_rule_recurrence_kernel_tiledILi128ELi64EEvPKfS1_S1_S1_S1_PfS2_iiE5q_buf+312];
	fma.rn.f32 	%f1154, %f1479, %f1153, %f1151;
	ld.shared.f32 	%f1155, [_ZZ40gated_delta_rule_recurrence_kernel_tiledILi128ELi64EEvPKfS1_S1_S1_S1_PfS2_iiE5k_buf+316];
	fma.rn.f32 	%f1478, %f1155, %f385, %f336;
	ld.shared.f32 	%f1156, [_ZZ40gated_delta_rule_recurrence_kernel_tiledILi128ELi64EEvPKfS1_S1_S1_S1_PfS2_iiE5q_buf+316];
	fma.rn.f32 	%f1157, %f1478, %f1156, %f1154;
	ld.shared.f32 	%f1158, [_ZZ40gated_delta_rule_recurrence_kernel_tiledILi128ELi64EEvPKfS1_S1_S1_S1_PfS2_iiE5k_buf+320];
	fma.rn.f32 	%f1477, %f1158, %f385, %f337;
	ld.shared.f32 	%f1159, [_ZZ40gated_delta_rule_recurrence_kernel_tiledILi128ELi64EEvPKfS1_S1_S1_S1_PfS2_iiE5q_buf+320];
	fma.rn.f32 	%f1160, %f1477, %f1159, %f1157;
	ld.shared.f32 	%f1161, [_ZZ40gated_delta_rule_recurrence_kernel_tiledILi128ELi64EEvPKfS1_S1_S1_S1_PfS2_iiE5k_buf+324];
	fma.rn.f32 	%f1476, %f1161, %f385, %f338;
	ld.shared.f32 	%f1162, [_ZZ40gated_delta_rule_recurrence_kernel_tiledILi128ELi64EEvPKfS1_S1_S1_S1_PfS2_iiE5q_buf+324];
	fma.rn.f32 	%f1163, %f1476, %f1162, %f1160;
	ld.shared.f32 	%f1164, [_ZZ40gated_delta_rule_recurrence_kernel_tiledILi128ELi64EEvPKfS1_S1_S1_S1_PfS2_iiE5k_buf+328];
	fma.rn.f32 	%f1475, %f1164, %f385, %f339;
	ld.shared.f32 	%f1165, [_ZZ40gated_delta_rule_recurrence_kernel_tiledILi128ELi64EEvPKfS1_S1_S1_S1_PfS2_iiE5q_buf+328];
	fma.rn.f32 	%f1166, %f1475, %f1165, %f1163;
	ld.shared.f32 	%f1167, [_ZZ40gated_delta_rule_recurrence_kernel_tiledILi128ELi64EEvPKfS1_S1_S1_S1_PfS2_iiE5k_buf+332];
	fma.rn.f32 	%f1474, %f1167, %f385, %f340;
	ld.shared.f32 	%f1168, [_ZZ40gated_delta_rule_recurrence_kernel_tiledILi128ELi64EEvPKfS1_S1_S1_S1_PfS2_iiE5q_buf+332];
	fma.rn.f32 	%f1169, %f1474, %f1168, %f1166;
	ld.shared.f32 	%f1170, [_ZZ40gated_delta_rule_recurrence_kernel_tiledILi128ELi64EEvPKfS1_S1_S1_S1_PfS2_iiE5k_buf+336];
	fma.rn.f32 	%f1473, %f1170, %f385, %f341;
	ld.shared.f32 	%f1171, [_ZZ40gated_delta_rule_recurrence_kernel_tiledILi128ELi64EEvPKfS1_S1_S1_S1_PfS2_iiE5q_buf+336];
	fma.rn.f32 	%f1172, %f1473, %f1171, %f1169;
	ld.shared.f32 	%f1173, [_ZZ40gated_delta_rule_recurrence_kernel_tiledILi128ELi64EEvPKfS1_S1_S1_S1_PfS2_iiE5k_buf+340];
	fma.rn.f32 	%f1472, %f1173, %f385, %f342;
	ld.shared.f32 	%f1174, [_ZZ40gated_delta_rule_recurrence_kernel_tiledILi128ELi64EEvPKfS1_S1_S1_S1_PfS2_iiE5q_buf+340];
	fma.rn.f32 	%f1175, %f1472, %f1174, %f1172;
	ld.shared.f32 	%f1176, [_ZZ40gated_delta_rule_recurrence_kernel_tiledILi128ELi64EEvPKfS1_S1_S1_S1_PfS2_iiE5k_buf+344];
	fma.rn.f32 	%f1471, %f1176, %f385, %f343;
	ld.shared.f32 	%f1177, [_ZZ40gated_delta_rule_recurrence_kernel_tiledILi128ELi64EEvPKfS1_S1_S1_S1_PfS2_iiE5q_buf+344];
	fma.rn.f32 	%f1178, %f1471, %f1177, %f1175;
	ld.shared.f32 	%f1179, [_ZZ40gated_delta_rule_recurrence_kernel_tiledILi128ELi64EEvPKfS1_S1_S1_S1_PfS2_iiE5k_buf+348];
	fma.rn.f32 	%f1470, %f1179, %f385, %f344;
	ld.shared.f32 	%f1180, [_ZZ40gated_delta_rule_recurrence_kernel_tiledILi128ELi64EEvPKfS1_S1_S1_S1_PfS2_iiE5q_buf+348];
	fma.rn.f32 	%f1181, %f1470, %f1180, %f1178;
	ld.shared.f32 	%f1182, [_ZZ40gated_delta_rule_recurrence_kernel_tiledILi128ELi64EEvPKfS1_S1_S1_S1_PfS2_iiE5k_buf+352];
	fma.rn.f32 	%f1469, %f1182, %f385, %f345;
	ld.shared.f32 	%f1183, [_ZZ40gated_delta_rule_recurrence_kernel_tiledILi128ELi64EEvPKfS1_S1_S1_S1_PfS2_iiE5q_buf+352];
	fma.rn.f32 	%f1184, %f1469, %f1183, %f1181;
	ld.shared.f32 	%f1185, [_ZZ40gated_delta_rule_recurrence_kernel_tiledILi128ELi64EEvPKfS1_S1_S1_S1_PfS2_iiE5k_buf+356];
	fma.rn.f32 	%f1468, %f1185, %f385, %f346;
	ld.shared.f32 	%f1186, [_ZZ40gated_delta_rule_recurrence_kernel_tiledILi128ELi64EEvPKfS1_S1_S1_S1_PfS2_iiE5q_buf+356];
	fma.rn.f32 	%f1187, %f1468, %f1186, %f1184;
	ld.shared.f32 	%f1188, [_ZZ40gated_delta_rule_recurrence_kernel_tiledILi128ELi64EEvPKfS1_S1_S1_S1_PfS2_iiE5k_buf+360];
	fma.rn.f32 	%f1467, %f1188, %f385, %f347;
	ld.shared.f32 	%f1189, [_ZZ40gated_delta_rule_recurrence_kernel_tiledILi128ELi64EEvPKfS1_S1_S1_S1_PfS2_iiE5q_buf+360];
	fma.rn.f32 	%f1190, %f1467, %f1189, %f1187;
	ld.shared.f32 	%f1191, [_ZZ40gated_delta_rule_recurrence_kernel_tiledILi128ELi64EEvPKfS1_S1_S1_S1_PfS2_iiE5k_buf+364];
	fma.rn.f32 	%f1466, %f1191, %f385, %f348;
	ld.shared.f32 	%f1192, [_ZZ40gated_delta_rule_recurrence_kernel_tiledILi128ELi64EEvPKfS1_S1_S1_S1_PfS2_iiE5q_buf+364];
	fma.rn.f32 	%f1193, %f1466, %f1192, %f1190;
	ld.shared.f32 	%f1194, [_ZZ40gated_delta_rule_recurrence_kernel_tiledILi128ELi64EEvPKfS1_S1_S1_S1_PfS2_iiE5k_buf+368];
	fma.rn.f32 	%f1465, %f1194, %f385, %f349;
	ld.shared.f32 	%f1195, [_ZZ40gated_delta_rule_recurrence_kernel_tiledILi128ELi64EEvPKfS1_S1_S1_S1_PfS2_iiE5q_buf+368];
	fma.rn.f32 	%f1196, %f1465, %f1195, %f1193;
	ld.shared.f32 	%f1197, [_ZZ40gated_delta_rule_recurrence_kernel_tiledILi128ELi64EEvPKfS1_S1_S1_S1_PfS2_iiE5k_buf+372];
	fma.rn.f32 	%f1464, %f1197, %f385, %f350;
	ld.shared.f32 	%f1198, [_ZZ40gated_delta_rule_recurrence_kernel_tiledILi128ELi64EEvPKfS1_S1_S1_S1_PfS2_iiE5q_buf+372];
	fma.rn.f32 	%f1199, %f1464, %f1198, %f1196;
	ld.shared.f32 	%f1200, [_ZZ40gated_delta_rule_recurrence_kernel_tiledILi128ELi64EEvPKfS1_S1_S1_S1_PfS2_iiE5k_buf+376];
	fma.rn.f32 	%f1463, %f1200, %f385, %f351;
	ld.shared.f32 	%f1201, [_ZZ40gated_delta_rule_recurrence_kernel_tiledILi128ELi64EEvPKfS1_S1_S1_S1_PfS2_iiE5q_buf+376];
	fma.rn.f32 	%f1202, %f1463, %f1201, %f1199;
	ld.shared.f32 	%f1203, [_ZZ40gated_delta_rule_recurrence_kernel_tiledILi128ELi64EEvPKfS1_S1_S1_S1_PfS2_iiE5k_buf+380];
	fma.rn.f32 	%f1462, %f1203, %f385, %f352;
	ld.shared.f32 	%f1204, [_ZZ40gated_delta_rule_recurrence_kernel_tiledILi128ELi64EEvPKfS1_S1_S1_S1_PfS2_iiE5q_buf+380];
	fma.rn.f32 	%f1205, %f1462, %f1204, %f1202;
	ld.shared.f32 	%f1206, [_ZZ40gated_delta_rule_recurrence_kernel_tiledILi128ELi64EEvPKfS1_S1_S1_S1_PfS2_iiE5k_buf+384];
	fma.rn.f32 	%f1461, %f1206, %f385, %f353;
	ld.shared.f32 	%f1207, [_ZZ40gated_delta_rule_recurrence_kernel_tiledILi128ELi64EEvPKfS1_S1_S1_S1_PfS2_iiE5q_buf+384];
	fma.rn.f32 	%f1208, %f1461, %f1207, %f1205;
	ld.shared.f32 	%f1209, [_ZZ40gated_delta_rule_recurrence_kernel_tiledILi128ELi64EEvPKfS1_S1_S1_S1_PfS2_iiE5k_buf+388];
	fma.rn.f32 	%f1460, %f1209, %f385, %f354;
	ld.shared.f32 	%f1210, [_ZZ40gated_delta_rule_recurrence_kernel_tiledILi128ELi64EEvPKfS1_S1_S1_S1_PfS2_iiE5q_buf+388];
	fma.rn.f32 	%f1211, %f1460, %f1210, %f1208;
	ld.shared.f32 	%f1212, [_ZZ40gated_delta_rule_recurrence_kernel_tiledILi128ELi64EEvPKfS1_S1_S1_S1_PfS2_iiE5k_buf+392];
	fma.rn.f32 	%f1459, %f1212, %f385, %f355;
	ld.shared.f32 	%f1213, [_ZZ40gated_delta_rule_recurrence_kernel_tiledILi128ELi64EEvPKfS1_S1_S1_S1_PfS2_iiE5q_buf+392];
	fma.rn.f32 	%f1214, %f1459, %f1213, %f1211;
	ld.shared.f32 	%f1215, [_ZZ40gated_delta_rule_recurrence_kernel_tiledILi128ELi64EEvPKfS1_S1_S1_S1_PfS2_iiE5k_buf+396];
	fma.rn.f32 	%f1458, %f1215, %f385, %f356;
	ld.shared.f32 	%f1216, [_ZZ40gated_delta_rule_recurrence_kernel_tiledILi128ELi64EEvPKfS1_S1_S1_S1_PfS2_iiE5q_buf+396];
	fma.rn.f32 	%f1217, %f1458, %f1216, %f1214;
	ld.shared.f32 	%f1218, [_ZZ40gated_delta_rule_recurrence_kernel_tiledILi128ELi64EEvPKfS1_S1_S1_S1_PfS2_iiE5k_buf+400];
	fma.rn.f32 	%f1457, %f1218, %f385, %f357;
	ld.shared.f32 	%f1219, [_ZZ40gated_delta_rule_recurrence_kernel_tiledILi128ELi64EEvPKfS1_S1_S1_S1_PfS2_iiE5q_buf+400];
	fma.rn.f32 	%f1220, %f1457, %f1219, %f1217;
	ld.shared.f32 	%f1221, [_ZZ40gated_delta_rule_recurrence_kernel_tiledILi128ELi64EEvPKfS1_S1_S1_S1_PfS2_iiE5k_buf+404];
	fma.rn.f32 	%f1456, %f1221, %f385, %f358;
	ld.shared.f32 	%f1222, [_ZZ40gated_delta_rule_recurrence_kernel_tiledILi128ELi64EEvPKfS1_S1_S1_S1_PfS2_iiE5q_buf+404];
	fma.rn.f32 	%f1223, %f1456, %f1222, %f1220;
	ld.shared.f32 	%f1224, [_ZZ40gated_delta_rule_recurrence_kernel_tiledILi128ELi64EEvPKfS1_S1_S1_S1_PfS2_iiE5k_buf+408];
	fma.rn.f32 	%f1455, %f1224, %f385, %f359;
	ld.shared.f32 	%f1225, [_ZZ40gated_delta_rule_recurrence_kernel_tiledILi128ELi64EEvPKfS1_S1_S1_S1_PfS2_iiE5q_buf+408];
	fma.rn.f32 	%f1226, %f1455, %f1225, %f1223;
	ld.shared.f32 	%f1227, [_ZZ40gated_delta_rule_recurrence_kernel_tiledILi128ELi64EEvPKfS1_S1_S1_S1_PfS2_iiE5k_buf+412];
	fma.rn.f32 	%f1454, %f1227, %f385, %f360;
	ld.shared.f32 	%f1228, [_ZZ40gated_delta_rule_recurrence_kernel_tiledILi128ELi64EEvPKfS1_S1_S1_S1_PfS2_iiE5q_buf+412];
	fma.rn.f32 	%f1229, %f1454, %f1228, %f1226;
	ld.shared.f32 	%f1230, [_ZZ40gated_delta_rule_recurrence_kernel_tiledILi128ELi64EEvPKfS1_S1_S1_S1_PfS2_iiE5k_buf+416];
	fma.rn.f32 	%f1453, %f1230, %f385, %f361;
	ld.shared.f32 	%f1231, [_ZZ40gated_delta_rule_recurrence_kernel_tiledILi128ELi64EEvPKfS1_S1_S1_S1_PfS2_iiE5q_buf+416];
	fma.rn.f32 	%f1232, %f1453, %f1231, %f1229;
	ld.shared.f32 	%f1233, [_ZZ40gated_delta_rule_recurrence_kernel_tiledILi128ELi64EEvPKfS1_S1_S1_S1_PfS2_iiE5k_buf+420];
	fma.rn.f32 	%f1452, %f1233, %f385, %f362;
	ld.shared.f32 	%f1234, [_ZZ40gated_delta_rule_recurrence_kernel_tiledILi128ELi64EEvPKfS1_S1_S1_S1_PfS2_iiE5q_buf+420];
	fma.rn.f32 	%f1235, %f1452, %f1234, %f1232;
	ld.shared.f32 	%f1236, [_ZZ40gated_delta_rule_recurrence_kernel_tiledILi128ELi64EEvPKfS1_S1_S1_S1_PfS2_iiE5k_buf+424];
	fma.rn.f32 	%f1451, %f1236, %f385, %f363;
	ld.shared.f32 	%f1237, [_ZZ40gated_delta_rule_recurrence_kernel_tiledILi128ELi64EEvPKfS1_S1_S1_S1_PfS2_iiE5q_buf+424];
	fma.rn.f32 	%f1238, %f1451, %f1237, %f1235;
	ld.shared.f32 	%f1239, [_ZZ40gated_delta_rule_recurrence_kernel_tiledILi128ELi64EEvPKfS1_S1_S1_S1_PfS2_iiE5k_buf+428];
	fma.rn.f32 	%f1450, %f1239, %f385, %f364;
	ld.shared.f32 	%f1240, [_ZZ40gated_delta_rule_recurrence_kernel_tiledILi128ELi64EEvPKfS1_S1_S1_S1_PfS2_iiE5q_buf+428];
	fma.rn.f32 	%f1241, %f1450, %f1240, %f1238;
	ld.shared.f32 	%f1242, [_ZZ40gated_delta_rule_recurrence_kernel_tiledILi128ELi64EEvPKfS1_S1_S1_S1_PfS2_iiE5k_buf+432];
	fma.rn.f32 	%f1449, %f1242, %f385, %f365;
	ld.shared.f32 	%f1243, [_ZZ40gated_delta_rule_recurrence_kernel_tiledILi128ELi64EEvPKfS1_S1_S1_S1_PfS2_iiE5q_buf+432];
	fma.rn.f32 	%f1244, %f1449, %f1243, %f1241;
	ld.shared.f32 	%f1245, [_ZZ40gated_delta_rule_recurrence_kernel_tiledILi128ELi64EEvPKfS1_S1_S1_S1_PfS2_iiE5k_buf+436];
	fma.rn.f32 	%f1448, %f1245, %f385, %f366;
	ld.shared.f32 	%f1246, [_ZZ40gated_delta_rule_recurrence_kernel_tiledILi128ELi64EEvPKfS1_S1_S1_S1_PfS2_iiE5q_buf+436];
	fma.rn.f32 	%f1247, %f1448, %f1246, %f1244;
	ld.shared.f32 	%f1248, [_ZZ40gated_delta_rule_recurrence_kernel_tiledILi128ELi64EEvPKfS1_S1_S1_S1_PfS2_iiE5k_buf+440];
	fma.rn.f32 	%f1447, %f1248, %f385, %f367;
	ld.shared.f32 	%f1249, [_ZZ40gated_delta_rule_recurrence_kernel_tiledILi128ELi64EEvPKfS1_S1_S1_S1_PfS2_iiE5q_buf+440];
	fma.rn.f32 	%f1250, %f1447, %f1249, %f1247;
	ld.shared.f32 	%f1251, [_ZZ40gated_delta_rule_recurrence_kernel_tiledILi128ELi64EEvPKfS1_S1_S1_S1_PfS2_iiE5k_buf+444];
	fma.rn.f32 	%f1446, %f1251, %f385, %f368;
	ld.shared.f32 	%f1252, [_ZZ40gated_delta_rule_recurrence_kernel_tiledILi128ELi64EEvPKfS1_S1_S1_S1_PfS2_iiE5q_buf+444];
	fma.rn.f32 	%f1253, %f1446, %f1252, %f1250;
	ld.shared.f32 	%f1254, [_ZZ40gated_delta_rule_recurrence_kernel_tiledILi128ELi64EEvPKfS1_S1_S1_S1_PfS2_iiE5k_buf+448];
	fma.rn.f32 	%f1445, %f1254, %f385, %f369;
	ld.shared.f32 	%f1255, [_ZZ40gated_delta_rule_recurrence_kernel_tiledILi128ELi64EEvPKfS1_S1_S1_S1_PfS2_iiE5q_buf+448];
	fma.rn.f32 	%f1256, %f1445, %f1255, %f1253;
	ld.shared.f32 	%f1257, [_ZZ40gated_delta_rule_recurrence_kernel_tiledILi128ELi64EEvPKfS1_S1_S1_S1_PfS2_iiE5k_buf+452];
	fma.rn.f32 	%f1444, %f1257, %f385, %f370;
	ld.shared.f32 	%f1258, [_ZZ40gated_delta_rule_recurrence_kernel_tiledILi128ELi64EEvPKfS1_S1_S1_S1_PfS2_iiE5q_buf+452];
	fma.rn.f32 	%f1259, %f1444, %f1258, %f1256;
	ld.shared.f32 	%f1260, [_ZZ40gated_delta_rule_recurrence_kernel_tiledILi128ELi64EEvPKfS1_S1_S1_S1_PfS2_iiE5k_buf+456];
	fma.rn.f32 	%f1443, %f1260, %f385, %f371;
	ld.shared.f32 	%f1261, [_ZZ40gated_delta_rule_recurrence_kernel_tiledILi128ELi64EEvPKfS1_S1_S1_S1_PfS2_iiE5q_buf+456];
	fma.rn.f32 	%f1262, %f1443, %f1261, %f1259;
	ld.shared.f32 	%f1263, [_ZZ40gated_delta_rule_recurrence_kernel_tiledILi128ELi64EEvPKfS1_S1_S1_S1_PfS2_iiE5k_buf+460];
	fma.rn.f32 	%f1442, %f1263, %f385, %f372;
	ld.shared.f32 	%f1264, [_ZZ40gated_delta_rule_recurrence_kernel_tiledILi128ELi64EEvPKfS1_S1_S1_S1_PfS2_iiE5q_buf+460];
	fma.rn.f32 	%f1265, %f1442, %f1264, %f1262;
	ld.shared.f32 	%f1266, [_ZZ40gated_delta_rule_recurrence_kernel_tiledILi128ELi64EEvPKfS1_S1_S1_S1_PfS2_iiE5k_buf+464];
	fma.rn.f32 	%f1441, %f1266, %f385, %f373;
	ld.shared.f32 	%f1267, [_ZZ40gated_delta_rule_recurrence_kernel_tiledILi128ELi64EEvPKfS1_S1_S1_S1_PfS2_iiE5q_buf+464];
	fma.rn.f32 	%f1268, %f1441, %f1267, %f1265;
	ld.shared.f32 	%f1269, [_ZZ40gated_delta_rule_recurrence_kernel_tiledILi128ELi64EEvPKfS1_S1_S1_S1_PfS2_iiE5k_buf+468];
	fma.rn.f32 	%f1440, %f1269, %f385, %f374;
	ld.shared.f32 	%f1270, [_ZZ40gated_delta_rule_recurrence_kernel_tiledILi128ELi64EEvPKfS1_S1_S1_S1_PfS2_iiE5q_buf+468];
	fma.rn.f32 	%f1271, %f1440, %f1270, %f1268;
	ld.shared.f32 	%f1272, [_ZZ40gated_delta_rule_recurrence_kernel_tiledILi128ELi64EEvPKfS1_S1_S1_S1_PfS2_iiE5k_buf+472];
	fma.rn.f32 	%f1439, %f1272, %f385, %f375;
	ld.shared.f32 	%f1273, [_ZZ40gated_delta_rule_recurrence_kernel_tiledILi128ELi64EEvPKfS1_S1_S1_S1_PfS2_iiE5q_buf+472];
	fma.rn.f32 	%f1274, %f1439, %f1273, %f1271;
	ld.shared.f32 	%f1275, [_ZZ40gated_delta_rule_recurrence_kernel_tiledILi128ELi64EEvPKfS1_S1_S1_S1_PfS2_iiE5k_buf+476];
	fma.rn.f32 	%f1438, %f1275, %f385, %f376;
	ld.shared.f32 	%f1276, [_ZZ40gated_delta_rule_recurrence_kernel_tiledILi128ELi64EEvPKfS1_S1_S1_S1_PfS2_iiE5q_buf+476];
	fma.rn.f32 	%f1277, %f1438, %f1276, %f1274;
	ld.shared.f32 	%f1278, [_ZZ40gated_delta_rule_recurrence_kernel_tiledILi128ELi64EEvPKfS1_S1_S1_S1_PfS2_iiE5k_buf+480];
	fma.rn.f32 	%f1437, %f1278, %f385, %f377;
	ld.shared.f32 	%f1279, [_ZZ40gated_delta_rule_recurrence_kernel_tiledILi128ELi64EEvPKfS1_S1_S1_S1_PfS2_iiE5q_buf+480];
	fma.rn.f32 	%f1280, %f1437, %f1279, %f1277;
	ld.shared.f32 	%f1281, [_ZZ40gated_delta_rule_recurrence_kernel_tiledILi128ELi64EEvPKfS1_S1_S1_S1_PfS2_iiE5k_buf+484];
	fma.rn.f32 	%f1436, %f1281, %f385, %f378;
	ld.shared.f32 	%f1282, [_ZZ40gated_delta_rule_recurrence_kernel_tiledILi128ELi64EEvPKfS1_S1_S1_S1_PfS2_iiE5q_buf+484];
	fma.rn.f32 	%f1283, %f1436, %f1282, %f1280;
	ld.shared.f32 	%f1284, [_ZZ40gated_delta_rule_recurrence_kernel_tiledILi128ELi64EEvPKfS1_S1_S1_S1_PfS2_iiE5k_buf+488];
	fma.rn.f32 	%f1435, %f1284, %f385, %f379;
	ld.shared.f32 	%f1285, [_ZZ40gated_delta_rule_recurrence_kernel_tiledILi128ELi64EEvPKfS1_S1_S1_S1_PfS2_iiE5q_buf+488];
	fma.rn.f32 	%f1286, %f1435, %f1285, %f1283;
	ld.shared.f32 	%f1287, [_ZZ40gated_delta_rule_recurrence_kernel_tiledILi128ELi64EEvPKfS1_S1_S1_S1_PfS2_iiE5k_buf+492];
	fma.rn.f32 	%f1434, %f1287, %f385, %f380;
	ld.shared.f32 	%f1288, [_ZZ40gated_delta_rule_recurrence_kernel_tiledILi128ELi64EEvPKfS1_S1_S1_S1_PfS2_iiE5q_buf+492];
	fma.rn.f32 	%f1289, %f1434, %f1288, %f1286;
	ld.shared.f32 	%f1290, [_ZZ40gated_delta_rule_recurrence_kernel_tiledILi128ELi64EEvPKfS1_S1_S1_S1_PfS2_iiE5k_buf+496];
	fma.rn.f32 	%f1433, %f1290, %f385, %f381;
	ld.shared.f32 	%f1291, [_ZZ40gated_delta_rule_recurrence_kernel_tiledILi128ELi64EEvPKfS1_S1_S1_S1_PfS2_iiE5q_buf+496];
	fma.rn.f32 	%f1292, %f1433, %f1291, %f1289;
	ld.shared.f32 	%f1293, [_ZZ40gated_delta_rule_recurrence_kernel_tiledILi128ELi64EEvPKfS1_S1_S1_S1_PfS2_iiE5k_buf+500];
	fma.rn.f32 	%f1432, %f1293, %f385, %f382;
	ld.shared.f32 	%f1294, [_ZZ40gated_delta_rule_recurrence_kernel_tiledILi128ELi64EEvPKfS1_S1_S1_S1_PfS2_iiE5q_buf+500];
	fma.rn.f32 	%f1295, %f1432, %f1294, %f1292;
	ld.shared.f32 	%f1296, [_ZZ40gated_delta_rule_recurrence_kernel_tiledILi128ELi64EEvPKfS1_S1_S1_S1_PfS2_iiE5k_buf+504];
	fma.rn.f32 	%f1431, %f1296, %f385, %f383;
	ld.shared.f32 	%f1297, [_ZZ40gated_delta_rule_recurrence_kernel_tiledILi128ELi64EEvPKfS1_S1_S1_S1_PfS2_iiE5q_buf+504];
	fma.rn.f32 	%f1298, %f1431, %f1297, %f1295;
	ld.shared.f32 	%f1299, [_ZZ40gated_delta_rule_recurrence_kernel_tiledILi128ELi64EEvPKfS1_S1_S1_S1_PfS2_iiE5k_buf+508];
	fma.rn.f32 	%f1430, %f1299, %f385, %f384;
	ld.shared.f32 	%f1300, [_ZZ40gated_delta_rule_recurrence_kernel_tiledILi128ELi64EEvPKfS1_S1_S1_S1_PfS2_iiE5q_buf+508];
	fma.rn.f32 	%f1301, %f1430, %f1300, %f1298;
	cvta.to.global.u64 	%rd306, %rd320;
	cvt.s64.s32 	%rd307, %r208;
	mov.u32 	%r192, %ctaid.y;
	mul.lo.s32 	%r193, %r202, %r192;
	mul.lo.s32 	%r194, %r193, %r205;
	cvt.s64.s32 	%rd308, %r194;
	add.s64 	%rd309, %rd307, %rd308;
	shl.b64 	%rd310, %rd309, 2;
	add.s64 	%rd311, %rd306, %rd310;
	st.global.f32 	[%rd311], %f1301;
	bar.sync 	0;
	add.s32 	%r208, %r208, %r205;
	add.s32 	%r207, %r207, 1;
	setp.ne.s32 	%p7, %r207, 0;
	add.s64 	%rd322, %rd322, 4;
	add.s64 	%rd321, %rd321, 4;
	add.s32 	%r206, %r206, 128;
	@%p7 bra 	$L__BB0_3;
$L__BB0_10:
	st.global.f32 	[%rd1], %f1557;
	st.global.f32 	[%rd2], %f1556;
	st.global.f32 	[%rd3], %f1555;
	st.global.f32 	[%rd4], %f1554;
	st.global.f32 	[%rd5], %f1553;
	st.global.f32 	[%rd6], %f1552;
	st.global.f32 	[%rd7], %f1551;
	st.global.f32 	[%rd8], %f1550;
	st.global.f32 	[%rd9], %f1549;
	st.global.f32 	[%rd10], %f1548;
	st.global.f32 	[%rd11], %f1547;
	st.global.f32 	[%rd12], %f1546;
	st.global.f32 	[%rd13], %f1545;
	st.global.f32 	[%rd14], %f1544;
	st.global.f32 	[%rd15], %f1543;
	st.global.f32 	[%rd16], %f1542;
	st.global.f32 	[%rd17], %f1541;
	st.global.f32 	[%rd18], %f1540;
	st.global.f32 	[%rd19], %f1539;
	st.global.f32 	[%rd20], %f1538;
	st.global.f32 	[%rd21], %f1537;
	st.global.f32 	[%rd22], %f1536;
	st.global.f32 	[%rd23], %f1535;
	st.global.f32 	[%rd24], %f1534;
	st.global.f32 	[%rd25], %f1533;
	st.global.f32 	[%rd26], %f1532;
	st.global.f32 	[%rd27], %f1531;
	st.global.f32 	[%rd28], %f1530;
	st.global.f32 	[%rd29], %f1529;
	st.global.f32 	[%rd30], %f1528;
	st.global.f32 	[%rd31], %f1527;
	st.global.f32 	[%rd32], %f1526;
	st.global.f32 	[%rd33], %f1525;
	st.global.f32 	[%rd34], %f1524;
	st.global.f32 	[%rd35], %f1523;
	st.global.f32 	[%rd36], %f1522;
	st.global.f32 	[%rd37], %f1521;
	st.global.f32 	[%rd38], %f1520;
	st.global.f32 	[%rd39], %f1519;
	st.global.f32 	[%rd40], %f1518;
	st.global.f32 	[%rd41], %f1517;
	st.global.f32 	[%rd42], %f1516;
	st.global.f32 	[%rd43], %f1515;
	st.global.f32 	[%rd44], %f1514;
	st.global.f32 	[%rd45], %f1513;
	st.global.f32 	[%rd46], %f1512;
	st.global.f32 	[%rd47], %f1511;
	st.global.f32 	[%rd48], %f1510;
	st.global.f32 	[%rd49], %f1509;
	st.global.f32 	[%rd50], %f1508;
	st.global.f32 	[%rd51], %f1507;
	st.global.f32 	[%rd52], %f1506;
	st.global.f32 	[%rd53], %f1505;
	st.global.f32 	[%rd54], %f1504;
	st.global.f32 	[%rd55], %f1503;
	st.global.f32 	[%rd56], %f1502;
	st.global.f32 	[%rd57], %f1501;
	st.global.f32 	[%rd58], %f1500;
	st.global.f32 	[%rd59], %f1499;
	st.global.f32 	[%rd60], %f1498;
	st.global.f32 	[%rd61], %f1497;
	st.global.f32 	[%rd62], %f1496;
	st.global.f32 	[%rd63], %f1495;
	st.global.f32 	[%rd64], %f1494;
	st.global.f32 	[%rd65], %f1493;
	st.global.f32 	[%rd66], %f1492;
	st.global.f32 	[%rd67], %f1491;
	st.global.f32 	[%rd68], %f1490;
	st.global.f32 	[%rd69], %f1489;
	st.global.f32 	[%rd70], %f1488;
	st.global.f32 	[%rd71], %f1487;
	st.global.f32 	[%rd72], %f1486;
	st.global.f32 	[%rd73], %f1485;
	st.global.f32 	[%rd74], %f1484;
	st.global.f32 	[%rd75], %f1483;
	st.global.f32 	[%rd76], %f1482;
	st.global.f32 	[%rd77], %f1481;
	st.global.f32 	[%rd78], %f1480;
	st.global.f32 	[%rd79], %f1479;
	st.global.f32 	[%rd80], %f1478;
	st.global.f32 	[%rd81], %f1477;
	st.global.f32 	[%rd82], %f1476;
	st.global.f32 	[%rd83], %f1475;
	st.global.f32 	[%rd84], %f1474;
	st.global.f32 	[%rd85], %f1473;
	st.global.f32 	[%rd86], %f1472;
	st.global.f32 	[%rd87], %f1471;
	st.global.f32 	[%rd88], %f1470;
	st.global.f32 	[%rd89], %f1469;
	st.global.f32 	[%rd90], %f1468;
	st.global.f32 	[%rd91], %f1467;
	st.global.f32 	[%rd92], %f1466;
	st.global.f32 	[%rd93], %f1465;
	st.global.f32 	[%rd94], %f1464;
	st.global.f32 	[%rd95], %f1463;
	st.global.f32 	[%rd96], %f1462;
	st.global.f32 	[%rd97], %f1461;
	st.global.f32 	[%rd98], %f1460;
	st.global.f32 	[%rd99], %f1459;
	st.global.f32 	[%rd100], %f1458;
	st.global.f32 	[%rd101], %f1457;
	st.global.f32 	[%rd102], %f1456;
	st.global.f32 	[%rd103], %f1455;
	st.global.f32 	[%rd104], %f1454;
	st.global.f32 	[%rd105], %f1453;
	st.global.f32 	[%rd106], %f1452;
	st.global.f32 	[%rd107], %f1451;
	st.global.f32 	[%rd108], %f1450;
	st.global.f32 	[%rd109], %f1449;
	st.global.f32 	[%rd110], %f1448;
	st.global.f32 	[%rd111], %f1447;
	st.global.f32 	[%rd112], %f1446;
	st.global.f32 	[%rd113], %f1445;
	st.global.f32 	[%rd114], %f1444;
	st.global.f32 	[%rd115], %f1443;
	st.global.f32 	[%rd116], %f1442;
	st.global.f32 	[%rd117], %f1441;
	st.global.f32 	[%rd118], %f1440;
	st.global.f32 	[%rd119], %f1439;
	st.global.f32 	[%rd120], %f1438;
	st.global.f32 	[%rd121], %f1437;
	st.global.f32 	[%rd122], %f1436;
	st.global.f32 	[%rd123], %f1435;
	st.global.f32 	[%rd124], %f1434;
	st.global.f32 	[%rd125], %f1433;
	st.global.f32 	[%rd126], %f1432;
	st.global.f32 	[%rd127], %f1431;
	st.global.f32 	[%rd128], %f1430;
$L__BB0_11:
	ret;

}
	// .globl	_Z40gated_delta_rule_recurrence_kernel_tiledILi64ELi64EEvPKfS1_S1_S1_S1_PfS2_ii
.visible .entry _Z40gated_delta_rule_recurrence_kernel_tiledILi64ELi64EEvPKfS1_S1_S1_S1_PfS2_ii(
	.param .u64 .ptr .align 1 _Z40gated_delta_rule_recurrence_kernel_tiledILi64ELi64EEvPKfS1_S1_S1_S1_PfS2_ii_param_0,
	.param .u64 .ptr .align 1 _Z40gated_delta_rule_recurrence_kernel_tiledILi64ELi64EEvPKfS1_S1_S1_S1_PfS2_ii_param_1,
	.param .u64 .ptr .align 1 _Z40gated_delta_rule_recurrence_kernel_tiledILi64ELi64EEvPKfS1_S1_S1_S1_PfS2_ii_param_2,
	.param .u64 .ptr .align 1 _Z40gated_delta_rule_recurrence_kernel_tiledILi64ELi64EEvPKfS1_S1_S1_S1_PfS2_ii_param_3,
	.param .u64 .ptr .align 1 _Z40gated_delta_rule_recurrence_kernel_tiledILi64ELi64EEvPKfS1_S1_S1_S1_PfS2_ii_param_4,
	.param .u64 .ptr .align 1 _Z40gated_delta_rule_recurrence_kernel_tiledILi64ELi64EEvPKfS1_S1_S1_S1_PfS2_ii_param_5,
	.param .u64 .ptr .align 1 _Z40gated_delta_rule_recurrence_kernel_tiledILi64ELi64EEvPKfS1_S1_S1_S1_PfS2_ii_param_6,
	.param .u32 _Z40gated_delta_rule_recurrence_kernel_tiledILi64ELi64EEvPKfS1_S1_S1_S1_PfS2_ii_param_7,
	.param .u32 _Z40gated_delta_rule_recurrence_kernel_tiledILi64ELi64EEvPKfS1_S1_S1_S1_PfS2_ii_param_8
)
{
	.reg .pred 	%p<6>;
	.reg .b32 	%r<126>;
	.reg .b32 	%f<788>;
	.reg .b64 	%rd<181>;
	// demoted variable
	.shared .align 4 .b8 _ZZ40gated_delta_rule_recurrence_kernel_tiledILi64ELi64EEvPKfS1_S1_S1_S1_PfS2_iiE5k_buf[256];
	// demoted variable
	.shared .align 4 .b8 _ZZ40gated_delta_rule_recurrence_kernel_tiledILi64ELi64EEvPKfS1_S1_S1_S1_PfS2_iiE5q_buf[256];
	ld.param.u32 	%r11, [_Z40gated_delta_rule_recurrence_kernel_tiledILi64ELi64EEvPKfS1_S1_S1_S1_PfS2_ii_param_8];
	mov.u32 	%r12, %ctaid.x;
	mov.u32 	%r13, %tid.x;
	shl.b32 	%r14, %r12, 6;
	add.s32 	%r15, %r14, %r13;
	setp.ge.s32 	%p1, %r15, %r11;
	@%p1 bra 	$L__BB1_9;
	ld.param.u32 	%r120, [_Z40gated_delta_rule_recurrence_kernel_tiledILi64ELi64EEvPKfS1_S1_S1_S1_PfS2_ii_param_8];
	ld.param.u32 	%r114, [_Z40gated_delta_rule_recurrence_kernel_tiledILi64ELi64EEvPKfS1_S1_S1_S1_PfS2_ii_param_7];
	ld.param.u64 	%rd177, [_Z40gated_delta_rule_recurrence_kernel_tiledILi64ELi64EEvPKfS1_S1_S1_S1_PfS2_ii_param_5];
	cvta.to.global.u64 	%rd78, %rd177;
	mov.u32 	%r16, %ctaid.y;
	mul.lo.s32 	%r17, %r16, %r120;
	shl.b32 	%r18, %r17, 6;
	mul.wide.u32 	%rd79, %r18, 4;
	add.s64 	%rd80, %rd78, %rd79;
	mov.u32 	%r19, %ctaid.x;
	shl.b32 	%r20, %r19, 6;
	mov.u32 	%r21, %tid.x;
	add.s32 	%r22, %r20, %r21;
	mul.wide.u32 	%rd81, %r22, 4;
	add.s64 	%rd1, %rd80, %rd81;
	ld.global.f32 	%f787, [%rd1];
	add.s32 	%r23, %r120, %r22;
	mul.wide.u32 	%rd82, %r23, 4;
	add.s64 	%rd2, %rd80, %rd82;
	ld.global.f32 	%f786, [%rd2];
	add.s32 	%r24, %r23, %r120;
	mul.wide.u32 	%rd83, %r24, 4;
	add.s64 	%rd3, %rd80, %rd83;
	ld.global.f32 	%f785, [%rd3];
	add.s32 	%r25, %r24, %r120;
	mul.wide.u32 	%rd84, %r25, 4;
	add.s64 	%rd4, %rd80, %rd84;
	ld.global.f32 	%f784, [%rd4];
	add.s32 	%r26, %r25, %r120;
	mul.wide.u32 	%rd85, %r26, 4;
	add.s64 	%rd5, %rd80, %rd85;
	ld.global.f32 	%f783, [%rd5];
	add.s32 	%r27, %r26, %r120;
	mul.wide.u32 	%rd86, %r27, 4;
	add.s64 	%rd6, %rd80, %rd86;
	ld.global.f32 	%f782, [%rd6];
	add.s32 	%r28, %r27, %r120;
	mul.wide.u32 	%rd87, %r28, 4;
	add.s64 	%rd7, %rd80, %rd87;
	ld.global.f32 	%f781, [%rd7];
	add.s32 	%r29, %r28, %r120;
	mul.wide.u32 	%rd88, %r29, 4;
	add.s64 	%rd8, %rd80, %rd88;
	ld.global.f32 	%f780, [%rd8];
	add.s32 	%r30, %r29, %r120;
	mul.wide.u32 	%rd89, %r30, 4;
	add.s64 	%rd9, %rd80, %rd89;
	ld.global.f32 	%f779, [%rd9];
	add.s32 	%r31, %r30, %r120;
	mul.wide.u32 	%rd90, %r31, 4;
	add.s64 	%rd10, %rd80, %rd90;
	ld.global.f32 	%f778, [%rd10];
	add.s32 	%r32, %r31, %r120;
	mul.wide.u32 	%rd91, %r32, 4;
	add.s64 	%rd11, %rd80, %rd91;
	ld.global.f32 	%f777, [%rd11];
	add.s32 	%r33, %r32, %r120;
	mul.wide.u32 	%rd92, %r33, 4;
	add.s64 	%rd12, %rd80, %rd92;
	ld.global.f32 	%f776, [%rd12];
	add.s32 	%r34, %r33, %r120;
	mul.wide.u32 	%rd93, %r34, 4;
	add.s64 	%rd13, %rd80, %rd93;
	ld.global.f32 	%f775, [%rd13];
	add.s32 	%r35, %r34, %r120;
	mul.wide.u32 	%rd94, %r35, 4;
	add.s64 	%rd14, %rd80, %rd94;
	ld.global.f32 	%f774, [%rd14];
	add.s32 	%r36, %r35, %r120;
	mul.wide.u32 	%rd95, %r36, 4;
	add.s64 	%rd15, %rd80, %rd95;
	ld.global.f32 	%f773, [%rd15];
	add.s32 	%r37, %r36, %r120;
	mul.wide.u32 	%rd96, %r37, 4;
	add.s64 	%rd16, %rd80, %rd96;
	ld.global.f32 	%f772, [%rd16];
	add.s32 	%r38, %r37, %r120;
	mul.wide.u32 	%rd97, %r38, 4;
	add.s64 	%rd17, %rd80, %rd97;
	ld.global.f32 	%f771, [%rd17];
	add.s32 	%r39, %r38, %r120;
	mul.wide.u32 	%rd98, %r39, 4;
	add.s64 	%rd18, %rd80, %rd98;
	ld.global.f32 	%f770, [%rd18];
	add.s32 	%r40, %r39, %r120;
	mul.wide.u32 	%rd99, %r40, 4;
	add.s64 	%rd19, %rd80, %rd99;
	ld.global.f32 	%f769, [%rd19];
	add.s32 	%r41, %r40, %r120;
	mul.wide.u32 	%rd100, %r41, 4;
	add.s64 	%rd20, %rd80, %rd100;
	ld.global.f32 	%f768, [%rd20];
	add.s32 	%r42, %r41, %r120;
	mul.wide.u32 	%rd101, %r42, 4;
	add.s64 	%rd21, %rd80, %rd101;
	ld.global.f32 	%f767, [%rd21];
	add.s32 	%r43, %r42, %r120;
	mul.wide.u32 	%rd102, %r43, 4;
	add.s64 	%rd22, %rd80, %rd102;
	ld.global.f32 	%f766, [%rd22];
	add.s32 	%r44, %r43, %r120;
	mul.wide.u32 	%rd103, %r44, 4;
	add.s64 	%rd23, %rd80, %rd103;
	ld.global.f32 	%f765, [%rd23];
	add.s32 	%r45, %r44, %r120;
	mul.wide.u32 	%rd104, %r45, 4;
	add.s64 	%rd24, %rd80, %rd104;
	ld.global.f32 	%f764, [%rd24];
	add.s32 	%r46, %r45, %r120;
	mul.wide.u32 	%rd105, %r46, 4;
	add.s64 	%rd25, %rd80, %rd105;
	ld.global.f32 	%f763, [%rd25];
	add.s32 	%r47, %r46, %r120;
	mul.wide.u32 	%rd106, %r47, 4;
	add.s64 	%rd26, %rd80, %rd106;
	ld.global.f32 	%f762, [%rd26];
	add.s32 	%r48, %r47, %r120;
	mul.wide.u32 	%rd107, %r48, 4;
	add.s64 	%rd27, %rd80, %rd107;
	ld.global.f32 	%f761, [%rd27];
	add.s32 	%r49, %r48, %r120;
	mul.wide.u32 	%rd108, %r49, 4;
	add.s64 	%rd28, %rd80, %rd108;
	ld.global.f32 	%f760, [%rd28];
	add.s32 	%r50, %r49, %r120;
	mul.wide.u32 	%rd109, %r50, 4;
	add.s64 	%rd29, %rd80, %rd109;
	ld.global.f32 	%f759, [%rd29];
	add.s32 	%r51, %r50, %r120;
	mul.wide.u32 	%rd110, %r51, 4;
	add.s64 	%rd30, %rd80, %rd110;
	ld.global.f32 	%f758, [%rd30];
	add.s32 	%r52, %r51, %r120;
	mul.wide.u32 	%rd111, %r52, 4;
	add.s64 	%rd31, %rd80, %rd111;
	ld.global.f32 	%f757, [%rd31];
	add.s32 	%r53, %r52, %r120;
	mul.wide.u32 	%rd112, %r53, 4;
	add.s64 	%rd32, %rd80, %rd112;
	ld.global.f32 	%f756, [%rd32];
	add.s32 	%r54, %r53, %r120;
	mul.wide.u32 	%rd113, %r54, 4;
	add.s64 	%rd33, %rd80, %rd113;
	ld.global.f32 	%f755, [%rd33];
	add.s32 	%r55, %r54, %r120;
	mul.wide.u32 	%rd114, %r55, 4;
	add.s64 	%rd34, %rd80, %rd114;
	ld.global.f32 	%f754, [%rd34];
	add.s32 	%r56, %r55, %r120;
	mul.wide.u32 	%rd115, %r56, 4;
	add.s64 	%rd35, %rd80, %rd115;
	ld.global.f32 	%f753, [%rd35];
	add.s32 	%r57, %r56, %r120;
	mul.wide.u32 	%rd116, %r57, 4;
	add.s64 	%rd36, %rd80, %rd116;
	ld.global.f32 	%f752, [%rd36];
	add.s32 	%r58, %r57, %r120;
	mul.wide.u32 	%rd117, %r58, 4;
	add.s64 	%rd37, %rd80, %rd117;
	ld.global.f32 	%f751, [%rd37];
	add.s32 	%r59, %r58, %r120;
	mul.wide.u32 	%rd118, %r59, 4;
	add.s64 	%rd38, %rd80, %rd118;
	ld.global.f32 	%f750, [%rd38];
	add.s32 	%r60, %r59, %r120;
	mul.wide.u32 	%rd119, %r60, 4;
	add.s64 	%rd39, %rd80, %rd119;
	ld.global.f32 	%f749, [%rd39];
	add.s32 	%r61, %r60, %r120;
	mul.wide.u32 	%rd120, %r61, 4;
	add.s64 	%rd40, %rd80, %rd120;
	ld.global.f32 	%f748, [%rd40];
	add.s32 	%r62, %r61, %r120;
	mul.wide.u32 	%rd121, %r62, 4;
	add.s64 	%rd41, %rd80, %rd121;
	ld.global.f32 	%f747, [%rd41];
	add.s32 	%r63, %r62, %r120;
	mul.wide.u32 	%rd122, %r63, 4;
	add.s64 	%rd42, %rd80, %rd122;
	ld.global.f32 	%f746, [%rd42];
	add.s32 	%r64, %r63, %r120;
	mul.wide.u32 	%rd123, %r64, 4;
	add.s64 	%rd43, %rd80, %rd123;
	ld.global.f32 	%f745, [%rd43];
	add.s32 	%r65, %r64, %r120;
	mul.wide.u32 	%rd124, %r65, 4;
	add.s64 	%rd44, %rd80, %rd124;
	ld.global.f32 	%f744, [%rd44];
	add.s32 	%r66, %r65, %r120;
	mul.wide.u32 	%rd125, %r66, 4;
	add.s64 	%rd45, %rd80, %rd125;
	ld.global.f32 	%f743, [%rd45];
	add.s32 	%r67, %r66, %r120;
	mul.wide.u32 	%rd126, %r67, 4;
	add.s64 	%rd46, %rd80, %rd126;
	ld.global.f32 	%f742, [%rd46];
	add.s32 	%r68, %r67, %r120;
	mul.wide.u32 	%rd127, %r68, 4;
	add.s64 	%rd47, %rd80, %rd127;
	ld.global.f32 	%f741, [%rd47];
	add.s32 	%r69, %r68, %r120;
	mul.wide.u32 	%rd128, %r69, 4;
	add.s64 	%rd48, %rd80, %rd128;
	ld.global.f32 	%f740, [%rd48];
	add.s32 	%r70, %r69, %r120;
	mul.wide.u32 	%rd129, %r70, 4;
	add.s64 	%rd49, %rd80, %rd129;
	ld.global.f32 	%f739, [%rd49];
	add.s32 	%r71, %r70, %r120;
	mul.wide.u32 	%rd130, %r71, 4;
	add.s64 	%rd50, %rd80, %rd130;
	ld.global.f32 	%f738, [%rd50];
	add.s32 	%r72, %r71, %r120;
	mul.wide.u32 	%rd131, %r72, 4;
	add.s64 	%rd51, %rd80, %rd131;
	ld.global.f32 	%f737, [%rd51];
	add.s32 	%r73, %r72, %r120;
	mul.wide.u32 	%rd132, %r73, 4;
	add.s64 	%rd52, %rd80, %rd132;
	ld.global.f32 	%f736, [%rd52];
	add.s32 	%r74, %r73, %r120;
	mul.wide.u32 	%rd133, %r74, 4;
	add.s64 	%rd53, %rd80, %rd133;
	ld.global.f32 	%f735, [%rd53];
	add.s32 	%r75, %r74, %r120;
	mul.wide.u32 	%rd134, %r75, 4;
	add.s64 	%rd54, %rd80, %rd134;
	ld.global.f32 	%f734, [%rd54];
	add.s32 	%r76, %r75, %r120;
	mul.wide.u32 	%rd135, %r76, 4;
	add.s64 	%rd55, %rd80, %rd135;
	ld.global.f32 	%f733, [%rd55];
	add.s32 	%r77, %r76, %r120;
	mul.wide.u32 	%rd136, %r77, 4;
	add.s64 	%rd56, %rd80, %rd136;
	ld.global.f32 	%f732, [%rd56];
	add.s32 	%r78, %r77, %r120;
	mul.wide.u32 	%rd137, %r78, 4;
	add.s64 	%rd57, %rd80, %rd137;
	ld.global.f32 	%f731, [%rd57];
	add.s32 	%r79, %r78, %r120;
	mul.wide.u32 	%rd138, %r79, 4;
	add.s64 	%rd58, %rd80, %rd138;
	ld.global.f32 	%f730, [%rd58];
	add.s32 	%r80, %r79, %r120;
	mul.wide.u32 	%rd139, %r80, 4;
	add.s64 	%rd59, %rd80, %rd139;
	ld.global.f32 	%f729, [%rd59];
	add.s32 	%r81, %r80, %r120;
	mul.wide.u32 	%rd140, %r81, 4;
	add.s64 	%rd60, %rd80, %rd140;
	ld.global.f32 	%f728, [%rd60];
	add.s32 	%r82, %r81, %r120;
	mul.wide.u32 	%rd141, %r82, 4;
	add.s64 	%rd61, %rd80, %rd141;
	ld.global.f32 	%f727, [%rd61];
	add.s32 	%r83, %r82, %r120;
	mul.wide.u32 	%rd142, %r83, 4;
	add.s64 	%rd62, %rd80, %rd142;
	ld.global.f32 	%f726, [%rd62];
	add.s32 	%r84, %r83, %r120;
	mul.wide.u32 	%rd143, %r84, 4;
	add.s64 	%rd63, %rd80, %rd143;
	ld.global.f32 	%f725, [%rd63];
	add.s32 	%r85, %r84, %r120;
	mul.wide.u32 	%rd144, %r85, 4;
	add.s64 	%rd64, %rd80, %rd144;
	ld.global.f32 	%f724, [%rd64];
	setp.lt.s32 	%p2, %r114, 1;
	@%p2 bra 	$L__BB1_8;
	ld.param.u32 	%r115, [_Z40gated_delta_rule_recurrence_kernel_tiledILi64ELi64EEvPKfS1_S1_S1_S1_PfS2_ii_param_7];
	ld.param.u64 	%rd176, [_Z40gated_delta_rule_recurrence_kernel_tiledILi64ELi64EEvPKfS1_S1_S1_S1_PfS2_ii_param_4];
	ld.param.u64 	%rd175, [_Z40gated_delta_rule_recurrence_kernel_tiledILi64ELi64EEvPKfS1_S1_S1_S1_PfS2_ii_param_3];
	mov.u32 	%r86, %ctaid.x;
	shl.b32 	%r87, %r86, 6;
	mov.u32 	%r123, %tid.x;
	add.s32 	%r125, %r87, %r123;
	mov.u32 	%r88, %ctaid.y;
	mul.lo.s32 	%r89, %r115, %r88;
	neg.s32 	%r124, %r115;
	mul.wide.s32 	%rd145, %r89, 4;
	cvta.to.global.u64 	%rd146, %rd176;
	add.s64 	%rd180, %rd146, %rd145;
	cvta.to.global.u64 	%rd147, %rd175;
	add.s64 	%rd179, %rd147, %rd145;
$L__BB1_3:
	mov.u32 	%r90, %tid.x;
	setp.gt.u32 	%p3, %r90, 63;
	@%p3 bra 	$L__BB1_5;
	ld.param.u32 	%r116, [_Z40gated_delta_rule_recurrence_kernel_tiledILi64ELi64EEvPKfS1_S1_S1_S1_PfS2_ii_param_7];
	ld.param.u64 	%rd173, [_Z40gated_delta_rule_recurrence_kernel_tiledILi64ELi64EEvPKfS1_S1_S1_S1_PfS2_ii_param_1];
	cvt.u64.u32 	%rd148, %r123;
	mov.u32 	%r91, %ctaid.y;
	mul.lo.s32 	%r92, %r116, %r91;
	shl.b32 	%r93, %r92, 6;
	cvt.s64.s32 	%rd149, %r93;
	add.s64 	%rd150, %rd148, %rd149;
	cvta.to.global.u64 	%rd151, %rd173;
	shl.b64 	%rd152, %rd150, 2;
	add.s64 	%rd153, %rd151, %rd152;
	ld.global.nc.f32 	%f322, [%rd153];
	mov.u32 	%r94, %tid.x;
	shl.b32 	%r95, %r94, 2;
	mov.u32 	%r96, _ZZ40gated_delta_rule_recurrence_kernel_tiledILi64ELi64EEvPKfS1_S1_S1_S1_PfS2_iiE5k_buf;
	add.s32 	%r97, %r96, %r95;
	st.shared.f32 	[%r97], %f322;
$L__BB1_5:
	ld.param.u32 	%r121, [_Z40gated_delta_rule_recurrence_kernel_tiledILi64ELi64EEvPKfS1_S1_S1_S1_PfS2_ii_param_8];
	ld.param.u32 	%r117, [_Z40gated_delta_rule_recurrence_kernel_tiledILi64ELi64EEvPKfS1_S1_S1_S1_PfS2_ii_param_7];
	ld.param.u64 	%rd174, [_Z40gated_delta_rule_recurrence_kernel_tiledILi64ELi64EEvPKfS1_S1_S1_S1_PfS2_ii_param_2];
	mov.u32 	%r98, %tid.x;
	setp.gt.u32 	%p4, %r98, 63;
	bar.sync 	0;
	ld.global.nc.f32 	%f323, [%rd179];
	fma.rn.f32 	%f324, %f323, 0f3BBB989D, 0f3F000000;
	cvt.sat.f32.f32 	%f325, %f324;
	mov.f32 	%f326, 0f4B400001;
	mov.f32 	%f327, 0f437C0000;
	fma.rm.f32 	%f328, %f325, %f327, %f326;
	add.f32 	%f329, %f328, 0fCB40007F;
	neg.f32 	%f330, %f329;
	fma.rn.f32 	%f331, %f323, 0f3FB8AA3B, %f330;
	fma.rn.f32 	%f332, %f323, 0f32A57060, %f331;
	mov.b32 	%r99, %f328;
	shl.b32 	%r100, %r99, 23;
	mov.b32 	%f333, %r100;
	ex2.approx.ftz.f32 	%f334, %f332;
	mul.f32 	%f335, %f334, %f333;
	cvt.s64.s32 	%rd154, %r125;
	mov.u32 	%r101, %ctaid.y;
	mul.lo.s32 	%r102, %r117, %r101;
	mul.lo.s32 	%r103, %r102, %r121;
	cvt.s64.s32 	%rd155, %r103;
	add.s64 	%rd156, %rd154, %rd155;
	cvta.to.global.u64 	%rd157, %rd174;
	shl.b64 	%rd158, %rd156, 2;
	add.s64 	%rd159, %rd157, %rd158;
	ld.global.nc.f32 	%f336, [%rd159];
	ld.global.nc.f32 	%f337, [%rd180];
	mul.f32 	%f129, %f335, %f787;
	ld.shared.f32 	%f338, [_ZZ40gated_delta_rule_recurrence_kernel_tiledILi64ELi64EEvPKfS1_S1_S1_S1_PfS2_iiE5k_buf];
	fma.rn.f32 	%f339, %f129, %f338, 0f00000000;
	mul.f32 	%f130, %f335, %f786;
	ld.shared.f32 	%f340, [_ZZ40gated_delta_rule_recurrence_kernel_tiledILi64ELi64EEvPKfS1_S1_S1_S1_PfS2_iiE5k_buf+4];
	fma.rn.f32 	%f341, %f130, %f340, %f339;
	mul.f32 	%f131, %f335, %f785;
	ld.shared.f32 	%f342, [_ZZ40gated_delta_rule_recurrence_kernel_tiledILi64ELi64EEvPKfS1_S1_S1_S1_PfS2_iiE5k_buf+8];
	fma.rn.f32 	%f343, %f131, %f342, %f341;
	mul.f32 	%f132, %f335, %f784;
	ld.shared.f32 	%f344, [_ZZ40gated_delta_rule_recurrence_kernel_tiledILi64ELi64EEvPKfS1_S1_S1_S1_PfS2_iiE5k_buf+12];
	fma.rn.f32 	%f345, %f132, %f344, %f343;
	mul.f32 	%f133, %f335, %f783;
	ld.shared.f32 	%f346, [_ZZ40gated_delta_rule_recurrence_kernel_tiledILi64ELi64EEvPKfS1_S1_S1_S1_PfS2_iiE5k_buf+16];
	fma.rn.f32 	%f347, %f133, %f346, %f345;
	mul.f32 	%f134, %f335, %f782;
	ld.shared.f32 	%f348, [_ZZ40gated_delta_rule_recurrence_kernel_tiledILi64ELi64EEvPKfS1_S1_S1_S1_PfS2_iiE5k_buf+20];
	fma.rn.f32 	%f349, %f134, %f348, %f347;
	mul.f32 	%f135, %f335, %f781;
	ld.shared.f32 	%f350, [_ZZ40gated_delta_rule_recurrence_kernel_tiledILi64ELi64EEvPKfS1_S1_S1_S1_PfS2_iiE5k_buf+24];
	fma.rn.f32 	%f351, %f135, %f350, %f349;
	mul.f32 	%f136, %f335, %f780;
	ld.shared.f32 	%f352, [_ZZ40gated_delta_rule_recurrence_kernel_tiledILi64ELi64EEvPKfS1_S1_S1_S1_PfS2_iiE5k_buf+28];
	fma.rn.f32 	%f353, %f136, %f352, %f351;
	mul.f32 	%f137, %f335, %f779;
	ld.shared.f32 	%f354, [_ZZ40gated_delta_rule_recurrence_kernel_tiledILi64ELi64EEvPKfS1_S1_S1_S1_PfS2_iiE5k_buf+32];
	fma.rn.f32 	%f355, %f137, %f354, %f353;
	mul.f32 	%f138, %f335, %f778;
	ld.shared.f32 	%f356, [_ZZ40gated_delta_rule_recurrence_kernel_tiledILi64ELi64EEvPKfS1_S1_S1_S1_PfS2_iiE5k_buf+36];
	fma.rn.f32 	%f357, %f138, %f356, %f355;
	mul.f32 	%f139, %f335, %f777;
	ld.shared.f32 	%f358, [_ZZ40gated_delta_rule_recurrence_kernel_tiledILi64ELi64EEvPKfS1_S1_S1_S1_PfS2_iiE5k_buf+40];
	fma.rn.f32 	%f359, %f139, %f358, %f357;
	mul.f32 	%f140, %f335, %f776;
	ld.shared.f32 	%f360, [_ZZ40gated_delta_rule_recurrence_kernel_tiledILi64ELi64EEvPKfS1_S1_S1_S1_PfS2_iiE5k_buf+44];
	fma.rn.f32 	%f361, %f140, %f360, %f359;
	mul.f32 	%f141, %f335, %f775;
	ld.shared.f32 	%f362, [_ZZ40gated_delta_rule_recurrence_kernel_tiledILi64ELi64EEvPKfS1_S1_S1_S1_PfS2_iiE5k_buf+48];
	fma.rn.f32 	%f363, %f141, %f362, %f361;
	mul.f32 	%f142, %f335, %f774;
	ld.shared.f32 	%f364, [_ZZ40gated_delta_rule_recurrence_kernel_tiledILi64ELi64EEvPKfS1_S1_S1_S1_PfS2_iiE5k_buf+52];
	fma.rn.f32 	%f365, %f142, %f364, %f363;
	mul.f32 	%f143, %f335, %f773;
	ld.shared.f32 	%f366, [_ZZ40gated_delta_rule_recurrence_kernel_tiledILi64ELi64EEvPKfS1_S1_S1_S1_PfS2_iiE5k_buf+56];
	fma.rn.f32 	%f367, %f143, %f366, %f365;
	mul.f32 	%f144, %f335, %f772;
	ld.shared.f32 	%f368, [_ZZ40gated_delta_rule_recurrence_kernel_tiledILi64ELi64EEvPKfS1_S1_S1_S1_PfS2_iiE5k_buf+60];
	fma.rn.f32 	%f369, %f144, %f368, %f367;
	mul.f32 	%f145, %f335, %f771;
	ld.shared.f32 	%f370, [_ZZ40gated_delta_rule_recurrence_kernel_tiledILi64ELi64EEvPKfS1_S1_S1_S1_PfS2_iiE5k_buf+64];
	fma.rn.f32 	%f371, %f145, %f370, %f369;
	mul.f32 	%f146, %f335, %f770;
	ld.shared.f32 	%f372, [_ZZ40gated_delta_rule_recurrence_kernel_tiledILi64ELi64EEvPKfS1_S1_S1_S1_PfS2_iiE5k_buf+68];
	fma.rn.f32 	%f373, %f146, %f372, %f371;
	mul.f32 	%f147, %f335, %f769;
	ld.shared.f32 	%f374, [_ZZ40gated_delta_rule_recurrence_kernel_tiledILi64ELi64EEvPKfS1_S1_S1_S1_PfS2_iiE5k_buf+72];
	fma.rn.f32 	%f375, %f147, %f374, %f373;
	mul.f32 	%f148, %f335, %f768;
	ld.shared.f32 	%f376, [_ZZ40gated_delta_rule_recurrence_kernel_tiledILi64ELi64EEvPKfS1_S1_S1_S1_PfS2_iiE5k_buf+76];
	fma.rn.f32 	%f377, %f148, %f376, %f375;
	mul.f32 	%f149, %f335, %f767;
	ld.shared.f32 	%f378, [_ZZ40gated_delta_rule_recurrence_kernel_tiledILi64ELi64EEvPKfS1_S1_S1_S1_PfS2_iiE5k_buf+80];
	fma.rn.f32 	%f379, %f149, %f378, %f377;
	mul.f32 	%f150, %f335, %f766;
	ld.shared.f32 	%f380, [_ZZ40gated_delta_rule_recurrence_kernel_tiledILi64ELi64EEvPKfS1_S1_S1_S1_PfS2_iiE5k_buf+84];
	fma.rn.f32 	%f381, %f150, %f380, %f379;
	mul.f32 	%f151, %f335, %f765;
	ld.shared.f32 	%f382, [_ZZ40gated_delta_rule_recurrence_kernel_tiledILi64ELi64EEvPKfS1_S1_S1_S1_PfS2_iiE5k_buf+88];
	fma.rn.f32 	%f383, %f151, %f382, %f381;
	mul.f32 	%f152, %f335, %f764;
	ld.shared.f32 	%f384, [_ZZ40gated_delta_rule_recurrence_kernel_tiledILi64ELi64EEvPKfS1_S1_S1_S1_PfS2_iiE5k_buf+92];
	fma.rn.f32 	%f385, %f152, %f384, %f383;
	mul.f32 	%f153, %f335, %f763;
	ld.shared.f32 	%f386, [_ZZ40gated_delta_rule_recurrence_kernel_tiledILi64ELi64EEvPKfS1_S1_S1_S1_PfS2_iiE5k_buf+96];
	fma.rn.f32 	%f387, %f153, %f386, %f385;
	mul.f32 	%f154, %f335, %f762;
	ld.shared.f32 	%f388, [_ZZ40gated_delta_rule_recurrence_kernel_tiledILi64ELi64EEvPKfS1_S1_S1_S1_PfS2_iiE5k_buf+100];
	fma.rn.f32 	%f389, %f154, %f388, %f387;
	mul.f32 	%f155, %f335, %f761;
	ld.shared.f32 	%f390, [_ZZ40gated_delta_rule_recurrence_kernel_tiledILi64ELi64EEvPKfS1_S1_S1_S1_PfS2_iiE5k_buf+104];
	fma.rn.f32 	%f391, %f155, %f390, %f389;
	mul.f32 	%f156, %f335, %f760;
	ld.shared.f32 	%f392, [_ZZ40gated_delta_rule_recurrence_kernel_tiledILi64ELi64EEvPKfS1_S1_S1_S1_PfS2_iiE5k_buf+108];
	fma.rn.f32 	%f393, %f156, %f392, %f391;
	mul.f32 	%f157, %f335, %f759;
	ld.shared.f32 	%f394, [_ZZ40gated_delta_rule_recurrence_kernel_tiledILi64ELi64EEvPKfS1_S1_S1_S1_PfS2_iiE5k_buf+112];
	fma.rn.f32 	%f395, %f157, %f394, %f393;
	mul.f32 	%f158, %f335, %f758;
	ld.shared.f32 	%f396, [_ZZ40gated_delta_rule_recurrence_kernel_tiledILi64ELi64EEvPKfS1_S1_S1_S1_PfS2_iiE5k_buf+116];
	fma.rn.f32 	%f397, %f158, %f396, %f395;
	mul.f32 	%f159, %f335, %f757;
	ld.shared.f32 	%f398, [_ZZ40gated_delta_rule_recurrence_kernel_tiledILi64ELi64EEvPKfS1_S1_S1_S1_PfS2_iiE5k_buf+120];
	fma.rn.f32 	%f399, %f159, %f398, %f397;
	mul.f32 	%f160, %f335, %f756;
	ld.shared.f32 	%f400, [_ZZ40gated_delta_rule_recurrence_kernel_tiledILi64ELi64EEvPKfS1_S1_S1_S1_PfS2_iiE5k_buf+124];
	fma.rn.f32 	%f401, %f160, %f400, %f399;
	mul.f32 	%f161, %f335, %f755;
	ld.shared.f32 	%f402, [_ZZ40gated_delta_rule_recurrence_kernel_tiledILi64ELi64EEvPKfS1_S1_S1_S1_PfS2_iiE5k_buf+128];
	fma.rn.f32 	%f403, %f161, %f402, %f401;
	mul.f32 	%f162, %f335, %f754;
	ld.shared.f32 	%f404, [_ZZ40gated_delta_rule_recurrence_kernel_tiledILi64ELi64EEvPKfS1_S1_S1_S1_PfS2_iiE5k_buf+132];
	fma.rn.f32 	%f405, %f162, %f404, %f403;
	mul.f32 	%f163, %f335, %f753;
	ld.shared.f32 	%f406, [_ZZ40gated_delta_rule_recurrence_kernel_tiledILi64ELi64EEvPKfS1_S1_S1_S1_PfS2_iiE5k_buf+136];
	fma.rn.f32 	%f407, %f163, %f406, %f405;
	mul.f32 	%f164, %f335, %f752;
	ld.shared.f32 	%f408, [_ZZ40gated_delta_rule_recurrence_kernel_tiledILi64ELi64EEvPKfS1_S1_S1_S1_PfS2_iiE5k_buf+140];
	fma.rn.f32 	%f409, %f164, %f408, %f407;
	mul.f32 	%f165, %f335, %f751;
	ld.shared.f32 	%f410, [_ZZ40gated_delta_rule_recurrence_kernel_tiledILi64ELi64EEvPKfS1_S1_S1_S1_PfS2_iiE5k_buf+144];
	fma.rn.f32 	%f411, %f165, %f410, %f409;
	mul.f32 	%f166, %f335, %f750;
	ld.shared.f32 	%f412, [_ZZ40gated_delta_rule_recurrence_kernel_tiledILi64ELi64EEvPKfS1_S1_S1_S1_PfS2_iiE5k_buf+148];
	fma.rn.f32 	%f413, %f166, %f412, %f411;
	mul.f32 	%f167, %f335, %f749;
	ld.shared.f32 	%f414, [_ZZ40gated_delta_rule_recurrence_kernel_tiledILi64ELi64EEvPKfS1_S1_S1_S1_PfS2_iiE5k_buf+152];
	fma.rn.f32 	%f415, %f167, %f414, %f413;
	mul.f32 	%f168, %f335, %f748;
	ld.shared.f32 	%f416, [_ZZ40gated_delta_rule_recurrence_kernel_tiledILi64ELi64EEvPKfS1_S1_S1_S1_PfS2_iiE5k_buf+156];
	fma.rn.f32 	%f417, %f168, %f416, %f415;
	mul.f32 	%f169, %f335, %f747;
	ld.shared.f32 	%f418, [_ZZ40gated_delta_rule_recurrence_kernel_tiledILi64ELi64EEvPKfS1_S1_S1_S1_PfS2_iiE5k_buf+160];
	fma.rn.f32 	%f419, %f169, %f418, %f417;
	mul.f32 	%f170, %f335, %f746;
	ld.shared.f32 	%f420, [_ZZ40gated_delta_rule_recurrence_kernel_tiledILi64ELi64EEvPKfS1_S1_S1_S1_PfS2_iiE5k_buf+164];
	fma.rn.f32 	%f421, %f170, %f420, %f419;
	mul.f32 	%f171, %f335, %f745;
	ld.shared.f32 	%f422, [_ZZ40gated_delta_rule_recurrence_kernel_tiledILi64ELi64EEvPKfS1_S1_S1_S1_PfS2_iiE5k_buf+168];
	fma.rn.f32 	%f423, %f171, %f422, %f421;
	mul.f32 	%f172, %f335, %f744;
	ld.shared.f32 	%f424, [_ZZ40gated_delta_rule_recurrence_kernel_tiledILi64ELi64EEvPKfS1_S1_S1_S1_PfS2_iiE5k_buf+172];
	fma.rn.f32 	%f425, %f172, %f424, %f423;
	mul.f32 	%f173, %f335, %f743;
	ld.shared.f32 	%f426, [_ZZ40gated_delta_rule_recurrence_kernel_tiledILi64ELi64EEvPKfS1_S1_S1_S1_PfS2_iiE5k_buf+176];
	fma.rn.f32 	%f427, %f173, %f426, %f425;
	mul.f32 	%f174, %f335, %f742;
	ld.shared.f32 	%f428, [_ZZ40gated_delta_rule_recurrence_kernel_tiledILi64ELi64EEvPKfS1_S1_S1_S1_PfS2_iiE5k_buf+180];
	fma.rn.f32 	%f429, %f174, %f428, %f427;
	mul.f32 	%f175, %f335, %f741;
	ld.shared.f32 	%f430, [_ZZ40gated_delta_rule_recurrence_kernel_tiledILi64ELi64EEvPKfS1_S1_S1_S1_PfS2_iiE5k_buf+184];
	fma.rn.f32 	%f431, %f175, %f430, %f429;
	mul.f32 	%f176, %f335, %f740;
	ld.shared.f32 	%f432, [_ZZ40gated_delta_rule_recurrence_kernel_tiledILi64ELi64EEvPKfS1_S1_S1_S1_PfS2_iiE5k_buf+188];
	fma.rn.f32 	%f433, %f176, %f432, %f431;
	mul.f32 	%f177, %f335, %f739;
	ld.shared.f32 	%f434, [_ZZ40gated_delta_rule_recurrence_kernel_tiledILi64ELi64EEvPKfS1_S1_S1_S1_PfS2_iiE5k_buf+192];
	fma.rn.f32 	%f435, %f177, %f434, %f433;
	mul.f32 	%f178, %f335, %f738;
	ld.shared.f32 	%f436, [_ZZ40gated_delta_rule_recurrence_kernel_tiledILi64ELi64EEvPKfS1_S1_S1_S1_PfS2_iiE5k_buf+196];
	fma.rn.f32 	%f437, %f178, %f436, %f435;
	mul.f32 	%f179, %f335, %f737;
	ld.shared.f32 	%f438, [_ZZ40gated_delta_rule_recurrence_kernel_tiledILi64ELi64EEvPKfS1_S1_S1_S1_PfS2_iiE5k_buf+200];
	fma.rn.f32 	%f439, %f179, %f438, %f437;
	mul.f32 	%f180, %f335, %f736;
	ld.shared.f32 	%f440, [_ZZ40gated_delta_rule_recurrence_kernel_tiledILi64ELi64EEvPKfS1_S1_S1_S1_PfS2_iiE5k_buf+204];
	fma.rn.f32 	%f441, %f180, %f440, %f439;
	mul.f32 	%f181, %f335, %f735;
	ld.shared.f32 	%f442, [_ZZ40gated_delta_rule_recurrence_kernel_tiledILi64ELi64EEvPKfS1_S1_S1_S1_PfS2_iiE5k_buf+208];
	fma.rn.f32 	%f443, %f181, %f442, %f441;
	mul.f32 	%f182, %f335, %f734;
	ld.shared.f32 	%f444, [_ZZ40gated_delta_rule_recurrence_kernel_tiledILi64ELi64EEvPKfS1_S1_S1_S1_PfS2_iiE5k_buf+212];
	fma.rn.f32 	%f445, %f182, %f444, %f443;
	mul.f32 	%f183, %f335, %f733;
	ld.shared.f32 	%f446, [_ZZ40gated_delta_rule_recurrence_kernel_tiledILi64ELi64EEvPKfS1_S1_S1_S1_PfS2_iiE5k_buf+216];
	fma.rn.f32 	%f447, %f183, %f446, %f445;
	mul.f32 	%f184, %f335, %f732;
	ld.shared.f32 	%f448, [_ZZ40gated_delta_rule_recurrence_kernel_tiledILi64ELi64EEvPKfS1_S1_S1_S1_PfS2_iiE5k_buf+220];
	fma.rn.f32 	%f449, %f184, %f448, %f447;
	mul.f32 	%f185, %f335, %f731;
	ld.shared.f32 	%f450, [_ZZ40gated_delta_rule_recurrence_kernel_tiledILi64ELi64EEvPKfS1_S1_S1_S1_PfS2_iiE5k_buf+224];
	fma.rn.f32 	%f451, %f185, %f450, %f449;
	mul.f32 	%f186, %f335, %f730;
	ld.shared.f32 	%f452, [_ZZ40gated_delta_rule_recurrence_kernel_tiledILi64ELi64EEvPKfS1_S1_S1_S1_PfS2_iiE5k_buf+228];
	fma.rn.f32 	%f453, %f186, %f452, %f451;
	mul.f32 	%f187, %f335, %f729;
	ld.shared.f32 	%f454, [_ZZ40gated_delta_rule_recurrence_kernel_tiledILi64ELi64EEvPKfS1_S1_S1_S1_PfS2_iiE5k_buf+232];
	fma.rn.f32 	%f455, %f187, %f454, %f453;
	mul.f32 	%f188, %f335, %f728;
	ld.shared.f32 	%f456, [_ZZ40gated_delta_rule_recurrence_kernel_tiledILi64ELi64EEvPKfS1_S1_S1_S1_PfS2_iiE5k_buf+236];
	fma.rn.f32 	%f457, %f188, %f456, %f455;
	mul.f32 	%f189, %f335, %f727;
	ld.shared.f32 	%f458, [_ZZ40gated_delta_rule_recurrence_kernel_tiledILi64ELi64EEvPKfS1_S1_S1_S1_PfS2_iiE5k_buf+240];
	fma.rn.f32 	%f459, %f189, %f458, %f457;
	mul.f32 	%f190, %f335, %f726;
	ld.shared.f32 	%f460, [_ZZ40gated_delta_rule_recurrence_kernel_tiledILi64ELi64EEvPKfS1_S1_S1_S1_PfS2_iiE5k_buf+244];
	fma.rn.f32 	%f461, %f190, %f460, %f459;
	mul.f32 	%f191, %f335, %f725;
	ld.shared.f32 	%f462, [_ZZ40gated_delta_rule_recurrence_kernel_tiledILi64ELi64EEvPKfS1_S1_S1_S1_PfS2_iiE5k_buf+248];
	fma.rn.f32 	%f463, %f191, %f462, %f461;
	mul.f32 	%f192, %f335, %f724;
	ld.shared.f32 	%f464, [_ZZ40gated_delta_rule_recurrence_kernel_tiledILi64ELi64EEvPKfS1_S1_S1_S1_PfS2_iiE5k_buf+252];
	fma.rn.f32 	%f465, %f192, %f464, %f463;
	sub.f32 	%f466, %f336, %f465;
	mul.f32 	%f193, %f337, %f466;
	@%p4 bra 	$L__BB1_7;
	ld.param.u32 	%r118, [_Z40gated_delta_rule_recurrence_kernel_tiledILi64ELi64EEvPKfS1_S1_S1_S1_PfS2_ii_param_7];
	ld.param.u64 	%rd172, [_Z40gated_delta_rule_recurrence_kernel_tiledILi64ELi64EEvPKfS1_S1_S1_S1_PfS2_ii_param_0];
	cvt.u64.u32 	%rd160, %r123;
	mov.u32 	%r104, %ctaid.y;
	mul.lo.s32 	%r105, %r118, %r104;
	shl.b32 	%r106, %r105, 6;
	cvt.s64.s32 	%rd161, %r106;
	add.s64 	%rd162, %rd160, %rd161;
	cvta.to.global.u64 	%rd163, %rd172;
	shl.b64 	%rd164, %rd162, 2;
	add.s64 	%rd165, %rd163, %rd164;
	ld.global.nc.f32 	%f467, [%rd165];
	mov.u32 	%r107, %tid.x;
	shl.b32 	%r108, %r107, 2;
	mov.u32 	%r109, _ZZ40gated_delta_rule_recurrence_kernel_tiledILi64ELi64EEvPKfS1_S1_S1_S1_PfS2_iiE5q_buf;
	add.s32 	%r110, %r109, %r108;
	st.shared.f32 	[%r110], %f467;
$L__BB1_7:
	ld.param.u32 	%r122, [_Z40gated_delta_rule_recurrence_kernel_tiledILi64ELi64EEvPKfS1_S1_S1_S1_PfS2_ii_param_8];
	ld.param.u32 	%r119, [_Z40gated_delta_rule_recurrence_kernel_tiledILi64ELi64EEvPKfS1_S1_S1_S1_PfS2_ii_param_7];
	ld.param.u64 	%rd178, [_Z40gated_delta_rule_recurrence_kernel_tiledILi64ELi64EEvPKfS1_S1_S1_S1_PfS2_ii_param_6];
	bar.sync 	0;
	ld.shared.f32 	%f468, [_ZZ40gated_delta_rule_recurrence_kernel_tiledILi64ELi64EEvPKfS1_S1_S1_S1_PfS2_iiE5k_buf];
	fma.rn.f32 	%f787, %f468, %f193, %f129;
	ld.shared.f32 	%f469, [_ZZ40gated_delta_rule_recurrence_kernel_tiledILi64ELi64EEvPKfS1_S1_S1_S1_PfS2_iiE5q_buf];
	fma.rn.f32 	%f470, %f787, %f469, 0f00000000;
	ld.shared.f32 	%f471, [_ZZ40gated_delta_rule_recurrence_kernel_tiledILi64ELi64EEvPKfS1_S1_S1_S1_PfS2_iiE5k_buf+4];
	fma.rn.f32 	%f786, %f471, %f193, %f130;
	ld.shared.f32 	%f472, [_ZZ40gated_delta_rule_recurrence_kernel_tiledILi64ELi64EEvPKfS1_S1_S1_S1_PfS2_iiE5q_buf+4];
	fma.rn.f32 	%f473, %f786, %f472, %f470;
	ld.shared.f32 	%f474, [_ZZ40gated_delta_rule_recurrence_kernel_tiledILi64ELi64EEvPKfS1_S1_S1_S1_PfS2_iiE5k_buf+8];
	fma.rn.f32 	%f785, %f474, %f193, %f131;
	ld.shared.f32 	%f475, [_ZZ40gated_delta_rule_recurrence_kernel_tiledILi64ELi64EEvPKfS1_S1_S1_S1_PfS2_iiE5q_buf+8];
	fma.rn.f32 	%f476, %f785, %f475, %f473;
	ld.shared.f32 	%f477, [_ZZ40gated_delta_rule_recurrence_kernel_tiledILi64ELi64EEvPKfS1_S1_S1_S1_PfS2_iiE5k_buf+12];
	fma.rn.f32 	%f784, %f477, %f193, %f132;
	ld.shared.f32 	%f478, [_ZZ40gated_delta_rule_recurrence_kernel_tiledILi64ELi64EEvPKfS1_S1_S1_S1_PfS2_iiE5q_buf+12];
	fma.rn.f32 	%f479, %f784, %f478, %f476;
	ld.shared.f32 	%f480, [_ZZ40gated_delta_rule_recurrence_kernel_tiledILi64ELi64EEvPKfS1_S1_S1_S1_PfS2_iiE5k_buf+16];
	fma.rn.f32 	%f783, %f480, %f193, %f133;
	ld.shared.f32 	%f481, [_ZZ40gated_delta_rule_recurrence_kernel_tiledILi64ELi64EEvPKfS1_S1_S1_S1_PfS2_iiE5q_buf+16];
	fma.rn.f32 	%f482, %f783, %f481, %f479;
	ld.shared.f32 	%f483, [_ZZ40gated_delta_rule_recurrence_kernel_tiledILi64ELi64EEvPKfS1_S1_S1_S1_PfS2_iiE5k_buf+20];
	fma.rn.f32 	%f782, %f483, %f193, %f134;
	ld.shared.f32 	%f484, [_ZZ40gated_delta_rule_recurrence_kernel_tiledILi64ELi64EEvPKfS1_S1_S1_S1_PfS2_iiE5q_buf+20];
	fma.rn.f32 	%f485, %f782, %f484, %f482;
	ld.shared.f32 	%f486, [_ZZ40gated_delta_rule_recurrence_kernel_tiledILi64ELi64EEvPKfS1_S1_S1_S1_PfS2_iiE5k_buf+24];
	fma.rn.f32 	%f781, %f486, %f193, %f135;
	ld.shared.f32 	%f487, [_ZZ40gated_delta_rule_recurrence_kernel_tiledILi64ELi64EEvPKfS1_S1_S1_S1_PfS2_iiE5q_buf+24];
	fma.rn.f32 	%f488, %f781, %f487, %f485;
	ld.shared.f32 	%f489, [_ZZ40gated_delta_rule_recurrence_kernel_tiledILi64ELi64EEvPKfS1_S1_S1_S1_PfS2_iiE5k_buf+28];
	fma.rn.f32 	%f780, %f489, %f193, %f136;
	ld.shared.f32 	%f490, [_ZZ40gated_delta_rule_recurrence_kernel_tiledILi64ELi64EEvPKfS1_S1_S1_S1_PfS2_iiE5q_buf+28];
	fma.rn.f32 	%f491, %f780, %f490, %f488;
	ld.shared.f32 	%f492, [_ZZ40gated_delta_rule_recurrence_kernel_tiledILi64ELi64EEvPKfS1_S1_S1_S1_PfS2_iiE5k_buf+32];
	fma.rn.f32 	%f779, %f492, %f193, %f137;
	ld.shared.f32 	%f493, [_ZZ40gated_delta_rule_recurrence_kernel_tiledILi64ELi64EEvPKfS1_S1_S1_S1_PfS2_iiE5q_buf+32];
	fma.rn.f32 	%f494, %f779, %f493, %f491;
	ld.shared.f32 	%f495, [_ZZ40gated_delta_rule_recurrence_kernel_tiledILi64ELi64EEvPKfS1_S1_S1_S1_PfS2_iiE5k_buf+36];
	fma.rn.f32 	%f778, %f495, %f193, %f138;
	ld.shared.f32 	%f496, [_ZZ40gated_delta_rule_recurrence_kernel_tiledILi64ELi64EEvPKfS1_S1_S1_S1_PfS2_iiE5q_buf+36];
	fma.rn.f32 	%f497, %f778, %f496, %f494;
	ld.shared.f32 	%f498, [_ZZ40gated_delta_rule_recurrence_kernel_tiledILi64ELi64EEvPKfS1_S1_S1_S1_PfS2_iiE5k_buf+40];
	fma.rn.f32 	%f777, %f498, %f193, %f139;
	ld.shared.f32 	%f499, [_ZZ40gated_delta_rule_recurrence_kernel_tiledILi64ELi64EEvPKfS1_S1_S1_S1_PfS2_iiE5q_buf+40];
	fma.rn.f32 	%f500, %f777, %f499, %f497;
	ld.shared.f32 	%f501, [_ZZ40gated_delta_rule_recurrence_kernel_tiledILi64ELi64EEvPKfS1_S1_S1_S1_PfS2_iiE5k_buf+44];
	fma.rn.f32 	%f776, %f501, %f193, %f140;
	ld.shared.f32 	%f502, [_ZZ40gated_delta_rule_recurrence_kernel_tiledILi64ELi64EEvPKfS1_S1_S1_S1_PfS2_iiE5q_buf+44];
	fma.rn.f32 	%f503, %f776, %f502, %f500;
	ld.shared.f32 	%f504, [_ZZ40gated_delta_rule_recurrence_kernel_tiledILi64ELi64EEvPKfS1_S1_S1_S1_PfS2_iiE5k_buf+48];
	fma.rn.f32 	%f775, %f504, %f193, %f141;
	ld.shared.f32 	%f505, [_ZZ40gated_delta_rule_recurrence_kernel_tiledILi64ELi64EEvPKfS1_S1_S1_S1_PfS2_iiE5q_buf+48];
	fma.rn.f32 	%f506, %f775, %f505, %f503;
	ld.shared.f32 	%f507, [_ZZ40gated_delta_rule_recurrence_kernel_tiledILi64ELi64EEvPKfS1_S1_S1_S1_PfS2_iiE5k_buf+52];
	fma.rn.f32 	%f774, %f507, %f193, %f142;
	ld.shared.f32 	%f508, [_ZZ40gated_delta_rule_recurrence_kernel_tiledILi64ELi64EEvPKfS1_S1_S1_S1_PfS2_iiE5q_buf+52];
	fma.rn.f32 	%f509, %f774, %f508, %f506;
	ld.shared.f32 	%f510, [_ZZ40gated_delta_rule_recurrence_kernel_tiledILi64ELi64EEvPKfS1_S1_S1_S1_PfS2_iiE5k_buf+56];
	fma.rn.f32 	%f773, %f510, %f193, %f143;
	ld.shared.f32 	%f511, [_ZZ40gated_delta_rule_recurrence_kernel_tiledILi64ELi64EEvPKfS1_S1_S1_S1_PfS2_iiE5q_buf+56];
	fma.rn.f32 	%f512, %f773, %f511, %f509;
	ld.shared.f32 	%f513, [_ZZ40gated_delta_rule_recurrence_kernel_tiledILi64ELi64EEvPKfS1_S1_S1_S1_PfS2_iiE5k_buf+60];
	fma.rn.f32 	%f772, %f513, %f193, %f144;
	ld.shared.f32 	%f514, [_ZZ40gated_delta_rule_recurrence_kernel_tiledILi64ELi64EEvPKfS1_S1_S1_S1_PfS2_iiE5q_buf+60];
	fma.rn.f32 	%f515, %f772, %f514, %f512;
	ld.shared.f32 	%f516, [_ZZ40gated_delta_rule_recurrence_kernel_tiledILi64ELi64EEvPKfS1_S1_S1_S1_PfS2_iiE5k_buf+64];
	fma.rn.f32 	%f771, %f516, %f193, %f145;
	ld.shared.f32 	%f517, [_ZZ40gated_delta_rule_recurrence_kernel_tiledILi64ELi64EEvPKfS1_S1_S1_S1_PfS2_iiE5q_buf+64];
	fma.rn.f32 	%f518, %f771, %f517, %f515;
	ld.shared.f32 	%f519, [_ZZ40gated_delta_rule_recurrence_kernel_tiledILi64ELi64EEvPKfS1_S1_S1_S1_PfS2_iiE5k_buf+68];
	fma.rn.f32 	%f770, %f519, %f193, %f146;
	ld.shared.f32 	%f520, [_ZZ40gated_delta_rule_recurrence_kernel_tiledILi64ELi64EEvPKfS1_S1_S1_S1_PfS2_iiE5q_buf+68];
	fma.rn.f32 	%f521, %f770, %f520, %f518;
	ld.shared.f32 	%f522, [_ZZ40gated_delta_rule_recurrence_kernel_tiledILi64ELi64EEvPKfS1_S1_S1_S1_PfS2_iiE5k_buf+72];
	fma.rn.f32 	%f769, %f522, %f193, %f147;
	ld.shared.f32 	%f523, [_ZZ40gated_delta_rule_recurrence_kernel_tiledILi64ELi64EEvPKfS1_S1_S1_S1_PfS2_iiE5q_buf+72];
	fma.rn.f32 	%f524, %f769, %f523, %f521;
	ld.shared.f32 	%f525, [_ZZ40gated_delta_rule_recurrence_kernel_tiledILi64ELi64EEvPKfS1_S1_S1_S1_PfS2_iiE5k_buf+76];
	fma.rn.f32 	%f768, %f525, %f193, %f148;
	ld.shared.f32 	%f526, [_ZZ40gated_delta_rule_recurrence_kernel_tiledILi64ELi64EEvPKfS1_S1_S1_S1_PfS2_iiE5q_buf+76];
	fma.rn.f32 	%f527, %f768, %f526, %f524;
	ld.shared.f32 	%f528, [_ZZ40gated_delta_rule_recurrence_kernel_tiledILi64ELi64EEvPKfS1_S1_S1_S1_PfS2_iiE5k_buf+80];
	fma.rn.f32 	%f767, %f528, %f193, %f149;
	ld.shared.f32 	%f529, [_ZZ40gated_delta_rule_recurrence_kernel_tiledILi64ELi64EEvPKfS1_S1_S1_S1_PfS2_iiE5q_buf+80];
	fma.rn.f32 	%f530, %f767, %f529, %f527;
	ld.shared.f32 	%f531, [_ZZ40gated_delta_rule_recurrence_kernel_tiledILi64ELi64EEvPKfS1_S1_S1_S1_PfS2_iiE5k_buf+84];
	fma.rn.f32 	%f766, %f531, %f193, %f150;
	ld.shared.f32 	%f532, [_ZZ40gated_delta_rule_recurrence_kernel_tiledILi64ELi64EEvPKfS1_S1_S1_S1_PfS2_iiE5q_buf+84];
	fma.rn.f32 	%f533, %f766, %f532, %f530;
	ld.shared.f32 	%f534, [_ZZ40gated_delta_rule_recurrence_kernel_tiledILi64ELi64EEvPKfS1_S1_S1_S1_PfS2_iiE5k_buf+88];
	fma.rn.f32 	%f765, %f534, %f193, %f151;
	ld.shared.f32 	%f535, [_ZZ40gated_delta_rule_recurrence_kernel_tiledILi64ELi64EEvPKfS1_S1_S1_S1_PfS2_iiE5q_buf+88];
	fma.rn.f32 	%f536, %f765, %f535, %f533;
	ld.shared.f32 	%f537, [_ZZ40gated_delta_rule_recurrence_kernel_tiledILi64ELi64EEvPKfS1_S1_S1_S1_PfS2_iiE5k_buf+92];
	fma.rn.f32 	%f764, %f537, %f193, %f152;
	ld.shared.f32 	%f538, [_ZZ40gated_delta_rule_recurrence_kernel_tiledILi64ELi64EEvPKfS1_S1_S1_S1_PfS2_iiE5q_buf+92];
	fma.rn.f32 	%f539, %f764, %f538, %f536;
	ld.shared.f32 	%f540, [_ZZ40gated_delta_rule_recurrence_kernel_tiledILi64ELi64EEvPKfS1_S1_S1_S1_PfS2_iiE5k_buf+96];
	fma.rn.f32 	%f763, %f540, %f193, %f153;
	ld.shared.f32 	%f541, [_ZZ40gated_delta_rule_recurrence_kernel_tiledILi64ELi64EEvPKfS1_S1_S1_S1_PfS2_iiE5q_buf+96];
	fma.rn.f32 	%f542, %f763, %f541, %f539;
	ld.shared.f32 	%f543, [_ZZ40gated_delta_rule_recurrence_kernel_tiledILi64ELi64EEvPKfS1_S1_S1_S1_PfS2_iiE5k_buf+100];
	fma.rn.f32 	%f762, %f543, %f193, %f154;
	ld.shared.f32 	%f544, [_ZZ40gated_delta_rule_recurrence_kernel_tiledILi64ELi64EEvPKfS1_S1_S1_S1_PfS2_iiE5q_buf+100];
	fma.rn.f32 	%f545, %f762, %f544, %f542;
	ld.shared.f32 	%f546, [_ZZ40gated_delta_rule_recurrence_kernel_tiledILi64ELi64EEvPKfS1_S1_S1_S1_PfS2_iiE5k_buf+104];
	fma.rn.f32 	%f761, %f546, %f193, %f155;
	ld.shared.f32 	%f547, [_ZZ40gated_delta_rule_recurrence_kernel_tiledILi64ELi64EEvPKfS1_S1_S1_S1_PfS2_iiE5q_buf+104];
	fma.rn.f32 	%f548, %f761, %f547, %f545;
	ld.shared.f32 	%f549, [_ZZ40gated_delta_rule_recurrence_kernel_tiledILi64ELi64EEvPKfS1_S1_S1_S1_PfS2_iiE5k_buf+108];
	fma.rn.f32 	%f760, %f549, %f193, %f156;
	ld.shared.f32 	%f550, [_ZZ40gated_delta_rule_recurrence_kernel_tiledILi64ELi64EEvPKfS1_S1_S1_S1_PfS2_iiE5q_buf+108];
	fma.rn.f32 	%f551, %f760, %f550, %f548;
	ld.shared.f32 	%f552, [_ZZ40gated_delta_rule_recurrence_kernel_tiledILi64ELi64EEvPKfS1_S1_S1_S1_PfS2_iiE5k_buf+112];
	fma.rn.f32 	%f759, %f552, %f193, %f157;
	ld.shared.f32 	%f553, [_ZZ40gated_delta_rule_recurrence_kernel_tiledILi64ELi64EEvPKfS1_S1_S1_S1_PfS2_iiE5q_buf+112];
	fma.rn.f32 	%f554, %f759, %f553, %f551;
	ld.shared.f32 	%f555, [_ZZ40gated_delta_rule_recurrence_kernel_tiledILi64ELi64EEvPKfS1_S1_S1_S1_PfS2_iiE5k_buf+116];
	fma.rn.f32 	%f758, %f555, %f193, %f158;
	ld.shared.f32 	%f556, [_ZZ40gated_delta_rule_recurrence_kernel_tiledILi64ELi64EEvPKfS1_S1_S1_S1_PfS2_iiE5q_buf+116];
	fma.rn.f32 	%f557, %f758, %f556, %f554;
	ld.shared.f32 	%f558, [_ZZ40gated_delta_rule_recurrence_kernel_tiledILi64ELi64EEvPKfS1_S1_S1_S1_PfS2_iiE5k_buf+120];
	fma.rn.f32 	%f757, %f558, %f193, %f159;
	ld.shared.f32 	%f559, [_ZZ40gated_delta_rule_recurrence_kernel_tiledILi64ELi64EEvPKfS1_S1_S1_S1_PfS2_iiE5q_buf+120];
	fma.rn.f32 	%f560, %f757, %f559, %f557;
	ld.shared.f32 	%f561, [_ZZ40gated_delta_rule_recurrence_kernel_tiledILi64ELi64EEvPKfS1_S1_S1_S1_PfS2_iiE5k_buf+124];
	fma.rn.f32 	%f756, %f561, %f193, %f160;
	ld.shared.f32 	%f562, [_ZZ40gated_delta_rule_recurrence_kernel_tiledILi64ELi64EEvPKfS1_S1_S1_S1_PfS2_iiE5q_buf+124];
	fma.rn.f32 	%f563, %f756, %f562, %f560;
	ld.shared.f32 	%f564, [_ZZ40gated_delta_rule_recurrence_kernel_tiledILi64ELi64EEvPKfS1_S1_S1_S1_PfS2_iiE5k_buf+128];
	fma.rn.f32 	%f755, %f564, %f193, %f161;
	ld.shared.f32 	%f565, [_ZZ40gated_delta_rule_recurrence_kernel_tiledILi64ELi64EEvPKfS1_S1_S1_S1_PfS2_iiE5q_buf+128];
	fma.rn.f32 	%f566, %f755, %f565, %f563;
	ld.shared.f32 	%f567, [_ZZ40gated_delta_rule_recurrence_kernel_tiledILi64ELi64EEvPKfS1_S1_S1_S1_PfS2_iiE5k_buf+132];
	fma.rn.f32 	%f754, %f567, %f193, %f162;
	ld.shared.f32 	%f568, [_ZZ40gated_delta_rule_recurrence_kernel_tiledILi64ELi64EEvPKfS1_S1_S1_S1_PfS2_iiE5q_buf+132];
	fma.rn.f32 	%f569, %f754, %f568, %f566;
	ld.shared.f32 	%f570, [_ZZ40gated_delta_rule_recurrence_kernel_tiledILi64ELi64EEvPKfS1_S1_S1_S1_PfS2_iiE5k_buf+136];
	fma.rn.f32 	%f753, %f570, %f193, %f163;
	ld.shared.f32 	%f571, [_ZZ40gated_delta_rule_recurrence_kernel_tiledILi64ELi64EEvPKfS1_S1_S1_S1_PfS2_iiE5q_buf+136];
	fma.rn.f32 	%f572, %f753, %f571, %f569;
	ld.shared.f32 	%f573, [_ZZ40gated_delta_rule_recurrence_kernel_tiledILi64ELi64EEvPKfS1_S1_S1_S1_PfS2_iiE5k_buf+140];
	fma.rn.f32 	%f752, %f573, %f193, %f164;
	ld.shared.f32 	%f574, [_ZZ40gated_delta_rule_recurrence_kernel_tiledILi64ELi64EEvPKfS1_S1_S1_S1_PfS2_iiE5q_buf+140];
	fma.rn.f32 	%f575, %f752, %f574, %f572;
	ld.shared.f32 	%f576, [_ZZ40gated_delta_rule_recurrence_kernel_tiledILi64ELi64EEvPKfS1_S1_S1_S1_PfS2_iiE5k_buf+144];
	fma.rn.f32 	%f751, %f576, %f193, %f165;
	ld.shared.f32 	%f577, [_ZZ40gated_delta_rule_recurrence_kernel_tiledILi64ELi64EEvPKfS1_S1_S1_S1_PfS2_iiE5q_buf+144];
	fma.rn.f32 	%f578, %f751, %f577, %f575;
	ld.shared.f32 	%f579, [_ZZ40gated_delta_rule_recurrence_kernel_tiledILi64ELi64EEvPKfS1_S1_S1_S1_PfS2_iiE5k_buf+148];
	fma.rn.f32 	%f750, %f579, %f193, %f166;
	ld.shared.f32 	%f580, [_ZZ40gated_delta_rule_recurrence_kernel_tiledILi64ELi64EEvPKfS1_S1_S1_S1_PfS2_iiE5q_buf+148];
	fma.rn.f32 	%f581, %f750, %f580, %f578;
	ld.shared.f32 	%f582, [_ZZ40gated_delta_rule_recurrence_kernel_tiledILi64ELi64EEvPKfS1_S1_S1_S1_PfS2_iiE5k_buf+152];
	fma.rn.f32 	%f749, %f582, %f193, %f167;
	ld.shared.f32 	%f583, [_ZZ40gated_delta_rule_recurrence_kernel_tiledILi64ELi64EEvPKfS1_S1_S1_S1_PfS2_iiE5q_buf+152];
	fma.rn.f32 	%f584, %f749, %f583, %f581;
	ld.shared.f32 	%f585, [_ZZ40gated_delta_rule_recurrence_kernel_tiledILi64ELi64EEvPKfS1_S1_S1_S1_PfS2_iiE5k_buf+156];
	fma.rn.f32 	%f748, %f585, %f193, %f168;
	ld.shared.f32 	%f586, [_ZZ40gated_delta_rule_recurrence_kernel_tiledILi64ELi64EEvPKfS1_S1_S1_S1_PfS2_iiE5q_buf+156];
	fma.rn.f32 	%f587, %f748, %f586, %f584;
	ld.shared.f32 	%f588, [_ZZ40gated_delta_rule_recurrence_kernel_tiledILi64ELi64EEvPKfS1_S1_S1_S1_PfS2_iiE5k_buf+160];
	fma.rn.f32 	%f747, %f588, %f193, %f169;
	ld.shared.f32 	%f589, [_ZZ40gated_delta_rule_recurrence_kernel_tiledILi64ELi64EEvPKfS1_S1_S1_S1_PfS2_iiE5q_buf+160];
	fma.rn.f32 	%f590, %f747, %f589, %f587;
	ld.shared.f32 	%f591, [_ZZ40gated_delta_rule_recurrence_kernel_tiledILi64ELi64EEvPKfS1_S1_S1_S1_PfS2_iiE5k_buf+164];
	fma.rn.f32 	%f746, %f591, %f193, %f170;
	ld.shared.f32 	%f592, [_ZZ40gated_delta_rule_recurrence_kernel_tiledILi64ELi64EEvPKfS1_S1_S1_S1_PfS2_iiE5q_buf+164];
	fma.rn.f32 	%f593, %f746, %f592, %f590;
	ld.shared.f32 	%f594, [_ZZ40gated_delta_rule_recurrence_kernel_tiledILi64ELi64EEvPKfS1_S1_S1_S1_PfS2_iiE5k_buf+168];
	fma.rn.f32 	%f745, %f594, %f193, %f171;
	ld.shared.f32 	%f595, [_ZZ40gated_delta_rule_recurrence_kernel_tiledILi64ELi64EEvPKfS1_S1_S1_S1_PfS2_iiE5q_buf+168];
	fma.rn.f32 	%f596, %f745, %f595, %f593;
	ld.shared.f32 	%f597, [_ZZ40gated_delta_rule_recurrence_kernel_tiledILi64ELi64EEvPKfS1_S1_S1_S1_PfS2_iiE5k_buf+172];
	fma.rn.f32 	%f744, %f597, %f193, %f172;
	ld.shared.f32 	%f598, [_ZZ40gated_delta_rule_recurrence_kernel_tiledILi64ELi64EEvPKfS1_S1_S1_S1_PfS2_iiE5q_buf+172];
	fma.rn.f32 	%f599, %f744, %f598, %f596;
	ld.shared.f32 	%f600, [_ZZ40gated_delta_rule_recurrence_kernel_tiledILi64ELi64EEvPKfS1_S1_S1_S1_PfS2_iiE5k_buf+176];
	fma.rn.f32 	%f743, %f600, %f193, %f173;
	ld.shared.f32 	%f601, [_ZZ40gated_delta_rule_recurrence_kernel_tiledILi64ELi64EEvPKfS1_S1_S1_S1_PfS2_iiE5q_buf+176];
	fma.rn.f32 	%f602, %f743, %f601, %f599;
	ld.shared.f32 	%f603, [_ZZ40gated_delta_rule_recurrence_kernel_tiledILi64ELi64EEvPKfS1_S1_S1_S1_PfS2_iiE5k_buf+180];
	fma.rn.f32 	%f742, %f603, %f193, %f174;
	ld.shared.f32 	%f604, [_ZZ40gated_delta_rule_recurrence_kernel_tiledILi64ELi64EEvPKfS1_S1_S1_S1_PfS2_iiE5q_buf+180];
	fma.rn.f32 	%f605, %f742, %f604, %f602;
	ld.shared.f32 	%f606, [_ZZ40gated_delta_rule_recurrence_kernel_tiledILi64ELi64EEvPKfS1_S1_S1_S1_PfS2_iiE5k_buf+184];
	fma.rn.f32 	%f741, %f606, %f193, %f175;
	ld.shared.f32 	%f607, [_ZZ40gated_delta_rule_recurrence_kernel_tiledILi64ELi64EEvPKfS1_S1_S1_S1_PfS2_iiE5q_buf+184];
	fma.rn.f32 	%f608, %f741, %f607, %f605;
	ld.shared.f32 	%f609, [_ZZ40gated_delta_rule_recurrence_kernel_tiledILi64ELi64EEvPKfS1_S1_S1_S1_PfS2_iiE5k_buf+188];
	fma.rn.f32 	%f740, %f609, %f193, %f176;
	ld.shared.f32 	%f610, [_ZZ40gated_delta_rule_recurrence_kernel_tiledILi64ELi64EEvPKfS1_S1_S1_S1_PfS2_iiE5q_buf+188];
	fma.rn.f32 	%f611, %f740, %f610, %f608;
	ld.shared.f32 	%f612, [_ZZ40gated_delta_rule_recurrence_kernel_tiledILi64ELi64EEvPKfS1_S1_S1_S1_PfS2_iiE5k_buf+192];
	fma.rn.f32 	%f739, %f612, %f193, %f177;
	ld.shared.f32 	%f613, [_ZZ40gated_delta_rule_recurrence_kernel_tiledILi64ELi64EEvPKfS1_S1_S1_S1_PfS2_iiE5q_buf+192];
	fma.rn.f32 	%f614, %f739, %f613, %f611;
	ld.shared.f32 	%f615, [_ZZ40gated_delta_rule_recurrence_kernel_tiledILi64ELi64EEvPKfS1_S1_S1_S1_PfS2_iiE5k_buf+196];
	fma.rn.f32 	%f738, %f615, %f193, %f178;
	ld.shared.f32 	%f616, [_ZZ40gated_delta_rule_recurrence_kernel_tiledILi64ELi64EEvPKfS1_S1_S1_S1_PfS2_iiE5q_buf+196];
	fma.rn.f32 	%f617, %f738, %f616, %f614;
	ld.shared.f32 	%f618, [_ZZ40gated_delta_rule_recurrence_kernel_tiledILi64ELi64EEvPKfS1_S1_S1_S1_PfS2_iiE5k_buf+200];
	fma.rn.f32 	%f737, %f618, %f193, %f179;
	ld.shared.f32 	%f619, [_ZZ40gated_delta_rule_recurrence_kernel_tiledILi64ELi64EEvPKfS1_S1_S1_S1_PfS2_iiE5q_buf+200];
	fma.rn.f32 	%f620, %f737, %f619, %f617;
	ld.shared.f32 	%f621, [_ZZ40gated_delta_rule_recurrence_kernel_tiledILi64ELi64EEvPKfS1_S1_S1_S1_PfS2_iiE5k_buf+204];
	fma.rn.f32 	%f736, %f621, %f193, %f180;
	ld.shared.f32 	%f622, [_ZZ40gated_delta_rule_recurrence_kernel_tiledILi64ELi64EEvPKfS1_S1_S1_S1_PfS2_iiE5q_buf+204];
	fma.rn.f32 	%f623, %f736, %f622, %f620;
	ld.shared.f32 	%f624, [_ZZ40gated_delta_rule_recurrence_kernel_tiledILi64ELi64EEvPKfS1_S1_S1_S1_PfS2_iiE5k_buf+208];
	fma.rn.f32 	%f735, %f624, %f193, %f181;
	ld.shared.f32 	%f625, [_ZZ40gated_delta_rule_recurrence_kernel_tiledILi64ELi64EEvPKfS1_S1_S1_S1_PfS2_iiE5q_buf+208];
	fma.rn.f32 	%f626, %f735, %f625, %f623;
	ld.shared.f32 	%f627, [_ZZ40gated_delta_rule_recurrence_kernel_tiledILi64ELi64EEvPKfS1_S1_S1_S1_PfS2_iiE5k_buf+212];
	fma.rn.f32 	%f734, %f627, %f193, %f182;
	ld.shared.f32 	%f628, [_ZZ40gated_delta_rule_recurrence_kernel_tiledILi64ELi64EEvPKfS1_S1_S1_S1_PfS2_iiE5q_buf+212];
	fma.rn.f32 	%f629, %f734, %f628, %f626;
	ld.shared.f32 	%f630, [_ZZ40gated_delta_rule_recurrence_kernel_tiledILi64ELi64EEvPKfS1_S1_S1_S1_PfS2_iiE5k_buf+216];
	fma.rn.f32 	%f733, %f630, %f193, %f183;
	ld.shared.f32 	%f631, [_ZZ40gated_delta_rule_recurrence_kernel_tiledILi64ELi64EEvPKfS1_S1_S1_S1_PfS2_iiE5q_buf+216];
	fma.rn.f32 	%f632, %f733, %f631, %f629;
	ld.shared.f32 	%f633, [_ZZ40gated_delta_rule_recurrence_kernel_tiledILi64ELi64EEvPKfS1_S1_S1_S1_PfS2_iiE5k_buf+220];
	fma.rn.f32 	%f732, %f633, %f193, %f184;
	ld.shared.f32 	%f634, [_ZZ40gated_delta_rule_recurrence_kernel_tiledILi64ELi64EEvPKfS1_S1_S1_S1_PfS2_iiE5q_buf+220];
	fma.rn.f32 	%f635, %f732, %f634, %f632;
	ld.shared.f32 	%f636, [_ZZ40gated_delta_rule_recurrence_kernel_tiledILi64ELi64EEvPKfS1_S1_S1_S1_PfS2_iiE5k_buf+224];
	fma.rn.f32 	%f731, %f636, %f193, %f185;
	ld.shared.f32 	%f637, [_ZZ40gated_delta_rule_recurrence_kernel_tiledILi64ELi64EEvPKfS1_S1_S1_S1_PfS2_iiE5q_buf+224];
	fma.rn.f32 	%f638, %f731, %f637, %f635;
	ld.shared.f32 	%f639, [_ZZ40gated_delta_rule_recurrence_kernel_tiledILi64ELi64EEvPKfS1_S1_S1_S1_PfS2_iiE5k_buf+228];
	fma.rn.f32 	%f730, %f639, %f193, %f186;
	ld.shared.f32 	%f640, [_ZZ40gated_delta_rule_recurrence_kernel_tiledILi64ELi64EEvPKfS1_S1_S1_S1_PfS2_iiE5q_buf+228];
	fma.rn.f32 	%f641, %f730, %f640, %f638;
	ld.shared.f32 	%f642, [_ZZ40gated_delta_rule_recurrence_kernel_tiledILi64ELi64EEvPKfS1_S1_S1_S1_PfS2_iiE5k_buf+232];
	fma.rn.f32 	%f729, %f642, %f193, %f187;
	ld.shared.f32 	%f643, [_ZZ40gated_delta_rule_recurrence_kernel_tiledILi64ELi64EEvPKfS1_S1_S1_S1_PfS2_iiE5q_buf+232];
	fma.rn.f32 	%f644, %f729, %f643, %f641;
	ld.shared.f32 	%f645, [_ZZ40gated_delta_rule_recurrence_kernel_tiledILi64ELi64EEvPKfS1_S1_S1_S1_PfS2_iiE5k_buf+236];
	fma.rn.f32 	%f728, %f645, %f193, %f188;
	ld.shared.f32 	%f646, [_ZZ40gated_delta_rule_recurrence_kernel_tiledILi64ELi64EEvPKfS1_S1_S1_S1_PfS2_iiE5q_buf+236];
	fma.rn.f32 	%f647, %f728, %f646, %f644;
	ld.shared.f32 	%f648, [_ZZ40gated_delta_rule_recurrence_kernel_tiledILi64ELi64EEvPKfS1_S1_S1_S1_PfS2_iiE5k_buf+240];
	fma.rn.f32 	%f727, %f648, %f193, %f189;
	ld.shared.f32 	%f649, [_ZZ40gated_delta_rule_recurrence_kernel_tiledILi64ELi64EEvPKfS1_S1_S1_S1_PfS2_iiE5q_buf+240];
	fma.rn.f32 	%f650, %f727, %f649, %f647;
	ld.shared.f32 	%f651, [_ZZ40gated_delta_rule_recurrence_kernel_tiledILi64ELi64EEvPKfS1_S1_S1_S1_PfS2_iiE5k_buf+244];
	fma.rn.f32 	%f726, %f651, %f193, %f190;
	ld.shared.f32 	%f652, [_ZZ40gated_delta_rule_recurrence_kernel_tiledILi64ELi64EEvPKfS1_S1_S1_S1_PfS2_iiE5q_buf+244];
	fma.rn.f32 	%f653, %f726, %f652, %f650;
	ld.shared.f32 	%f654, [_ZZ40gated_delta_rule_recurrence_kernel_tiledILi64ELi64EEvPKfS1_S1_S1_S1_PfS2_iiE5k_buf+248];
	fma.rn.f32 	%f725, %f654, %f193, %f191;
	ld.shared.f32 	%f655, [_ZZ40gated_delta_rule_recurrence_kernel_tiledILi64ELi64EEvPKfS1_S1_S1_S1_PfS2_iiE5q_buf+248];
	fma.rn.f32 	%f656, %f725, %f655, %f653;
	ld.shared.f32 	%f657, [_ZZ40gated_delta_rule_recurrence_kernel_tiledILi64ELi64EEvPKfS1_S1_S1_S1_PfS2_iiE5k_buf+252];
	fma.rn.f32 	%f724, %f657, %f193, %f192;
	ld.shared.f32 	%f658, [_ZZ40gated_delta_rule_recurrence_kernel_tiledILi64ELi64EEvPKfS1_S1_S1_S1_PfS2_iiE5q_buf+252];
	fma.rn.f32 	%f659, %f724, %f658, %f656;
	cvta.to.global.u64 	%rd166, %rd178;
	cvt.s64.s32 	%rd167, %r125;
	mov.u32 	%r111, %ctaid.y;
	mul.lo.s32 	%r112, %r119, %r111;
	mul.lo.s32 	%r113, %r112, %r122;
	cvt.s64.s32 	%rd168, %r113;
	add.s64 	%rd169, %rd167, %rd168;
	shl.b64 	%rd170, %rd169, 2;
	add.s64 	%rd171, %rd166, %rd170;
	st.global.f32 	[%rd171], %f659;
	bar.sync 	0;
	add.s32 	%r125, %r125, %r122;
	add.s32 	%r124, %r124, 1;
	setp.ne.s32 	%p5, %r124, 0;
	add.s64 	%rd180, %rd180, 4;
	add.s64 	%rd179, %rd179, 4;
	add.s32 	%r123, %r123, 64;
	@%p5 bra 	$L__BB1_3;
$L__BB1_8:
	st.global.f32 	[%rd1], %f787;
	st.global.f32 	[%rd2], %f786;
	st.global.f32 	[%rd3], %f785;
	st.global.f32 	[%rd4], %f784;
	st.global.f32 	[%rd5], %f783;
	st.global.f32 	[%rd6], %f782;
	st.global.f32 	[%rd7], %f781;
	st.global.f32 	[%rd8], %f780;
	st.global.f32 	[%rd9], %f779;
	st.global.f32 	[%rd10], %f778;
	st.global.f32 	[%rd11], %f777;
	st.global.f32 	[%rd12], %f776;
	st.global.f32 	[%rd13], %f775;
	st.global.f32 	[%rd14], %f774;
	st.global.f32 	[%rd15], %f773;
	st.global.f32 	[%rd16], %f772;
	st.global.f32 	[%rd17], %f771;
	st.global.f32 	[%rd18], %f770;
	st.global.f32 	[%rd19], %f769;
	st.global.f32 	[%rd20], %f768;
	st.global.f32 	[%rd21], %f767;
	st.global.f32 	[%rd22], %f766;
	st.global.f32 	[%rd23], %f765;
	st.global.f32 	[%rd24], %f764;
	st.global.f32 	[%rd25], %f763;
	st.global.f32 	[%rd26], %f762;
	st.global.f32 	[%rd27], %f761;
	st.global.f32 	[%rd28], %f760;
	st.global.f32 	[%rd29], %f759;
	st.global.f32 	[%rd30], %f758;
	st.global.f32 	[%rd31], %f757;
	st.global.f32 	[%rd32], %f756;
	st.global.f32 	[%rd33], %f755;
	st.global.f32 	[%rd34], %f754;
	st.global.f32 	[%rd35], %f753;
	st.global.f32 	[%rd36], %f752;
	st.global.f32 	[%rd37], %f751;
	st.global.f32 	[%rd38], %f750;
	st.global.f32 	[%rd39], %f749;
	st.global.f32 	[%rd40], %f748;
	st.global.f32 	[%rd41], %f747;
	st.global.f32 	[%rd42], %f746;
	st.global.f32 	[%rd43], %f745;
	st.global.f32 	[%rd44], %f744;
	st.global.f32 	[%rd45], %f743;
	st.global.f32 	[%rd46], %f742;
	st.global.f32 	[%rd47], %f741;
	st.global.f32 	[%rd48], %f740;
	st.global.f32 	[%rd49], %f739;
	st.global.f32 	[%rd50], %f738;
	st.global.f32 	[%rd51], %f737;
	st.global.f32 	[%rd52], %f736;
	st.global.f32 	[%rd53], %f735;
	st.global.f32 	[%rd54], %f734;
	st.global.f32 	[%rd55], %f733;
	st.global.f32 	[%rd56], %f732;
	st.global.f32 	[%rd57], %f731;
	st.global.f32 	[%rd58], %f730;
	st.global.f32 	[%rd59], %f729;
	st.global.f32 	[%rd60], %f728;
	st.global.f32 	[%rd61], %f727;
	st.global.f32 	[%rd62], %f726;
	st.global.f32 	[%rd63], %f725;
	st.global.f32 	[%rd64], %f724;
$L__BB1_9:
	ret;

}
	// .globl	_Z43gated_delta_rule_recurrence_kernel_fallbackILi64ELi256EEvPKfS1_S1_S1_S1_PfS2_iii
.visible .entry _Z43gated_delta_rule_recurrence_kernel_fallbackILi64ELi256EEvPKfS1_S1_S1_S1_PfS2_iii(
	.param .u64 .ptr .align 1 _Z43gated_delta_rule_recurrence_kernel_fallbackILi64ELi256EEvPKfS1_S1_S1_S1_PfS2_iii_param_0,
	.param .u64 .ptr .align 1 _Z43gated_delta_rule_recurrence_kernel_fallbackILi64ELi256EEvPKfS1_S1_S1_S1_PfS2_iii_param_1,
	.param .u64 .ptr .align 1 _Z43gated_delta_rule_recurrence_kernel_fallbackILi64ELi256EEvPKfS1_S1_S1_S1_PfS2_iii_param_2,
	.param .u64 .ptr .align 1 _Z43gated_delta_rule_recurrence_kernel_fallbackILi64ELi256EEvPKfS1_S1_S1_S1_PfS2_iii_param_3,
	.param .u64 .ptr .align 1 _Z43gated_delta_rule_recurrence_kernel_fallbackILi64ELi256EEvPKfS1_S1_S1_S1_PfS2_iii_param_4,
	.param .u64 .ptr .align 1 _Z43gated_delta_rule_recurrence_kernel_fallbackILi64ELi256EEvPKfS1_S1_S1_S1_PfS2_iii_param_5,
	.param .u64 .ptr .align 1 _Z43gated_delta_rule_recurrence_kernel_fallbackILi64ELi256EEvPKfS1_S1_S1_S1_PfS2_iii_param_6,
	.param .u32 _Z43gated_delta_rule_recurrence_kernel_fallbackILi64ELi256EEvPKfS1_S1_S1_S1_PfS2_iii_param_7,
	.param .u32 _Z43gated_delta_rule_recurrence_kernel_fallbackILi64ELi256EEvPKfS1_S1_S1_S1_PfS2_iii_param_8,
	.param .u32 _Z43gated_delta_rule_recurrence_kernel_fallbackILi64ELi256EEvPKfS1_S1_S1_S1_PfS2_iii_param_9
)
{
	.local .align 16 .b8 	__local_depot2[1024];
	.reg .b64 	%SP;
	.reg .b64 	%SPL;
	.reg .pred 	%p<54>;
	.reg .b32 	%r<186>;
	.reg .b32 	%f<413>;
	.reg .b64 	%rd<158>;

	mov.u64 	%SPL, __local_depot2;
	ld.param.u64 	%rd28, [_Z43gated_delta_rule_recurrence_kernel_fallbackILi64ELi256EEvPKfS1_S1_S1_S1_PfS2_iii_param_0];
	ld.param.u64 	%rd29, [_Z43gated_delta_rule_recurrence_kernel_fallbackILi64ELi256EEvPKfS1_S1_S1_S1_PfS2_iii_param_1];
	ld.param.u64 	%rd23, [_Z43gated_delta_rule_recurrence_kernel_fallbackILi64ELi256EEvPKfS1_S1_S1_S1_PfS2_iii_param_2];
	ld.param.u64 	%rd24, [_Z43gated_delta_rule_recurrence_kernel_fallbackILi64ELi256EEvPKfS1_S1_S1_S1_PfS2_iii_param_3];
	ld.param.u64 	%rd25, [_Z43gated_delta_rule_recurrence_kernel_fallbackILi64ELi256EEvPKfS1_S1_S1_S1_PfS2_iii_param_4];
	ld.param.u64 	%rd26, [_Z43gated_delta_rule_recurrence_kernel_fallbackILi64ELi256EEvPKfS1_S1_S1_S1_PfS2_iii_param_5];
	ld.param.u64 	%rd27, [_Z43gated_delta_rule_recurrence_kernel_fallbackILi64ELi256EEvPKfS1_S1_S1_S1_PfS2_iii_param_6];
	ld.param.u32 	%r91, [_Z43gated_delta_rule_recurrence_kernel_fallbackILi64ELi256EEvPKfS1_S1_S1_S1_PfS2_iii_param_7];
	ld.param.u32 	%r92, [_Z43gated_delta_rule_recurrence_kernel_fallbackILi64ELi256EEvPKfS1_S1_S1_S1_PfS2_iii_param_8];
	ld.param.u32 	%r93, [_Z43gated_delta_rule_recurrence_kernel_fallbackILi64ELi256EEvPKfS1_S1_S1_S1_PfS2_iii_param_9];
	cvta.to.global.u64 	%rd1, %rd29;
	cvta.to.global.u64 	%rd2, %rd28;
	add.u64 	%rd3, %SPL, 0;
	mov.u32 	%r94, %ctaid.x;
	mov.u32 	%r1, %tid.x;
	shl.b32 	%r2, %r94, 6;
	add.s32 	%r3, %r2, %r1;
	setp.ge.s32 	%p1, %r3, %r93;
	@%p1 bra 	$L__BB2_73;
	cvta.to.global.u64 	%rd31, %rd26;
	mov.u32 	%r95, %ctaid.y;
	mul.lo.s32 	%r4, %r91, %r95;
	mul.lo.s32 	%r96, %r4, %r92;
	cvt.s64.s32 	%rd4, %r96;
	mul.lo.s32 	%r5, %r93, %r4;
	mul.lo.s32 	%r97, %r92, %r95;
	mul.lo.s32 	%r98, %r97, %r93;
	mul.wide.s32 	%rd32, %r98, 4;
	add.s64 	%rd5, %rd31, %rd32;
	setp.lt.s32 	%p2, %r92, 1;
	@%p2 bra 	$L__BB2_14;
	add.s32 	%r100, %r92, -1;
	and.b32  	%r6, %r92, 15;
	setp.lt.u32 	%p3, %r100, 15;
	mov.b32 	%r158, 0;
	@%p3 bra 	$L__BB2_5;
	and.b32  	%r158, %r92, 2147483632;
	mov.b32 	%r163, 0;
	mul.wide.s32 	%rd37, %r93, 4;
$L__BB2_4:
	.pragma "nounroll";
	mad.lo.s32 	%r102, %r163, %r93, %r3;
	mul.wide.s32 	%rd33, %r102, 4;
	add.s64 	%rd34, %rd5, %rd33;
	ld.global.f32 	%f33, [%rd34];
	mul.wide.u32 	%rd35, %r163, 4;
	add.s64 	%rd36, %rd3, %rd35;
	add.s64 	%rd38, %rd34, %rd37;
	ld.global.f32 	%f34, [%rd38];
	add.s64 	%rd39, %rd38, %rd37;
	ld.global.f32 	%f35, [%rd39];
	add.s64 	%rd40, %rd39, %rd37;
	ld.global.f32 	%f36, [%rd40];
	st.local.v4.f32 	[%rd36], {%f33, %f34, %f35, %f36};
	add.s64 	%rd41, %rd40, %rd37;
	ld.global.f32 	%f37, [%rd41];
	add.s64 	%rd42, %rd41, %rd37;
	ld.global.f32 	%f38, [%rd42];
	add.s64 	%rd43, %rd42, %rd37;
	ld.global.f32 	%f39, [%rd43];
	add.s64 	%rd44, %rd43, %rd37;
	ld.global.f32 	%f40, [%rd44];
	st.local.v4.f32 	[%rd36+16], {%f37, %f38, %f39, %f40};
	add.s64 	%rd45, %rd44, %rd37;
	ld.global.f32 	%f41, [%rd45];
	add.s64 	%rd46, %rd45, %rd37;
	ld.global.f32 	%f42, [%rd46];
	add.s64 	%rd47, %rd46, %rd37;
	ld.global.f32 	%f43, [%rd47];
	add.s64 	%rd48, %rd47, %rd37;
	ld.global.f32 	%f44, [%rd48];
	st.local.v4.f32 	[%rd36+32], {%f41, %f42, %f43, %f44};
	add.s64 	%rd49, %rd48, %rd37;
	ld.global.f32 	%f45, [%rd49];
	add.s64 	%rd50, %rd49, %rd37;
	ld.global.f32 	%f46, [%rd50];
	add.s64 	%rd51, %rd50, %rd37;
	ld.global.f32 	%f47, [%rd51];
	add.s64 	%rd52, %rd51, %rd37;
	ld.global.f32 	%f48, [%rd52];
	st.local.v4.f32 	[%rd36+48], {%f45, %f46, %f47, %f48};
	add.s32 	%r163, %r163, 16;
	setp.eq.s32 	%p4, %r163, %r158;
	@%p4 bra 	$L__BB2_5;
	bra.uni 	$L__BB2_4;
$L__BB2_5:
	setp.eq.s32 	%p5, %r6, 0;
	@%p5 bra 	$L__BB2_14;
	and.b32  	%r9, %r92, 7;
	setp.lt.u32 	%p6, %r6, 8;
	@%p6 bra 	$L__BB2_8;
	mad.lo.s32 	%r103, %r158, %r93, %r3;
	mul.wide.s32 	%rd53, %r103, 4;
	add.s64 	%rd54, %rd5, %rd53;
	ld.global.f32 	%f49, [%rd54];
	mul.wide.u32 	%rd55, %r158, 4;
	add.s64 	%rd56, %rd3, %rd55;
	st.local.f32 	[%rd56], %f49;
	mul.wide.s32 	%rd57, %r93, 4;
	add.s64 	%rd58, %rd54, %rd57;
	ld.global.f32 	%f50, [%rd58];
	st.local.f32 	[%rd56+4], %f50;
	add.s64 	%rd59, %rd58, %rd57;
	ld.global.f32 	%f51, [%rd59];
	st.local.f32 	[%rd56+8], %f51;
	add.s64 	%rd60, %rd59, %rd57;
	ld.global.f32 	%f52, [%rd60];
	st.local.f32 	[%rd56+12], %f52;
	add.s64 	%rd61, %rd60, %rd57;
	ld.global.f32 	%f53, [%rd61];
	st.local.f32 	[%rd56+16], %f53;
	add.s64 	%rd62, %rd61, %rd57;
	ld.global.f32 	%f54, [%rd62];
	st.local.f32 	[%rd56+20], %f54;
	add.s64 	%rd63, %rd62, %rd57;
	ld.global.f32 	%f55, [%rd63];
	st.local.f32 	[%rd56+24], %f55;
	add.s64 	%rd64, %rd63, %rd57;
	ld.global.f32 	%f56, [%rd64];
	st.local.f32 	[%rd56+28], %f56;
	add.s32 	%r158, %r158, 8;
$L__BB2_8:
	setp.eq.s32 	%p7, %r9, 0;
	@%p7 bra 	$L__BB2_14;
	and.b32  	%r12, %r92, 3;
	setp.lt.u32 	%p8, %r9, 4;
	@%p8 bra 	$L__BB2_11;
	mad.lo.s32 	%r104, %r158, %r93, %r3;
	mul.wide.s32 	%rd65, %r104, 4;
	add.s64 	%rd66, %rd5, %rd65;
	ld.global.f32 	%f57, [%rd66];
	mul.wide.u32 	%rd67, %r158, 4;
	add.s64 	%rd68, %rd3, %rd67;
	st.local.f32 	[%rd68], %f57;
	mul.wide.s32 	%rd69, %r93, 4;
	add.s64 	%rd70, %rd66, %rd69;
	ld.global.f32 	%f58, [%rd70];
	st.local.f32 	[%rd68+4], %f58;
	add.s64 	%rd71, %rd70, %rd69;
	ld.global.f32 	%f59, [%rd71];
	st.local.f32 	[%rd68+8], %f59;
	add.s64 	%rd72, %rd71, %rd69;
	ld.global.f32 	%f60, [%rd72];
	st.local.f32 	[%rd68+12], %f60;
	add.s32 	%r158, %r158, 4;
$L__BB2_11:
	setp.eq.s32 	%p9, %r12, 0;
	@%p9 bra 	$L__BB2_14;
	mov.b32 	%r162, 0;
$L__BB2_13:
	.pragma "nounroll";
	mad.lo.s32 	%r106, %r158, %r93, %r3;
	mul.wide.s32 	%rd73, %r106, 4;
	add.s64 	%rd74, %rd5, %rd73;
	ld.global.f32 	%f61, [%rd74];
	mul.wide.u32 	%rd75, %r158, 4;
	add.s64 	%rd76, %rd3, %rd75;
	st.local.f32 	[%rd76], %f61;
	add.s32 	%r158, %r158, 1;
	add.s32 	%r162, %r162, 1;
	setp.ne.s32 	%p10, %r162, %r12;
	@%p10 bra 	$L__BB2_13;
$L__BB2_14:
	setp.lt.s32 	%p11, %r91, 1;
	@%p11 bra 	$L__BB2_60;
	shl.b32 	%r108, %r92, 2;
	mov.u32 	%r109, shared;
	add.s32 	%r19, %r109, %r108;
	add.s32 	%r20, %r92, -1;
	sub.s32 	%r21, %r20, %r1;
	shr.u32 	%r110, %r21, 6;
	add.s32 	%r111, %r110, 1;
	and.b32  	%r22, %r92, 15;
	add.s32 	%r23, %r22, -1;
	and.b32  	%r24, %r92, 7;
	add.s32 	%r25, %r24, -1;
	and.b32  	%r26, %r111, 3;
	shl.b32 	%r112, %r1, 2;
	add.s32 	%r27, %r109, %r112;
	add.s32 	%r28, %r1, 64;
	add.s32 	%r29, %r1, 192;
	and.b32  	%r30, %r92, 2147483632;
	and.b32  	%r31, %r92, 3;
	add.s32 	%r32, %r19, %r112;
	cvta.to.global.u64 	%rd6, %rd24;
	cvta.to.global.u64 	%rd7, %rd25;
	cvta.to.global.u64 	%rd8, %rd23;
	cvta.to.global.u64 	%rd9, %rd27;
	cvt.s64.s32 	%rd10, %r4;
	cvt.s64.s32 	%rd11, %r5;
	mov.b32 	%r164, 0;
$L__BB2_16:
	setp.ge.s32 	%p12, %r1, %r92;
	@%p12 bra 	$L__BB2_24;
	setp.eq.s32 	%p13, %r26, 0;
	mul.lo.s32 	%r36, %r164, %r92;
	mov.u32 	%r165, %r1;
	@%p13 bra 	$L__BB2_21;
	setp.eq.s32 	%p14, %r26, 1;
	add.s32 	%r113, %r1, %r36;
	cvt.s64.s32 	%rd77, %r113;
	add.s64 	%rd78, %rd77, %rd4;
	shl.b64 	%rd79, %rd78, 2;
	add.s64 	%rd12, %rd1, %rd79;
	ld.global.nc.f32 	%f62, [%rd12];
	st.shared.f32 	[%r27], %f62;
	mov.u32 	%r165, %r28;
	@%p14 bra 	$L__BB2_21;
	add.s32 	%r165, %r1, 128;
	setp.eq.s32 	%p15, %r26, 2;
	ld.global.nc.f32 	%f63, [%rd12+256];
	st.shared.f32 	[%r27+256], %f63;
	@%p15 bra 	$L__BB2_21;
	ld.global.nc.f32 	%f64, [%rd12+512];
	st.shared.f32 	[%r27+512], %f64;
	mov.u32 	%r165, %r29;
$L__BB2_21:
	setp.lt.u32 	%p16, %r21, 192;
	@%p16 bra 	$L__BB2_24;
	add.s32 	%r167, %r165, %r36;
	shl.b32 	%r114, %r165, 2;
	mov.u32 	%r115, shared;
	add.s32 	%r116, %r115, %r114;
	add.s32 	%r166, %r116, 512;
$L__BB2_23:
	cvt.s64.s32 	%rd80, %r167;
	add.s64 	%rd81, %rd4, %rd80;
	shl.b64 	%rd82, %rd81, 2;
	add.s64 	%rd83, %rd1, %rd82;
	ld.global.nc.f32 	%f65, [%rd83];
	st.shared.f32 	[%r166+-512], %f65;
	ld.global.nc.f32 	%f66, [%rd83+256];
	st.shared.f32 	[%r166+-256], %f66;
	ld.global.nc.f32 	%f67, [%rd83+512];
	st.shared.f32 	[%r166], %f67;
	ld.global.nc.f32 	%f68, [%rd83+768];
	st.shared.f32 	[%r166+256], %f68;
	add.s32 	%r165, %r165, 256;
	add.s32 	%r167, %r167, 256;
	add.s32 	%r166, %r166, 1024;
	setp.lt.s32 	%p17, %r165, %r92;
	@%p17 bra 	$L__BB2_23;
$L__BB2_24:
	setp.lt.s32 	%p18, %r92, 1;
	bar.sync 	0;
	cvt.u64.u32 	%rd84, %r164;
	add.s64 	%rd85, %rd84, %rd10;
	shl.b64 	%rd86, %rd85, 2;
	add.s64 	%rd87, %rd6, %rd86;
	ld.global.nc.f32 	%f70, [%rd87];
	fma.rn.f32 	%f71, %f70, 0f3BBB989D, 0f3F000000;
	cvt.sat.f32.f32 	%f72, %f71;
	mov.f32 	%f73, 0f4B400001;
	mov.f32 	%f74, 0f437C0000;
	fma.rm.f32 	%f75, %f72, %f74, %f73;
	add.f32 	%f76, %f75, 0fCB40007F;
	neg.f32 	%f77, %f76;
	fma.rn.f32 	%f78, %f70, 0f3FB8AA3B, %f77;
	fma.rn.f32 	%f79, %f70, 0f32A57060, %f78;
	mov.b32 	%r117, %f75;
	shl.b32 	%r118, %r117, 23;
	mov.b32 	%f80, %r118;
	ex2.approx.ftz.f32 	%f81, %f79;
	mul.f32 	%f1, %f81, %f80;
	add.s64 	%rd88, %rd7, %rd86;
	ld.global.nc.f32 	%f2, [%rd88];
	mad.lo.s32 	%r119, %r164, %r93, %r3;
	cvt.s64.s32 	%rd89, %r119;
	add.s64 	%rd14, %rd89, %rd11;
	shl.b64 	%rd90, %rd14, 2;
	add.s64 	%rd91, %rd8, %rd90;
	ld.global.nc.f32 	%f3, [%rd91];
	mov.f32 	%f404, 0f00000000;
	@%p18 bra 	$L__BB2_38;
	setp.lt.u32 	%p19, %r20, 15;
	mov.f32 	%f404, 0f00000000;
	mov.b32 	%r171, 0;
	@%p19 bra 	$L__BB2_28;
	mov.f32 	%f404, 0f00000000;
	mov.b32 	%r169, 0;
$L__BB2_27:
	.pragma "nounroll";
	mul.wide.u32 	%rd92, %r169, 4;
	add.s64 	%rd93, %rd3, %rd92;
	ld.local.v4.f32 	{%f85, %f86, %f87, %f88}, [%rd93];
	mul.f32 	%f89, %f1, %f85;
	shl.b32 	%r122, %r169, 2;
	mov.u32 	%r123, shared;
	add.s32 	%r124, %r123, %r122;
	ld.shared.v4.f32 	{%f90, %f91, %f92, %f93}, [%r124];
	fma.rn.f32 	%f94, %f89, %f90, %f404;
	mul.f32 	%f95, %f1, %f86;
	fma.rn.f32 	%f96, %f95, %f91, %f94;
	mul.f32 	%f97, %f1, %f87;
	fma.rn.f32 	%f98, %f97, %f92, %f96;
	mul.f32 	%f99, %f1, %f88;
	st.local.v4.f32 	[%rd93], {%f89, %f95, %f97, %f99};
	fma.rn.f32 	%f100, %f99, %f93, %f98;
	ld.local.v4.f32 	{%f101, %f102, %f103, %f104}, [%rd93+16];
	mul.f32 	%f105, %f1, %f101;
	ld.shared.v4.f32 	{%f106, %f107, %f108, %f109}, [%r124+16];
	fma.rn.f32 	%f110, %f105, %f106, %f100;
	mul.f32 	%f111, %f1, %f102;
	fma.rn.f32 	%f112, %f111, %f107, %f110;
	mul.f32 	%f113, %f1, %f103;
	fma.rn.f32 	%f114, %f113, %f108, %f112;
	mul.f32 	%f115, %f1, %f104;
	st.local.v4.f32 	[%rd93+16], {%f105, %f111, %f113, %f115};
	fma.rn.f32 	%f116, %f115, %f109, %f114;
	ld.local.v4.f32 	{%f117, %f118, %f119, %f120}, [%rd93+32];
	mul.f32 	%f121, %f1, %f117;
	ld.shared.v4.f32 	{%f122, %f123, %f124, %f125}, [%r124+32];
	fma.rn.f32 	%f126, %f121, %f122, %f116;
	mul.f32 	%f127, %f1, %f118;
	fma.rn.f32 	%f128, %f127, %f123, %f126;
	mul.f32 	%f129, %f1, %f119;
	fma.rn.f32 	%f130, %f129, %f124, %f128;
	mul.f32 	%f131, %f1, %f120;
	st.local.v4.f32 	[%rd93+32], {%f121, %f127, %f129, %f131};
	fma.rn.f32 	%f132, %f131, %f125, %f130;
	ld.local.v4.f32 	{%f133, %f134, %f135, %f136}, [%rd93+48];
	mul.f32 	%f137, %f1, %f133;
	ld.shared.v4.f32 	{%f138, %f139, %f140, %f141}, [%r124+48];
	fma.rn.f32 	%f142, %f137, %f138, %f132;
	mul.f32 	%f143, %f1, %f134;
	fma.rn.f32 	%f144, %f143, %f139, %f142;
	mul.f32 	%f145, %f1, %f135;
	fma.rn.f32 	%f146, %f145, %f140, %f144;
	mul.f32 	%f147, %f1, %f136;
	st.local.v4.f32 	[%rd93+48], {%f137, %f143, %f145, %f147};
	fma.rn.f32 	%f404, %f147, %f141, %f146;
	add.s32 	%r169, %r169, 16;
	setp.ne.s32 	%p20, %r169, %r30;
	mov.u32 	%r171, %r30;
	@%p20 bra 	$L__BB2_27;
$L__BB2_28:
	setp.eq.s32 	%p21, %r22, 0;
	@%p21 bra 	$L__BB2_38;
	setp.lt.u32 	%p22, %r23, 7;
	@%p22 bra 	$L__BB2_31;
	mul.wide.u32 	%rd94, %r171, 4;
	add.s64 	%rd95, %rd3, %rd94;
	ld.local.f32 	%f149, [%rd95];
	mul.f32 	%f150, %f1, %f149;
	st.local.f32 	[%rd95], %f150;
	shl.b32 	%r125, %r171, 2;
	mov.u32 	%r126, shared;
	add.s32 	%r127, %r126, %r125;
	ld.shared.f32 	%f151, [%r127];
	fma.rn.f32 	%f152, %f150, %f151, %f404;
	ld.local.f32 	%f153, [%rd95+4];
	mul.f32 	%f154, %f1, %f153;
	st.local.f32 	[%rd95+4], %f154;
	ld.shared.f32 	%f155, [%r127+4];
	fma.rn.f32 	%f156, %f154, %f155, %f152;
	ld.local.f32 	%f157, [%rd95+8];
	mul.f32 	%f158, %f1, %f157;
	st.local.f32 	[%rd95+8], %f158;
	ld.shared.f32 	%f159, [%r127+8];
	fma.rn.f32 	%f160, %f158, %f159, %f156;
	ld.local.f32 	%f161, [%rd95+12];
	mul.f32 	%f162, %f1, %f161;
	st.local.f32 	[%rd95+12], %f162;
	ld.shared.f32 	%f163, [%r127+12];
	fma.rn.f32 	%f164, %f162, %f163, %f160;
	ld.local.f32 	%f165, [%rd95+16];
	mul.f32 	%f166, %f1, %f165;
	st.local.f32 	[%rd95+16], %f166;
	ld.shared.f32 	%f167, [%r127+16];
	fma.rn.f32 	%f168, %f166, %f167, %f164;
	ld.local.f32 	%f169, [%rd95+20];
	mul.f32 	%f170, %f1, %f169;
	st.local.f32 	[%rd95+20], %f170;
	ld.shared.f32 	%f171, [%r127+20];
	fma.rn.f32 	%f172, %f170, %f171, %f168;
	ld.local.f32 	%f173, [%rd95+24];
	mul.f32 	%f174, %f1, %f173;
	st.local.f32 	[%rd95+24], %f174;
	ld.shared.f32 	%f175, [%r127+24];
	fma.rn.f32 	%f176, %f174, %f175, %f172;
	ld.local.f32 	%f177, [%rd95+28];
	mul.f32 	%f178, %f1, %f177;
	st.local.f32 	[%rd95+28], %f178;
	ld.shared.f32 	%f179, [%r127+28];
	fma.rn.f32 	%f404, %f178, %f179, %f176;
	add.s32 	%r171, %r171, 8;
$L__BB2_31:
	setp.eq.s32 	%p23, %r24, 0;
	@%p23 bra 	$L__BB2_38;
	setp.lt.u32 	%p24, %r25, 3;
	@%p24 bra 	$L__BB2_34;
	mul.wide.u32 	%rd96, %r171, 4;
	add.s64 	%rd97, %rd3, %rd96;
	ld.local.f32 	%f181, [%rd97];
	mul.f32 	%f182, %f1, %f181;
	st.local.f32 	[%rd97], %f182;
	shl.b32 	%r128, %r171, 2;
	mov.u32 	%r129, shared;
	add.s32 	%r130, %r129, %r128;
	ld.shared.f32 	%f183, [%r130];
	fma.rn.f32 	%f184, %f182, %f183, %f404;
	ld.local.f32 	%f185, [%rd97+4];
	mul.f32 	%f186, %f1, %f185;
	st.local.f32 	[%rd97+4], %f186;
	ld.shared.f32 	%f187, [%r130+4];
	fma.rn.f32 	%f188, %f186, %f187, %f184;
	ld.local.f32 	%f189, [%rd97+8];
	mul.f32 	%f190, %f1, %f189;
	st.local.f32 	[%rd97+8], %f190;
	ld.shared.f32 	%f191, [%r130+8];
	fma.rn.f32 	%f192, %f190, %f191, %f188;
	ld.local.f32 	%f193, [%rd97+12];
	mul.f32 	%f194, %f1, %f193;
	st.local.f32 	[%rd97+12], %f194;
	ld.shared.f32 	%f195, [%r130+12];
	fma.rn.f32 	%f404, %f194, %f195, %f192;
	add.s32 	%r171, %r171, 4;
$L__BB2_34:
	setp.eq.s32 	%p25, %r31, 0;
	@%p25 bra 	$L__BB2_38;
	setp.eq.s32 	%p26, %r31, 1;
	mul.wide.u32 	%rd98, %r171, 4;
	add.s64 	%rd15, %rd3, %rd98;
	ld.local.f32 	%f196, [%rd15];
	mul.f32 	%f197, %f1, %f196;
	st.local.f32 	[%rd15], %f197;
	shl.b32 	%r131, %r171, 2;
	mov.u32 	%r132, shared;
	add.s32 	%r58, %r132, %r131;
	ld.shared.f32 	%f198, [%r58];
	fma.rn.f32 	%f404, %f197, %f198, %f404;
	@%p26 bra 	$L__BB2_38;
	setp.eq.s32 	%p27, %r31, 2;
	ld.local.f32 	%f199, [%rd15+4];
	mul.f32 	%f200, %f1, %f199;
	st.local.f32 	[%rd15+4], %f200;
	ld.shared.f32 	%f201, [%r58+4];
	fma.rn.f32 	%f404, %f200, %f201, %f404;
	@%p27 bra 	$L__BB2_38;
	ld.local.f32 	%f202, [%rd15+8];
	mul.f32 	%f203, %f1, %f202;
	st.local.f32 	[%rd15+8], %f203;
	ld.shared.f32 	%f204, [%r58+8];
	fma.rn.f32 	%f404, %f203, %f204, %f404;
$L__BB2_38:
	sub.f32 	%f205, %f3, %f404;
	mul.f32 	%f18, %f2, %f205;
	@%p12 bra 	$L__BB2_45;
	setp.eq.s32 	%p29, %r26, 0;
	mul.lo.s32 	%r59, %r164, %r92;
	mov.u32 	%r173, %r1;
	@%p29 bra 	$L__BB2_43;
	setp.eq.s32 	%p30, %r26, 1;
	add.s32 	%r133, %r1, %r59;
	cvt.s64.s32 	%rd99, %r133;
	add.s64 	%rd100, %rd99, %rd4;
	shl.b64 	%rd101, %rd100, 2;
	add.s64 	%rd16, %rd2, %rd101;
	ld.global.nc.f32 	%f206, [%rd16];
	st.shared.f32 	[%r32], %f206;
	mov.u32 	%r173, %r28;
	@%p30 bra 	$L__BB2_43;
	add.s32 	%r173, %r1, 128;
	setp.eq.s32 	%p31, %r26, 2;
	ld.global.nc.f32 	%f207, [%rd16+256];
	st.shared.f32 	[%r32+256], %f207;
	@%p31 bra 	$L__BB2_43;
	ld.global.nc.f32 	%f208, [%rd16+512];
	st.shared.f32 	[%r32+512], %f208;
	mov.u32 	%r173, %r29;
$L__BB2_43:
	setp.lt.u32 	%p32, %r21, 192;
	@%p32 bra 	$L__BB2_45;
$L__BB2_44:
	add.s32 	%r134, %r173, %r59;
	cvt.s64.s32 	%rd102, %r134;
	add.s64 	%rd103, %rd102, %rd4;
	shl.b64 	%rd104, %rd103, 2;
	add.s64 	%rd105, %rd2, %rd104;
	ld.global.nc.f32 	%f209, [%rd105];
	shl.b32 	%r135, %r173, 2;
	add.s32 	%r136, %r19, %r135;
	st.shared.f32 	[%r136], %f209;
	ld.global.nc.f32 	%f210, [%rd105+256];
	st.shared.f32 	[%r136+256], %f210;
	ld.global.nc.f32 	%f211, [%rd105+512];
	st.shared.f32 	[%r136+512], %f211;
	ld.global.nc.f32 	%f212, [%rd105+768];
	st.shared.f32 	[%r136+768], %f212;
	add.s32 	%r173, %r173, 256;
	setp.lt.s32 	%p33, %r173, %r92;
	@%p33 bra 	$L__BB2_44;
$L__BB2_45:
	bar.sync 	0;
	mov.f32 	%f412, 0f00000000;
	@%p18 bra 	$L__BB2_59;
	setp.lt.u32 	%p35, %r20, 15;
	mov.f32 	%f412, 0f00000000;
	mov.b32 	%r177, 0;
	@%p35 bra 	$L__BB2_49;
	mov.f32 	%f412, 0f00000000;
	mov.b32 	%r175, 0;
$L__BB2_48:
	.pragma "nounroll";
	shl.b32 	%r139, %r175, 2;
	mov.u32 	%r140, shared;
	add.s32 	%r141, %r140, %r139;
	ld.shared.v4.f32 	{%f217, %f218, %f219, %f220}, [%r141];
	mul.wide.u32 	%rd106, %r175, 4;
	add.s64 	%rd107, %rd3, %rd106;
	ld.local.v4.f32 	{%f221, %f222, %f223, %f224}, [%rd107];
	fma.rn.f32 	%f225, %f217, %f18, %f221;
	add.s32 	%r142, %r19, %r139;
	ld.shared.f32 	%f226, [%r142];
	fma.rn.f32 	%f227, %f225, %f226, %f412;
	fma.rn.f32 	%f228, %f218, %f18, %f222;
	ld.shared.f32 	%f229, [%r142+4];
	fma.rn.f32 	%f230, %f228, %f229, %f227;
	fma.rn.f32 	%f231, %f219, %f18, %f223;
	ld.shared.f32 	%f232, [%r142+8];
	fma.rn.f32 	%f233, %f231, %f232, %f230;
	fma.rn.f32 	%f234, %f220, %f18, %f224;
	st.local.v4.f32 	[%rd107], {%f225, %f228, %f231, %f234};
	ld.shared.f32 	%f235, [%r142+12];
	fma.rn.f32 	%f236, %f234, %f235, %f233;
	ld.shared.v4.f32 	{%f237, %f238, %f239, %f240}, [%r141+16];
	ld.local.v4.f32 	{%f241, %f242, %f243, %f244}, [%rd107+16];
	fma.rn.f32 	%f245, %f237, %f18, %f241;
	ld.shared.f32 	%f246, [%r142+16];
	fma.rn.f32 	%f247, %f245, %f246, %f236;
	fma.rn.f32 	%f248, %f238, %f18, %f242;
	ld.shared.f32 	%f249, [%r142+20];
	fma.rn.f32 	%f250, %f248, %f249, %f247;
	fma.rn.f32 	%f251, %f239, %f18, %f243;
	ld.shared.f32 	%f252, [%r142+24];
	fma.rn.f32 	%f253, %f251, %f252, %f250;
	fma.rn.f32 	%f254, %f240, %f18, %f244;
	st.local.v4.f32 	[%rd107+16], {%f245, %f248, %f251, %f254};
	ld.shared.f32 	%f255, [%r142+28];
	fma.rn.f32 	%f256, %f254, %f255, %f253;
	ld.shared.v4.f32 	{%f257, %f258, %f259, %f260}, [%r141+32];
	ld.local.v4.f32 	{%f261, %f262, %f263, %f264}, [%rd107+32];
	fma.rn.f32 	%f265, %f257, %f18, %f261;
	ld.shared.f32 	%f266, [%r142+32];
	fma.rn.f32 	%f267, %f265, %f266, %f256;
	fma.rn.f32 	%f268, %f258, %f18, %f262;
	ld.shared.f32 	%f269, [%r142+36];
	fma.rn.f32 	%f270, %f268, %f269, %f267;
	fma.rn.f32 	%f271, %f259, %f18, %f263;
	ld.shared.f32 	%f272, [%r142+40];
	fma.rn.f32 	%f273, %f271, %f272, %f270;
	fma.rn.f32 	%f274, %f260, %f18, %f264;
	st.local.v4.f32 	[%rd107+32], {%f265, %f268, %f271, %f274};
	ld.shared.f32 	%f275, [%r142+44];
	fma.rn.f32 	%f276, %f274, %f275, %f273;
	ld.shared.v4.f32 	{%f277, %f278, %f279, %f280}, [%r141+48];
	ld.local.v4.f32 	{%f281, %f282, %f283, %f284}, [%rd107+48];
	fma.rn.f32 	%f285, %f277, %f18, %f281;
	ld.shared.f32 	%f286, [%r142+48];
	fma.rn.f32 	%f287, %f285, %f286, %f276;
	fma.rn.f32 	%f288, %f278, %f18, %f282;
	ld.shared.f32 	%f289, [%r142+52];
	fma.rn.f32 	%f290, %f288, %f289, %f287;
	fma.rn.f32 	%f291, %f279, %f18, %f283;
	ld.shared.f32 	%f292, [%r142+56];
	fma.rn.f32 	%f293, %f291, %f292, %f290;
	fma.rn.f32 	%f294, %f280, %f18, %f284;
	st.local.v4.f32 	[%rd107+48], {%f285, %f288, %f291, %f294};
	ld.shared.f32 	%f295, [%r142+60];
	fma.rn.f32 	%f412, %f294, %f295, %f293;
	add.s32 	%r175, %r175, 16;
	setp.ne.s32 	%p36, %r175, %r30;
	mov.u32 	%r177, %r30;
	@%p36 bra 	$L__BB2_48;
$L__BB2_49:
	setp.eq.s32 	%p37, %r22, 0;
	@%p37 bra 	$L__BB2_59;
	setp.lt.u32 	%p38, %r23, 7;
	@%p38 bra 	$L__BB2_52;
	shl.b32 	%r143, %r177, 2;
	mov.u32 	%r144, shared;
	add.s32 	%r145, %r144, %r143;
	ld.shared.f32 	%f297, [%r145];
	mul.wide.u32 	%rd108, %r177, 4;
	add.s64 	%rd109, %rd3, %rd108;
	ld.local.f32 	%f298, [%rd109];
	fma.rn.f32 	%f299, %f297, %f18, %f298;
	st.local.f32 	[%rd109], %f299;
	add.s32 	%r146, %r19, %r143;
	ld.shared.f32 	%f300, [%r146];
	fma.rn.f32 	%f301, %f299, %f300, %f412;
	ld.shared.f32 	%f302, [%r145+4];
	ld.local.f32 	%f303, [%rd109+4];
	fma.rn.f32 	%f304, %f302, %f18, %f303;
	st.local.f32 	[%rd109+4], %f304;
	ld.shared.f32 	%f305, [%r146+4];
	fma.rn.f32 	%f306, %f304, %f305, %f301;
	ld.shared.f32 	%f307, [%r145+8];
	ld.local.f32 	%f308, [%rd109+8];
	fma.rn.f32 	%f309, %f307, %f18, %f308;
	st.local.f32 	[%rd109+8], %f309;
	ld.shared.f32 	%f310, [%r146+8];
	fma.rn.f32 	%f311, %f309, %f310, %f306;
	ld.shared.f32 	%f312, [%r145+12];
	ld.local.f32 	%f313, [%rd109+12];
	fma.rn.f32 	%f314, %f312, %f18, %f313;
	st.local.f32 	[%rd109+12], %f314;
	ld.shared.f32 	%f315, [%r146+12];
	fma.rn.f32 	%f316, %f314, %f315, %f311;
	ld.shared.f32 	%f317, [%r145+16];
	ld.local.f32 	%f318, [%rd109+16];
	fma.rn.f32 	%f319, %f317, %f18, %f318;
	st.local.f32 	[%rd109+16], %f319;
	ld.shared.f32 	%f320, [%r146+16];
	fma.rn.f32 	%f321, %f319, %f320, %f316;
	ld.shared.f32 	%f322, [%r145+20];
	ld.local.f32 	%f323, [%rd109+20];
	fma.rn.f32 	%f324, %f322, %f18, %f323;
	st.local.f32 	[%rd109+20], %f324;
	ld.shared.f32 	%f325, [%r146+20];
	fma.rn.f32 	%f326, %f324, %f325, %f321;
	ld.shared.f32 	%f327, [%r145+24];
	ld.local.f32 	%f328, [%rd109+24];
	fma.rn.f32 	%f329, %f327, %f18, %f328;
	st.local.f32 	[%rd109+24], %f329;
	ld.shared.f32 	%f330, [%r146+24];
	fma.rn.f32 	%f331, %f329, %f330, %f326;
	ld.shared.f32 	%f332, [%r145+28];
	ld.local.f32 	%f333, [%rd109+28];
	fma.rn.f32 	%f334, %f332, %f18, %f333;
	st.local.f32 	[%rd109+28], %f334;
	ld.shared.f32 	%f335, [%r146+28];
	fma.rn.f32 	%f412, %f334, %f335, %f331;
	add.s32 	%r177, %r177, 8;
$L__BB2_52:
	setp.eq.s32 	%p39, %r24, 0;
	@%p39 bra 	$L__BB2_59;
	setp.lt.u32 	%p40, %r25, 3;
	@%p40 bra 	$L__BB2_55;
	shl.b32 	%r147, %r177, 2;
	mov.u32 	%r148, shared;
	add.s32 	%r149, %r148, %r147;
	ld.shared.f32 	%f337, [%r149];
	mul.wide.u32 	%rd110, %r177, 4;
	add.s64 	%rd111, %rd3, %rd110;
	ld.local.f32 	%f338, [%rd111];
	fma.rn.f32 	%f339, %f337, %f18, %f338;
	st.local.f32 	[%rd111], %f339;
	add.s32 	%r150, %r19, %r147;
	ld.shared.f32 	%f340, [%r150];
	fma.rn.f32 	%f341, %f339, %f340, %f412;
	ld.shared.f32 	%f342, [%r149+4];
	ld.local.f32 	%f343, [%rd111+4];
	fma.rn.f32 	%f344, %f342, %f18, %f343;
	st.local.f32 	[%rd111+4], %f344;
	ld.shared.f32 	%f345, [%r150+4];
	fma.rn.f32 	%f346, %f344, %f345, %f341;
	ld.shared.f32 	%f347, [%r149+8];
	ld.local.f32 	%f348, [%rd111+8];
	fma.rn.f32 	%f349, %f347, %f18, %f348;
	st.local.f32 	[%rd111+8], %f349;
	ld.shared.f32 	%f350, [%r150+8];
	fma.rn.f32 	%f351, %f349, %f350, %f346;
	ld.shared.f32 	%f352, [%r149+12];
	ld.local.f32 	%f353, [%rd111+12];
	fma.rn.f32 	%f354, %f352, %f18, %f353;
	st.local.f32 	[%rd111+12], %f354;
	ld.shared.f32 	%f355, [%r150+12];
	fma.rn.f32 	%f412, %f354, %f355, %f351;
	add.s32 	%r177, %r177, 4;
$L__BB2_55:
	setp.eq.s32 	%p41, %r31, 0;
	@%p41 bra 	$L__BB2_59;
	setp.eq.s32 	%p42, %r31, 1;
	shl.b32 	%r151, %r177, 2;
	mov.u32 	%r152, shared;
	add.s32 	%r71, %r152, %r151;
	ld.shared.f32 	%f356, [%r71];
	mul.wide.u32 	%rd112, %r177, 4;
	add.s64 	%rd17, %rd3, %rd112;
	ld.local.f32 	%f357, [%rd17];
	fma.rn.f32 	%f358, %f356, %f18, %f357;
	st.local.f32 	[%rd17], %f358;
	add.s32 	%r72, %r19, %r151;
	ld.shared.f32 	%f359, [%r72];
	fma.rn.f32 	%f412, %f358, %f359, %f412;
	@%p42 bra 	$L__BB2_59;
	setp.eq.s32 	%p43, %r31, 2;
	ld.shared.f32 	%f360, [%r71+4];
	ld.local.f32 	%f361, [%rd17+4];
	fma.rn.f32 	%f362, %f360, %f18, %f361;
	st.local.f32 	[%rd17+4], %f362;
	ld.shared.f32 	%f363, [%r72+4];
	fma.rn.f32 	%f412, %f362, %f363, %f412;
	@%p43 bra 	$L__BB2_59;
	ld.shared.f32 	%f364, [%r71+8];
	ld.local.f32 	%f365, [%rd17+8];
	fma.rn.f32 	%f366, %f364, %f18, %f365;
	st.local.f32 	[%rd17+8], %f366;
	ld.shared.f32 	%f367, [%r72+8];
	fma.rn.f32 	%f412, %f366, %f367, %f412;
$L__BB2_59:
	add.s64 	%rd114, %rd9, %rd90;
	st.global.f32 	[%rd114], %f412;
	bar.sync 	0;
	add.s32 	%r164, %r164, 1;
	setp.eq.s32 	%p44, %r164, %r91;
	@%p44 bra 	$L__BB2_60;
	bra.uni 	$L__BB2_16;
$L__BB2_60:
	setp.lt.s32 	%p45, %r92, 1;
	@%p45 bra 	$L__BB2_73;
	add.s32 	%r154, %r92, -1;
	and.b32  	%r41, %r92, 15;
	setp.lt.u32 	%p46, %r154, 15;
	mov.b32 	%r181, 0;
	@%p46 bra 	$L__BB2_64;
	and.b32  	%r181, %r92, 2147483632;
	neg.s32 	%r180, %r181;
	shl.b32 	%r44, %r93, 4;
	add.s64 	%rd156, %rd3, 32;
	mul.wide.s32 	%rd117, %r93, 4;
	mov.u32 	%r179, %r3;
$L__BB2_63:
	.pragma "nounroll";
	ld.local.v4.f32 	{%f368, %f369, %f370, %f371}, [%rd156+-32];
	mul.wide.s32 	%rd115, %r179, 4;
	add.s64 	%rd116, %rd5, %rd115;
	st.global.f32 	[%rd116], %f368;
	add.s64 	%rd118, %rd116, %rd117;
	st.global.f32 	[%rd118], %f369;
	add.s64 	%rd119, %rd118, %rd117;
	st.global.f32 	[%rd119], %f370;
	add.s64 	%rd120, %rd119, %rd117;
	st.global.f32 	[%rd120], %f371;
	ld.local.v4.f32 	{%f372, %f373, %f374, %f375}, [%rd156+-16];
	add.s64 	%rd121, %rd120, %rd117;
	st.global.f32 	[%rd121], %f372;
	add.s64 	%rd122, %rd121, %rd117;
	st.global.f32 	[%rd122], %f373;
	add.s64 	%rd123, %rd122, %rd117;
	st.global.f32 	[%rd123], %f374;
	add.s64 	%rd124, %rd123, %rd117;
	st.global.f32 	[%rd124], %f375;
	ld.local.v4.f32 	{%f376, %f377, %f378, %f379}, [%rd156];
	add.s64 	%rd125, %rd124, %rd117;
	st.global.f32 	[%rd125], %f376;
	add.s64 	%rd126, %rd125, %rd117;
	st.global.f32 	[%rd126], %f377;
	add.s64 	%rd127, %rd126, %rd117;
	st.global.f32 	[%rd127], %f378;
	add.s64 	%rd128, %rd127, %rd117;
	st.global.f32 	[%rd128], %f379;
	ld.local.v4.f32 	{%f380, %f381, %f382, %f383}, [%rd156+16];
	add.s64 	%rd129, %rd128, %rd117;
	st.global.f32 	[%rd129], %f380;
	add.s64 	%rd130, %rd129, %rd117;
	st.global.f32 	[%rd130], %f381;
	add.s64 	%rd131, %rd130, %rd117;
	st.global.f32 	[%rd131], %f382;
	add.s64 	%rd132, %rd131, %rd117;
	st.global.f32 	[%rd132], %f383;
	add.s32 	%r180, %r180, 16;
	add.s32 	%r179, %r179, %r44;
	add.s64 	%rd156, %rd156, 64;
	setp.ne.s32 	%p47, %r180, 0;
	@%p47 bra 	$L__BB2_63;
$L__BB2_64:
	setp.eq.s32 	%p48, %r41, 0;
	@%p48 bra 	$L__BB2_73;
	and.b32  	%r79, %r92, 7;
	setp.lt.u32 	%p49, %r41, 8;
	@%p49 bra 	$L__BB2_67;
	mul.wide.u32 	%rd133, %r181, 4;
	add.s64 	%rd134, %rd3, %rd133;
	ld.local.f32 	%f384, [%rd134];
	mad.lo.s32 	%r155, %r181, %r93, %r3;
	mul.wide.s32 	%rd135, %r155, 4;
	add.s64 	%rd136, %rd5, %rd135;
	st.global.f32 	[%rd136], %f384;
	ld.local.f32 	%f385, [%rd134+4];
	mul.wide.s32 	%rd137, %r93, 4;
	add.s64 	%rd138, %rd136, %rd137;
	st.global.f32 	[%rd138], %f385;
	ld.local.f32 	%f386, [%rd134+8];
	add.s64 	%rd139, %rd138, %rd137;
	st.global.f32 	[%rd139], %f386;
	ld.local.f32 	%f387, [%rd134+12];
	add.s64 	%rd140, %rd139, %rd137;
	st.global.f32 	[%rd140], %f387;
	ld.local.f32 	%f388, [%rd134+16];
	add.s64 	%rd141, %rd140, %rd137;
	st.global.f32 	[%rd141], %f388;
	ld.local.f32 	%f389, [%rd134+20];
	add.s64 	%rd142, %rd141, %rd137;
	st.global.f32 	[%rd142], %f389;
	ld.local.f32 	%f390, [%rd134+24];
	add.s64 	%rd143, %rd142, %rd137;
	st.global.f32 	[%rd143], %f390;
	ld.local.f32 	%f391, [%rd134+28];
	add.s64 	%rd144, %rd143, %rd137;
	st.global.f32 	[%rd144], %f391;
	add.s32 	%r181, %r181, 8;
$L__BB2_67:
	setp.eq.s32 	%p50, %r79, 0;
	@%p50 bra 	$L__BB2_73;
	and.b32  	%r82, %r92, 3;
	setp.lt.u32 	%p51, %r79, 4;
	@%p51 bra 	$L__BB2_70;
	mul.wide.u32 	%rd145, %r181, 4;
	add.s64 	%rd146, %rd3, %rd145;
	ld.local.f32 	%f392, [%rd146];
	mad.lo.s32 	%r156, %r181, %r93, %r3;
	mul.wide.s32 	%rd147, %r156, 4;
	add.s64 	%rd148, %rd5, %rd147;
	st.global.f32 	[%rd148], %f392;
	ld.local.f32 	%f393, [%rd146+4];
	mul.wide.s32 	%rd149, %r93, 4;
	add.s64 	%rd150, %rd148, %rd149;
	st.global.f32 	[%rd150], %f393;
	ld.local.f32 	%f394, [%rd146+8];
	add.s64 	%rd151, %rd150, %rd149;
	st.global.f32 	[%rd151], %f394;
	ld.local.f32 	%f395, [%rd146+12];
	add.s64 	%rd152, %rd151, %rd149;
	st.global.f32 	[%rd152], %f395;
	add.s32 	%r181, %r181, 4;
$L__BB2_70:
	setp.eq.s32 	%p52, %r82, 0;
	@%p52 bra 	$L__BB2_73;
	mad.lo.s32 	%r157, %r181, %r93, %r1;
	add.s32 	%r185, %r157, %r2;
	mul.wide.u32 	%rd153, %r181, 4;
	add.s64 	%rd157, %rd3, %rd153;
	neg.s32 	%r184, %r82;
$L__BB2_72:
	.pragma "nounroll";
	ld.local.f32 	%f396, [%rd157];
	mul.wide.s32 	%rd154, %r185, 4;
	add.s64 	%rd155, %rd5, %rd154;
	st.global.f32 	[%rd155], %f396;
	add.s32 	%r185, %r185, %r93;
	add.s64 	%rd157, %rd157, 4;
	add.s32 	%r184, %r184, 1;
	setp.ne.s32 	%p53, %r184, 0;
	@%p53 bra 	$L__BB2_72;
$L__BB2_73:
	ret;

}
	// .globl	_Z27causal_conv1d_update_kernelI6__halfEvPKT_S3_PS1_S4_iii
.visible .entry _Z27causal_conv1d_update_kernelI6__halfEvPKT_S3_PS1_S4_iii(
	.param .u64 .ptr .align 1 _Z27causal_conv1d_update_kernelI6__halfEvPKT_S3_PS1_S4_iii_param_0,
	.param .u64 .ptr .align 1 _Z27causal_conv1d_update_kernelI6__halfEvPKT_S3_PS1_S4_iii_param_1,
	.param .u64 .ptr .align 1 _Z27causal_conv1d_update_kernelI6__halfEvPKT_S3_PS1_S4_iii_param_2,
	.param .u64 .ptr .align 1 _Z27causal_conv1d_update_kernelI6__halfEvPKT_S3_PS1_S4_iii_param_3,
	.param .u32 _Z27causal_conv1d_update_kernelI6__halfEvPKT_S3_PS1_S4_iii_param_4,
	.param .u32 _Z27causal_conv1d_update_kernelI6__halfEvPKT_S3_PS1_S4_iii_param_5,
	.param .u32 _Z27causal_conv1d_update_kernelI6__halfEvPKT_S3_PS1_S4_iii_param_6
)
{
	.reg .pred 	%p<22>;
	.reg .b16 	%rs<90>;
	.reg .b32 	%r<58>;
	.reg .b32 	%f<126>;
	.reg .b64 	%rd<74>;

	ld.param.u64 	%rd23, [_Z27causal_conv1d_update_kernelI6__halfEvPKT_S3_PS1_S4_iii_param_0];
	ld.param.u64 	%rd26, [_Z27causal_conv1d_update_kernelI6__halfEvPKT_S3_PS1_S4_iii_param_1];
	ld.param.u64 	%rd24, [_Z27causal_conv1d_update_kernelI6__halfEvPKT_S3_PS1_S4_iii_param_2];
	ld.param.u64 	%rd25, [_Z27causal_conv1d_update_kernelI6__halfEvPKT_S3_PS1_S4_iii_param_3];
	ld.param.u32 	%r38, [_Z27causal_conv1d_update_kernelI6__halfEvPKT_S3_PS1_S4_iii_param_4];
	ld.param.u32 	%r36, [_Z27causal_conv1d_update_kernelI6__halfEvPKT_S3_PS1_S4_iii_param_5];
	ld.param.u32 	%r37, [_Z27causal_conv1d_update_kernelI6__halfEvPKT_S3_PS1_S4_iii_param_6];
	cvta.to.global.u64 	%rd1, %rd26;
	mov.u32 	%r39, %ctaid.x;
	mov.u32 	%r40, %ntid.x;
	mov.u32 	%r41, %tid.x;
	mad.lo.s32 	%r1, %r39, %r40, %r41;
	mov.u32 	%r2, %ctaid.y;
	setp.ge.s32 	%p1, %r1, %r36;
	setp.ge.s32 	%p2, %r2, %r38;
	or.pred  	%p3, %p2, %p1;
	@%p3 bra 	$L__BB3_28;
	cvta.to.global.u64 	%rd2, %rd24;
	mad.lo.s32 	%r3, %r36, %r2, %r1;
	mul.lo.s32 	%r4, %r3, %r37;
	mul.wide.s32 	%rd27, %r4, 2;
	add.s64 	%rd3, %rd2, %rd27;
	mul.lo.s32 	%r42, %r37, %r1;
	cvt.s64.s32 	%rd4, %r42;
	add.s32 	%r5, %r37, -1;
	setp.lt.s32 	%p4, %r37, 2;
	@%p4 bra 	$L__BB3_14;
	add.s32 	%r44, %r37, -2;
	and.b32  	%r6, %r5, 15;
	setp.lt.u32 	%p5, %r44, 15;
	mov.b32 	%r50, 0;
	@%p5 bra 	$L__BB3_5;
	and.b32  	%r50, %r5, -16;
	neg.s32 	%r48, %r50;
	add.s64 	%rd29, %rd27, %rd2;
	add.s64 	%rd68, %rd29, 16;
$L__BB3_4:
	.pragma "nounroll";
	ld.global.u16 	%rs1, [%rd68+-14];
	st.global.u16 	[%rd68+-16], %rs1;
	ld.global.u16 	%rs2, [%rd68+-12];
	st.global.u16 	[%rd68+-14], %rs2;
	ld.global.u16 	%rs3, [%rd68+-10];
	st.global.u16 	[%rd68+-12], %rs3;
	ld.global.u16 	%rs4, [%rd68+-8];
	st.global.u16 	[%rd68+-10], %rs4;
	ld.global.u16 	%rs5, [%rd68+-6];
	st.global.u16 	[%rd68+-8], %rs5;
	ld.global.u16 	%rs6, [%rd68+-4];
	st.global.u16 	[%rd68+-6], %rs6;
	ld.global.u16 	%rs7, [%rd68+-2];
	st.global.u16 	[%rd68+-4], %rs7;
	ld.global.u16 	%rs8, [%rd68];
	st.global.u16 	[%rd68+-2], %rs8;
	ld.global.u16 	%rs9, [%rd68+2];
	st.global.u16 	[%rd68], %rs9;
	ld.global.u16 	%rs10, [%rd68+4];
	st.global.u16 	[%rd68+2], %rs10;
	ld.global.u16 	%rs11, [%rd68+6];
	st.global.u16 	[%rd68+4], %rs11;
	ld.global.u16 	%rs12, [%rd68+8];
	st.global.u16 	[%rd68+6], %rs12;
	ld.global.u16 	%rs13, [%rd68+10];
	st.global.u16 	[%rd68+8], %rs13;
	ld.global.u16 	%rs14, [%rd68+12];
	st.global.u16 	[%rd68+10], %rs14;
	ld.global.u16 	%rs15, [%rd68+14];
	st.global.u16 	[%rd68+12], %rs15;
	ld.global.u16 	%rs16, [%rd68+16];
	st.global.u16 	[%rd68+14], %rs16;
	add.s32 	%r48, %r48, 16;
	add.s64 	%rd68, %rd68, 32;
	setp.ne.s32 	%p6, %r48, 0;
	@%p6 bra 	$L__BB3_4;
$L__BB3_5:
	setp.eq.s32 	%p7, %r6, 0;
	@%p7 bra 	$L__BB3_14;
	and.b32  	%r12, %r5, 7;
	setp.lt.u32 	%p8, %r6, 8;
	@%p8 bra 	$L__BB3_8;
	mul.wide.u32 	%rd30, %r50, 2;
	add.s64 	%rd31, %rd3, %rd30;
	ld.global.u16 	%rs17, [%rd31+2];
	st.global.u16 	[%rd31], %rs17;
	ld.global.u16 	%rs18, [%rd31+4];
	st.global.u16 	[%rd31+2], %rs18;
	ld.global.u16 	%rs19, [%rd31+6];
	st.global.u16 	[%rd31+4], %rs19;
	ld.global.u16 	%rs20, [%rd31+8];
	st.global.u16 	[%rd31+6], %rs20;
	ld.global.u16 	%rs21, [%rd31+10];
	st.global.u16 	[%rd31+8], %rs21;
	ld.global.u16 	%rs22, [%rd31+12];
	st.global.u16 	[%rd31+10], %rs22;
	ld.global.u16 	%rs23, [%rd31+14];
	st.global.u16 	[%rd31+12], %rs23;
	add.s32 	%r50, %r50, 8;
	ld.global.u16 	%rs24, [%rd31+16];
	st.global.u16 	[%rd31+14], %rs24;
$L__BB3_8:
	setp.eq.s32 	%p9, %r12, 0;
	@%p9 bra 	$L__BB3_14;
	and.b32  	%r15, %r5, 3;
	setp.lt.u32 	%p10, %r12, 4;
	@%p10 bra 	$L__BB3_11;
	mul.wide.u32 	%rd32, %r50, 2;
	add.s64 	%rd33, %rd3, %rd32;
	ld.global.u16 	%rs25, [%rd33+2];
	st.global.u16 	[%rd33], %rs25;
	ld.global.u16 	%rs26, [%rd33+4];
	st.global.u16 	[%rd33+2], %rs26;
	ld.global.u16 	%rs27, [%rd33+6];
	st.global.u16 	[%rd33+4], %rs27;
	add.s32 	%r50, %r50, 4;
	ld.global.u16 	%rs28, [%rd33+8];
	st.global.u16 	[%rd33+6], %rs28;
$L__BB3_11:
	setp.eq.s32 	%p11, %r15, 0;
	@%p11 bra 	$L__BB3_14;
	mul.wide.u32 	%rd35, %r50, 2;
	add.s64 	%rd36, %rd27, %rd35;
	add.s64 	%rd37, %rd36, %rd2;
	add.s64 	%rd69, %rd37, 2;
	neg.s32 	%r52, %r15;
$L__BB3_13:
	.pragma "nounroll";
	ld.global.u16 	%rs29, [%rd69];
	st.global.u16 	[%rd69+-2], %rs29;
	add.s64 	%rd69, %rd69, 2;
	add.s32 	%r52, %r52, 1;
	setp.ne.s32 	%p12, %r52, 0;
	@%p12 bra 	$L__BB3_13;
$L__BB3_14:
	mul.wide.s32 	%rd38, %r5, 2;
	add.s64 	%rd39, %rd3, %rd38;
	cvta.to.global.u64 	%rd40, %rd23;
	mul.wide.s32 	%rd41, %r3, 2;
	add.s64 	%rd42, %rd40, %rd41;
	ld.global.nc.u16 	%rs30, [%rd42];
	st.global.u16 	[%rd39], %rs30;
	setp.lt.s32 	%p13, %r37, 1;
	mov.f32 	%f125, 0f00000000;
	@%p13 bra 	$L__BB3_27;
	and.b32  	%r21, %r37, 15;
	setp.lt.u32 	%p14, %r37, 16;
	mov.f32 	%f125, 0f00000000;
	mov.b32 	%r55, 0;
	@%p14 bra 	$L__BB3_18;
	and.b32  	%r55, %r37, 2147483632;
	neg.s32 	%r53, %r55;
	add.s64 	%rd44, %rd27, %rd2;
	add.s64 	%rd71, %rd44, 16;
	shl.b64 	%rd45, %rd4, 1;
	add.s64 	%rd46, %rd45, %rd1;
	add.s64 	%rd70, %rd46, 16;
	mov.f32 	%f125, 0f00000000;
$L__BB3_17:
	.pragma "nounroll";
	ld.global.u16 	%rs31, [%rd71+-16];
	// begin inline asm
	{  cvt.f32.f16 %f18, %rs31;}

	// end inline asm
	ld.global.nc.u16 	%rs32, [%rd70+-16];
	// begin inline asm
	{  cvt.f32.f16 %f19, %rs32;}

	// end inline asm
	fma.rn.f32 	%f50, %f18, %f19, %f125;
	ld.global.u16 	%rs33, [%rd71+-14];
	// begin inline asm
	{  cvt.f32.f16 %f20, %rs33;}

	// end inline asm
	ld.global.nc.u16 	%rs34, [%rd70+-14];
	// begin inline asm
	{  cvt.f32.f16 %f21, %rs34;}

	// end inline asm
	fma.rn.f32 	%f51, %f20, %f21, %f50;
	ld.global.u16 	%rs35, [%rd71+-12];
	// begin inline asm
	{  cvt.f32.f16 %f22, %rs35;}

	// end inline asm
	ld.global.nc.u16 	%rs36, [%rd70+-12];
	// begin inline asm
	{  cvt.f32.f16 %f23, %rs36;}

	// end inline asm
	fma.rn.f32 	%f52, %f22, %f23, %f51;
	ld.global.u16 	%rs37, [%rd71+-10];
	// begin inline asm
	{  cvt.f32.f16 %f24, %rs37;}

	// end inline asm
	ld.global.nc.u16 	%rs38, [%rd70+-10];
	// begin inline asm
	{  cvt.f32.f16 %f25, %rs38;}

	// end inline asm
	fma.rn.f32 	%f53, %f24, %f25, %f52;
	ld.global.u16 	%rs39, [%rd71+-8];
	// begin inline asm
	{  cvt.f32.f16 %f26, %rs39;}

	// end inline asm
	ld.global.nc.u16 	%rs40, [%rd70+-8];
	// begin inline asm
	{  cvt.f32.f16 %f27, %rs40;}

	// end inline asm
	fma.rn.f32 	%f54, %f26, %f27, %f53;
	ld.global.u16 	%rs41, [%rd71+-6];
	// begin inline asm
	{  cvt.f32.f16 %f28, %rs41;}

	// end inline asm
	ld.global.nc.u16 	%rs42, [%rd70+-6];
	// begin inline asm
	{  cvt.f32.f16 %f29, %rs42;}

	// end inline asm
	fma.rn.f32 	%f55, %f28, %f29, %f54;
	ld.global.u16 	%rs43, [%rd71+-4];
	// begin inline asm
	{  cvt.f32.f16 %f30, %rs43;}

	// end inline asm
	ld.global.nc.u16 	%rs44, [%rd70+-4];
	// begin inline asm
	{  cvt.f32.f16 %f31, %rs44;}

	// end inline asm
	fma.rn.f32 	%f56, %f30, %f31, %f55;
	ld.global.u16 	%rs45, [%rd71+-2];
	// begin inline asm
	{  cvt.f32.f16 %f32, %rs45;}

	// end inline asm
	ld.global.nc.u16 	%rs46, [%rd70+-2];
	// begin inline asm
	{  cvt.f32.f16 %f33, %rs46;}

	// end inline asm
	fma.rn.f32 	%f57, %f32, %f33, %f56;
	ld.global.u16 	%rs47, [%rd71];
	// begin inline asm
	{  cvt.f32.f16 %f34, %rs47;}

	// end inline asm
	ld.global.nc.u16 	%rs48, [%rd70];
	// begin inline asm
	{  cvt.f32.f16 %f35, %rs48;}

	// end inline asm
	fma.rn.f32 	%f58, %f34, %f35, %f57;
	ld.global.u16 	%rs49, [%rd71+2];
	// begin inline asm
	{  cvt.f32.f16 %f36, %rs49;}

	// end inline asm
	ld.global.nc.u16 	%rs50, [%rd70+2];
	// begin inline asm
	{  cvt.f32.f16 %f37, %rs50;}

	// end inline asm
	fma.rn.f32 	%f59, %f36, %f37, %f58;
	ld.global.u16 	%rs51, [%rd71+4];
	// begin inline asm
	{  cvt.f32.f16 %f38, %rs51;}

	// end inline asm
	ld.global.nc.u16 	%rs52, [%rd70+4];
	// begin inline asm
	{  cvt.f32.f16 %f39, %rs52;}

	// end inline asm
	fma.rn.f32 	%f60, %f38, %f39, %f59;
	ld.global.u16 	%rs53, [%rd71+6];
	// begin inline asm
	{  cvt.f32.f16 %f40, %rs53;}

	// end inline asm
	ld.global.nc.u16 	%rs54, [%rd70+6];
	// begin inline asm
	{  cvt.f32.f16 %f41, %rs54;}

	// end inline asm
	fma.rn.f32 	%f61, %f40, %f41, %f60;
	ld.global.u16 	%rs55, [%rd71+8];
	// begin inline asm
	{  cvt.f32.f16 %f42, %rs55;}

	// end inline asm
	ld.global.nc.u16 	%rs56, [%rd70+8];
	// begin inline asm
	{  cvt.f32.f16 %f43, %rs56;}

	// end inline asm
	fma.rn.f32 	%f62, %f42, %f43, %f61;
	ld.global.u16 	%rs57, [%rd71+10];
	// begin inline asm
	{  cvt.f32.f16 %f44, %rs57;}

	// end inline asm
	ld.global.nc.u16 	%rs58, [%rd70+10];
	// begin inline asm
	{  cvt.f32.f16 %f45, %rs58;}

	// end inline asm
	fma.rn.f32 	%f63, %f44, %f45, %f62;
	ld.global.u16 	%rs59, [%rd71+12];
	// begin inline asm
	{  cvt.f32.f16 %f46, %rs59;}

	// end inline asm
	ld.global.nc.u16 	%rs60, [%rd70+12];
	// begin inline asm
	{  cvt.f32.f16 %f47, %rs60;}

	// end inline asm
	fma.rn.f32 	%f64, %f46, %f47, %f63;
	ld.global.u16 	%rs61, [%rd71+14];
	// begin inline asm
	{  cvt.f32.f16 %f48, %rs61;}

	// end inline asm
	ld.global.nc.u16 	%rs62, [%rd70+14];
	// begin inline asm
	{  cvt.f32.f16 %f49, %rs62;}

	// end inline asm
	fma.rn.f32 	%f125, %f48, %f49, %f64;
	add.s32 	%r53, %r53, 16;
	add.s64 	%rd71, %rd71, 32;
	add.s64 	%rd70, %rd70, 32;
	setp.ne.s32 	%p15, %r53, 0;
	@%p15 bra 	$L__BB3_17;
$L__BB3_18:
	setp.eq.s32 	%p16, %r21, 0;
	@%p16 bra 	$L__BB3_27;
	and.b32  	%r27, %r37, 7;
	setp.lt.u32 	%p17, %r21, 8;
	@%p17 bra 	$L__BB3_21;
	cvt.u64.u32 	%rd47, %r55;
	mul.wide.u32 	%rd48, %r55, 2;
	add.s64 	%rd49, %rd3, %rd48;
	ld.global.u16 	%rs63, [%rd49];
	// begin inline asm
	{  cvt.f32.f16 %f66, %rs63;}

	// end inline asm
	add.s64 	%rd50, %rd47, %rd4;
	shl.b64 	%rd51, %rd50, 1;
	add.s64 	%rd52, %rd1, %rd51;
	ld.global.nc.u16 	%rs64, [%rd52];
	// begin inline asm
	{  cvt.f32.f16 %f67, %rs64;}

	// end inline asm
	fma.rn.f32 	%f82, %f66, %f67, %f125;
	ld.global.u16 	%rs65, [%rd49+2];
	// begin inline asm
	{  cvt.f32.f16 %f68, %rs65;}

	// end inline asm
	ld.global.nc.u16 	%rs66, [%rd52+2];
	// begin inline asm
	{  cvt.f32.f16 %f69, %rs66;}

	// end inline asm
	fma.rn.f32 	%f83, %f68, %f69, %f82;
	ld.global.u16 	%rs67, [%rd49+4];
	// begin inline asm
	{  cvt.f32.f16 %f70, %rs67;}

	// end inline asm
	ld.global.nc.u16 	%rs68, [%rd52+4];
	// begin inline asm
	{  cvt.f32.f16 %f71, %rs68;}

	// end inline asm
	fma.rn.f32 	%f84, %f70, %f71, %f83;
	ld.global.u16 	%rs69, [%rd49+6];
	// begin inline asm
	{  cvt.f32.f16 %f72, %rs69;}

	// end inline asm
	ld.global.nc.u16 	%rs70, [%rd52+6];
	// begin inline asm
	{  cvt.f32.f16 %f73, %rs70;}

	// end inline asm
	fma.rn.f32 	%f85, %f72, %f73, %f84;
	ld.global.u16 	%rs71, [%rd49+8];
	// begin inline asm
	{  cvt.f32.f16 %f74, %rs71;}

	// end inline asm
	ld.global.nc.u16 	%rs72, [%rd52+8];
	// begin inline asm
	{  cvt.f32.f16 %f75, %rs72;}

	// end inline asm
	fma.rn.f32 	%f86, %f74, %f75, %f85;
	ld.global.u16 	%rs73, [%rd49+10];
	// begin inline asm
	{  cvt.f32.f16 %f76, %rs73;}

	// end inline asm
	ld.global.nc.u16 	%rs74, [%rd52+10];
	// begin inline asm
	{  cvt.f32.f16 %f77, %rs74;}

	// end inline asm
	fma.rn.f32 	%f87, %f76, %f77, %f86;
	ld.global.u16 	%rs75, [%rd49+12];
	// begin inline asm
	{  cvt.f32.f16 %f78, %rs75;}

	// end inline asm
	ld.global.nc.u16 	%rs76, [%rd52+12];
	// begin inline asm
	{  cvt.f32.f16 %f79, %rs76;}

	// end inline asm
	fma.rn.f32 	%f88, %f78, %f79, %f87;
	ld.global.u16 	%rs77, [%rd49+14];
	// begin inline asm
	{  cvt.f32.f16 %f80, %rs77;}

	// end inline asm
	ld.global.nc.u16 	%rs78, [%rd52+14];
	// begin inline asm
	{  cvt.f32.f16 %f81, %rs78;}

	// end inline asm
	fma.rn.f32 	%f125, %f80, %f81, %f88;
	add.s32 	%r55, %r55, 8;
$L__BB3_21:
	setp.eq.s32 	%p18, %r27, 0;
	@%p18 bra 	$L__BB3_27;
	and.b32  	%r30, %r37, 3;
	setp.lt.u32 	%p19, %r27, 4;
	@%p19 bra 	$L__BB3_24;
	cvt.u64.u32 	%rd53, %r55;
	mul.wide.u32 	%rd54, %r55, 2;
	add.s64 	%rd55, %rd3, %rd54;
	ld.global.u16 	%rs79, [%rd55];
	// begin inline asm
	{  cvt.f32.f16 %f90, %rs79;}

	// end inline asm
	add.s64 	%rd56, %rd53, %rd4;
	shl.b64 	%rd57, %rd56, 1;
	add.s64 	%rd58, %rd1, %rd57;
	ld.global.nc.u16 	%rs80, [%rd58];
	// begin inline asm
	{  cvt.f32.f16 %f91, %rs80;}

	// end inline asm
	fma.rn.f32 	%f98, %f90, %f91, %f125;
	ld.global.u16 	%rs81, [%rd55+2];
	// begin inline asm
	{  cvt.f32.f16 %f92, %rs81;}

	// end inline asm
	ld.global.nc.u16 	%rs82, [%rd58+2];
	// begin inline asm
	{  cvt.f32.f16 %f93, %rs82;}

	// end inline asm
	fma.rn.f32 	%f99, %f92, %f93, %f98;
	ld.global.u16 	%rs83, [%rd55+4];
	// begin inline asm
	{  cvt.f32.f16 %f94, %rs83;}

	// end inline asm
	ld.global.nc.u16 	%rs84, [%rd58+4];
	// begin inline asm
	{  cvt.f32.f16 %f95, %rs84;}

	// end inline asm
	fma.rn.f32 	%f100, %f94, %f95, %f99;
	ld.global.u16 	%rs85, [%rd55+6];
	// begin inline asm
	{  cvt.f32.f16 %f96, %rs85;}

	// end inline asm
	ld.global.nc.u16 	%rs86, [%rd58+6];
	// begin inline asm
	{  cvt.f32.f16 %f97, %rs86;}

	// end inline asm
	fma.rn.f32 	%f125, %f96, %f97, %f100;
	add.s32 	%r55, %r55, 4;
$L__BB3_24:
	setp.eq.s32 	%p20, %r30, 0;
	@%p20 bra 	$L__BB3_27;
	cvt.u64.u32 	%rd59, %r55;
	add.s64 	%rd60, %rd4, %rd59;
	shl.b64 	%rd61, %rd60, 1;
	add.s64 	%rd73, %rd1, %rd61;
	mul.wide.u32 	%rd63, %r55, 2;
	add.s64 	%rd64, %rd27, %rd63;
	add.s64 	%rd72, %rd2, %rd64;
	neg.s32 	%r57, %r30;
$L__BB3_26:
	.pragma "nounroll";
	ld.global.u16 	%rs87, [%rd72];
	// begin inline asm
	{  cvt.f32.f16 %f101, %rs87;}

	// end inline asm
	ld.global.nc.u16 	%rs88, [%rd73];
	// begin inline asm
	{  cvt.f32.f16 %f102, %rs88;}

	// end inline asm
	fma.rn.f32 	%f125, %f101, %f102, %f125;
	add.s64 	%rd73, %rd73, 2;
	add.s64 	%rd72, %rd72, 2;
	add.s32 	%r57, %r57, 1;
	setp.ne.s32 	%p21, %r57, 0;
	@%p21 bra 	$L__BB3_26;
$L__BB3_27:
	fma.rn.f32 	%f104, %f125, 0fBBBB989D, 0f3F000000;
	cvt.sat.f32.f32 	%f105, %f104;
	mov.f32 	%f106, 0f4B400001;
	mov.f32 	%f107, 0f437C0000;
	fma.rm.f32 	%f108, %f105, %f107, %f106;
	add.f32 	%f109, %f108, 0fCB40007F;
	neg.f32 	%f110, %f109;
	fma.rn.f32 	%f111, %f125, 0fBFB8AA3B, %f110;
	fma.rn.f32 	%f112, %f125, 0fB2A57060, %f111;
	mov.b32 	%r46, %f108;
	shl.b32 	%r47, %r46, 23;
	mov.b32 	%f113, %r47;
	ex2.approx.ftz.f32 	%f114, %f112;
	fma.rn.f32 	%f115, %f114, %f113, 0f3F800000;
	rcp.rn.f32 	%f116, %f115;
	mul.f32 	%f103, %f125, %f116;
	// begin inline asm
	{  cvt.rn.f16.f32 %rs89, %f103;}

	// end inline asm
	cvta.to.global.u64 	%rd65, %rd25;
	add.s64 	%rd67, %rd65, %rd41;
	st.global.u16 	[%rd67], %rs89;
$L__BB3_28:
	ret;

}
	// .globl	_Z27causal_conv1d_update_kernelI13__nv_bfloat16EvPKT_S3_PS1_S4_iii
.visible .entry _Z27causal_conv1d_update_kernelI13__nv_bfloat16EvPKT_S3_PS1_S4_iii(
	.param .u64 .ptr .align 1 _Z27causal_conv1d_update_kernelI13__nv_bfloat16EvPKT_S3_PS1_S4_iii_param_0,
	.param .u64 .ptr .align 1 _Z27causal_conv1d_update_kernelI13__nv_bfloat16EvPKT_S3_PS1_S4_iii_param_1,
	.param .u64 .ptr .align 1 _Z27causal_conv1d_update_kernelI13__nv_bfloat16EvPKT_S3_PS1_S4_iii_param_2,
	.param .u64 .ptr .align 1 _Z27causal_conv1d_update_kernelI13__nv_bfloat16EvPKT_S3_PS1_S4_iii_param_3,
	.param .u32 _Z27causal_conv1d_update_kernelI13__nv_bfloat16EvPKT_S3_PS1_S4_iii_param_4,
	.param .u32 _Z27causal_conv1d_update_kernelI13__nv_bfloat16EvPKT_S3_PS1_S4_iii_param_5,
	.param .u32 _Z27causal_conv1d_update_kernelI13__nv_bfloat16EvPKT_S3_PS1_S4_iii_param_6
)
{
	.reg .pred 	%p<22>;
	.reg .b16 	%rs<90>;
	.reg .b32 	%r<58>;
	.reg .b32 	%f<126>;
	.reg .b64 	%rd<74>;

	ld.param.u64 	%rd23, [_Z27causal_conv1d_update_kernelI13__nv_bfloat16EvPKT_S3_PS1_S4_iii_param_0];
	ld.param.u64 	%rd26, [_Z27causal_conv1d_update_kernelI13__nv_bfloat16EvPKT_S3_PS1_S4_iii_param_1];
	ld.param.u64 	%rd24, [_Z27causal_conv1d_update_kernelI13__nv_bfloat16EvPKT_S3_PS1_S4_iii_param_2];
	ld.param.u64 	%rd25, [_Z27causal_conv1d_update_kernelI13__nv_bfloat16EvPKT_S3_PS1_S4_iii_param_3];
	ld.param.u32 	%r38, [_Z27causal_conv1d_update_kernelI13__nv_bfloat16EvPKT_S3_PS1_S4_iii_param_4];
	ld.param.u32 	%r36, [_Z27causal_conv1d_update_kernelI13__nv_bfloat16EvPKT_S3_PS1_S4_iii_param_5];
	ld.param.u32 	%r37, [_Z27causal_conv1d_update_kernelI13__nv_bfloat16EvPKT_S3_PS1_S4_iii_param_6];
	cvta.to.global.u64 	%rd1, %rd26;
	mov.u32 	%r39, %ctaid.x;
	mov.u32 	%r40, %ntid.x;
	mov.u32 	%r41, %tid.x;
	mad.lo.s32 	%r1, %r39, %r40, %r41;
	mov.u32 	%r2, %ctaid.y;
	setp.ge.s32 	%p1, %r1, %r36;
	setp.ge.s32 	%p2, %r2, %r38;
	or.pred  	%p3, %p2, %p1;
	@%p3 bra 	$L__BB4_28;
	cvta.to.global.u64 	%rd2, %rd24;
	mad.lo.s32 	%r3, %r36, %r2, %r1;
	mul.lo.s32 	%r4, %r3, %r37;
	mul.wide.s32 	%rd27, %r4, 2;
	add.s64 	%rd3, %rd2, %rd27;
	mul.lo.s32 	%r42, %r37, %r1;
	cvt.s64.s32 	%rd4, %r42;
	add.s32 	%r5, %r37, -1;
	setp.lt.s32 	%p4, %r37, 2;
	@%p4 bra 	$L__BB4_14;
	add.s32 	%r44, %r37, -2;
	and.b32  	%r6, %r5, 15;
	setp.lt.u32 	%p5, %r44, 15;
	mov.b32 	%r50, 0;
	@%p5 bra 	$L__BB4_5;
	and.b32  	%r50, %r5, -16;
	neg.s32 	%r48, %r50;
	add.s64 	%rd29, %rd27, %rd2;
	add.s64 	%rd68, %rd29, 16;
$L__BB4_4:
	.pragma "nounroll";
	ld.global.u16 	%rs1, [%rd68+-14];
	st.global.u16 	[%rd68+-16], %rs1;
	ld.global.u16 	%rs2, [%rd68+-12];
	st.global.u16 	[%rd68+-14], %rs2;
	ld.global.u16 	%rs3, [%rd68+-10];
	st.global.u16 	[%rd68+-12], %rs3;
	ld.global.u16 	%rs4, [%rd68+-8];
	st.global.u16 	[%rd68+-10], %rs4;
	ld.global.u16 	%rs5, [%rd68+-6];
	st.global.u16 	[%rd68+-8], %rs5;
	ld.global.u16 	%rs6, [%rd68+-4];
	st.global.u16 	[%rd68+-6], %rs6;
	ld.global.u16 	%rs7, [%rd68+-2];
	st.global.u16 	[%rd68+-4], %rs7;
	ld.global.u16 	%rs8, [%rd68];
	st.global.u16 	[%rd68+-2], %rs8;
	ld.global.u16 	%rs9, [%rd68+2];
	st.global.u16 	[%rd68], %rs9;
	ld.global.u16 	%rs10, [%rd68+4];
	st.global.u16 	[%rd68+2], %rs10;
	ld.global.u16 	%rs11, [%rd68+6];
	st.global.u16 	[%rd68+4], %rs11;
	ld.global.u16 	%rs12, [%rd68+8];
	st.global.u16 	[%rd68+6], %rs12;
	ld.global.u16 	%rs13, [%rd68+10];
	st.global.u16 	[%rd68+8], %rs13;
	ld.global.u16 	%rs14, [%rd68+12];
	st.global.u16 	[%rd68+10], %rs14;
	ld.global.u16 	%rs15, [%rd68+14];
	st.global.u16 	[%rd68+12], %rs15;
	ld.global.u16 	%rs16, [%rd68+16];
	st.global.u16 	[%rd68+14], %rs16;
	add.s32 	%r48, %r48, 16;
	add.s64 	%rd68, %rd68, 32;
	setp.ne.s32 	%p6, %r48, 0;
	@%p6 bra 	$L__BB4_4;
$L__BB4_5:
	setp.eq.s32 	%p7, %r6, 0;
	@%p7 bra 	$L__BB4_14;
	and.b32  	%r12, %r5, 7;
	setp.lt.u32 	%p8, %r6, 8;
	@%p8 bra 	$L__BB4_8;
	mul.wide.u32 	%rd30, %r50, 2;
	add.s64 	%rd31, %rd3, %rd30;
	ld.global.u16 	%rs17, [%rd31+2];
	st.global.u16 	[%rd31], %rs17;
	ld.global.u16 	%rs18, [%rd31+4];
	st.global.u16 	[%rd31+2], %rs18;
	ld.global.u16 	%rs19, [%rd31+6];
	st.global.u16 	[%rd31+4], %rs19;
	ld.global.u16 	%rs20, [%rd31+8];
	st.global.u16 	[%rd31+6], %rs20;
	ld.global.u16 	%rs21, [%rd31+10];
	st.global.u16 	[%rd31+8], %rs21;
	ld.global.u16 	%rs22, [%rd31+12];
	st.global.u16 	[%rd31+10], %rs22;
	ld.global.u16 	%rs23, [%rd31+14];
	st.global.u16 	[%rd31+12], %rs23;
	add.s32 	%r50, %r50, 8;
	ld.global.u16 	%rs24, [%rd31+16];
	st.global.u16 	[%rd31+14], %rs24;
$L__BB4_8:
	setp.eq.s32 	%p9, %r12, 0;
	@%p9 bra 	$L__BB4_14;
	and.b32  	%r15, %r5, 3;
	setp.lt.u32 	%p10, %r12, 4;
	@%p10 bra 	$L__BB4_11;
	mul.wide.u32 	%rd32, %r50, 2;
	add.s64 	%rd33, %rd3, %rd32;
	ld.global.u16 	%rs25, [%rd33+2];
	st.global.u16 	[%rd33], %rs25;
	ld.global.u16 	%rs26, [%rd33+4];
	st.global.u16 	[%rd33+2], %rs26;
	ld.global.u16 	%rs27, [%rd33+6];
	st.global.u16 	[%rd33+4], %rs27;
	add.s32 	%r50, %r50, 4;
	ld.global.u16 	%rs28, [%rd33+8];
	st.global.u16 	[%rd33+6], %rs28;
$L__BB4_11:
	setp.eq.s32 	%p11, %r15, 0;
	@%p11 bra 	$L__BB4_14;
	mul.wide.u32 	%rd35, %r50, 2;
	add.s64 	%rd36, %rd27, %rd35;
	add.s64 	%rd37, %rd36, %rd2;
	add.s64 	%rd69, %rd37, 2;
	neg.s32 	%r52, %r15;
$L__BB4_13:
	.pragma "nounroll";
	ld.global.u16 	%rs29, [%rd69];
	st.global.u16 	[%rd69+-2], %rs29;
	add.s64 	%rd69, %rd69, 2;
	add.s32 	%r52, %r52, 1;
	setp.ne.s32 	%p12, %r52, 0;
	@%p12 bra 	$L__BB4_13;
$L__BB4_14:
	mul.wide.s32 	%rd38, %r5, 2;
	add.s64 	%rd39, %rd3, %rd38;
	cvta.to.global.u64 	%rd40, %rd23;
	mul.wide.s32 	%rd41, %r3, 2;
	add.s64 	%rd42, %rd40, %rd41;
	ld.global.nc.u16 	%rs30, [%rd42];
	st.global.u16 	[%rd39], %rs30;
	setp.lt.s32 	%p13, %r37, 1;
	mov.f32 	%f125, 0f00000000;
	@%p13 bra 	$L__BB4_27;
	and.b32  	%r21, %r37, 15;
	setp.lt.u32 	%p14, %r37, 16;
	mov.f32 	%f125, 0f00000000;
	mov.b32 	%r55, 0;
	@%p14 bra 	$L__BB4_18;
	and.b32  	%r55, %r37, 2147483632;
	neg.s32 	%r53, %r55;
	add.s64 	%rd44, %rd27, %rd2;
	add.s64 	%rd71, %rd44, 16;
	shl.b64 	%rd45, %rd4, 1;
	add.s64 	%rd46, %rd45, %rd1;
	add.s64 	%rd70, %rd46, 16;
	mov.f32 	%f125, 0f00000000;
$L__BB4_17:
	.pragma "nounroll";
	ld.global.u16 	%rs31, [%rd71+-16];
	// begin inline asm
	{ cvt.f32.bf16 %f18, %rs31;}

	// end inline asm
	ld.global.nc.u16 	%rs32, [%rd70+-16];
	// begin inline asm
	{ cvt.f32.bf16 %f19, %rs32;}

	// end inline asm
	fma.rn.f32 	%f50, %f18, %f19, %f125;
	ld.global.u16 	%rs33, [%rd71+-14];
	// begin inline asm
	{ cvt.f32.bf16 %f20, %rs33;}

	// end inline asm
	ld.global.nc.u16 	%rs34, [%rd70+-14];
	// begin inline asm
	{ cvt.f32.bf16 %f21, %rs34;}

	// end inline asm
	fma.rn.f32 	%f51, %f20, %f21, %f50;
	ld.global.u16 	%rs35, [%rd71+-12];
	// begin inline asm
	{ cvt.f32.bf16 %f22, %rs35;}

	// end inline asm
	ld.global.nc.u16 	%rs36, [%rd70+-12];
	// begin inline asm
	{ cvt.f32.bf16 %f23, %rs36;}

	// end inline asm
	fma.rn.f32 	%f52, %f22, %f23, %f51;
	ld.global.u16 	%rs37, [%rd71+-10];
	// begin inline asm
	{ cvt.f32.bf16 %f24, %rs37;}

	// end inline asm
	ld.global.nc.u16 	%rs38, [%rd70+-10];
	// begin inline asm
	{ cvt.f32.bf16 %f25, %rs38;}

	// end inline asm
	fma.rn.f32 	%f53, %f24, %f25, %f52;
	ld.global.u16 	%rs39, [%rd71+-8];
	// begin inline asm
	{ cvt.f32.bf16 %f26, %rs39;}

	// end inline asm
	ld.global.nc.u16 	%rs40, [%rd70+-8];
	// begin inline asm
	{ cvt.f32.bf16 %f27, %rs40;}

	// end inline asm
	fma.rn.f32 	%f54, %f26, %f27, %f53;
	ld.global.u16 	%rs41, [%rd71+-6];
	// begin inline asm
	{ cvt.f32.bf16 %f28, %rs41;}

	// end inline asm
	ld.global.nc.u16 	%rs42, [%rd70+-6];
	// begin inline asm
	{ cvt.f32.bf16 %f29, %rs42;}

	// end inline asm
	fma.rn.f32 	%f55, %f28, %f29, %f54;
	ld.global.u16 	%rs43, [%rd71+-4];
	// begin inline asm
	{ cvt.f32.bf16 %f30, %rs43;}

	// end inline asm
	ld.global.nc.u16 	%rs44, [%rd70+-4];
	// begin inline asm
	{ cvt.f32.bf16 %f31, %rs44;}

	// end inline asm
	fma.rn.f32 	%f56, %f30, %f31, %f55;
	ld.global.u16 	%rs45, [%rd71+-2];
	// begin inline asm
	{ cvt.f32.bf16 %f32, %rs45;}

	// end inline asm
	ld.global.nc.u16 	%rs46, [%rd70+-2];
	// begin inline asm
	{ cvt.f32.bf16 %f33, %rs46;}

	// end inline asm
	fma.rn.f32 	%f57, %f32, %f33, %f56;
	ld.global.u16 	%rs47, [%rd71];
	// begin inline asm
	{ cvt.f32.bf16 %f34, %rs47;}

	// end inline asm
	ld.global.nc.u16 	%rs48, [%rd70];
	// begin inline asm
	{ cvt.f32.bf16 %f35, %rs48;}

	// end inline asm
	fma.rn.f32 	%f58, %f34, %f35, %f57;
	ld.global.u16 	%rs49, [%rd71+2];
	// begin inline asm
	{ cvt.f32.bf16 %f36, %rs49;}

	// end inline asm
	ld.global.nc.u16 	%rs50, [%rd70+2];
	// begin inline asm
	{ cvt.f32.bf16 %f37, %rs50;}

	// end inline asm
	fma.rn.f32 	%f59, %f36, %f37, %f58;
	ld.global.u16 	%rs51, [%rd71+4];
	// begin inline asm
	{ cvt.f32.bf16 %f38, %rs51;}

	// end inline asm
	ld.global.nc.u16 	%rs52, [%rd70+4];
	// begin inline asm
	{ cvt.f32.bf16 %f39, %rs52;}

	// end inline asm
	fma.rn.f32 	%f60, %f38, %f39, %f59;
	ld.global.u16 	%rs53, [%rd71+6];
	// begin inline asm
	{ cvt.f32.bf16 %f40, %rs53;}

	// end inline asm
	ld.global.nc.u16 	%rs54, [%rd70+6];
	// begin inline asm
	{ cvt.f32.bf16 %f41, %rs54;}

	// end inline asm
	fma.rn.f32 	%f61, %f40, %f41, %f60;
	ld.global.u16 	%rs55, [%rd71+8];
	// begin inline asm
	{ cvt.f32.bf16 %f42, %rs55;}

	// end inline asm
	ld.global.nc.u16 	%rs56, [%rd70+8];
	// begin inline asm
	{ cvt.f32.bf16 %f43, %rs56;}

	// end inline asm
	fma.rn.f32 	%f62, %f42, %f43, %f61;
	ld.global.u16 	%rs57, [%rd71+10];
	// begin inline asm
	{ cvt.f32.bf16 %f44, %rs57;}

	// end inline asm
	ld.global.nc.u16 	%rs58, [%rd70+10];
	// begin inline asm
	{ cvt.f32.bf16 %f45, %rs58;}

	// end inline asm
	fma.rn.f32 	%f63, %f44, %f45, %f62;
	ld.global.u16 	%rs59, [%rd71+12];
	// begin inline asm
	{ cvt.f32.bf16 %f46, %rs59;}

	// end inline asm
	ld.global.nc.u16 	%rs60, [%rd70+12];
	// begin inline asm
	{ cvt.f32.bf16 %f47, %rs60;}

	// end inline asm
	fma.rn.f32 	%f64, %f46, %f47, %f63;
	ld.global.u16 	%rs61, [%rd71+14];
	// begin inline asm
	{ cvt.f32.bf16 %f48, %rs61;}

	// end inline asm
	ld.global.nc.u16 	%rs62, [%rd70+14];
	// begin inline asm
	{ cvt.f32.bf16 %f49, %rs62;}

	// end inline asm
	fma.rn.f32 	%f125, %f48, %f49, %f64;
	add.s32 	%r53, %r53, 16;
	add.s64 	%rd71, %rd71, 32;
	add.s64 	%rd70, %rd70, 32;
	setp.ne.s32 	%p15, %r53, 0;
	@%p15 bra 	$L__BB4_17;
$L__BB4_18:
	setp.eq.s32 	%p16, %r21, 0;
	@%p16 bra 	$L__BB4_27;
	and.b32  	%r27, %r37, 7;
	setp.lt.u32 	%p17, %r21, 8;
	@%p17 bra 	$L__BB4_21;
	cvt.u64.u32 	%rd47, %r55;
	mul.wide.u32 	%rd48, %r55, 2;
	add.s64 	%rd49, %rd3, %rd48;
	ld.global.u16 	%rs63, [%rd49];
	// begin inline asm
	{ cvt.f32.bf16 %f66, %rs63;}

	// end inline asm
	add.s64 	%rd50, %rd47, %rd4;
	shl.b64 	%rd51, %rd50, 1;
	add.s64 	%rd52, %rd1, %rd51;
	ld.global.nc.u16 	%rs64, [%rd52];
	// begin inline asm
	{ cvt.f32.bf16 %f67, %rs64;}

	// end inline asm
	fma.rn.f32 	%f82, %f66, %f67, %f125;
	ld.global.u16 	%rs65, [%rd49+2];
	// begin inline asm
	{ cvt.f32.bf16 %f68, %rs65;}

	// end inline asm
	ld.global.nc.u16 	%rs66, [%rd52+2];
	// begin inline asm
	{ cvt.f32.bf16 %f69, %rs66;}

	// end inline asm
	fma.rn.f32 	%f83, %f68, %f69, %f82;
	ld.global.u16 	%rs67, [%rd49+4];
	// begin inline asm
	{ cvt.f32.bf16 %f70, %rs67;}

	// end inline asm
	ld.global.nc.u16 	%rs68, [%rd52+4];
	// begin inline asm
	{ cvt.f32.bf16 %f71, %rs68;}

	// end inline asm
	fma.rn.f32 	%f84, %f70, %f71, %f83;
	ld.global.u16 	%rs69, [%rd49+6];
	// begin inline asm
	{ cvt.f32.bf16 %f72, %rs69;}

	// end inline asm
	ld.global.nc.u16 	%rs70, [%rd52+6];
	// begin inline asm
	{ cvt.f32.bf16 %f73, %rs70;}

	// end inline asm
	fma.rn.f32 	%f85, %f72, %f73, %f84;
	ld.global.u16 	%rs71, [%rd49+8];
	// begin inline asm
	{ cvt.f32.bf16 %f74, %rs71;}

	// end inline asm
	ld.global.nc.u16 	%rs72, [%rd52+8];
	// begin inline asm
	{ cvt.f32.bf16 %f75, %rs72;}

	// end inline asm
	fma.rn.f32 	%f86, %f74, %f75, %f85;
	ld.global.u16 	%rs73, [%rd49+10];
	// begin inline asm
	{ cvt.f32.bf16 %f76, %rs73;}

	// end inline asm
	ld.global.nc.u16 	%rs74, [%rd52+10];
	// begin inline asm
	{ cvt.f32.bf16 %f77, %rs74;}

	// end inline asm
	fma.rn.f32 	%f87, %f76, %f77, %f86;
	ld.global.u16 	%rs75, [%rd49+12];
	// begin inline asm
	{ cvt.f32.bf16 %f78, %rs75;}

	// end inline asm
	ld.global.nc.u16 	%rs76, [%rd52+12];
	// begin inline asm
	{ cvt.f32.bf16 %f79, %rs76;}

	// end inline asm
	fma.rn.f32 	%f88, %f78, %f79, %f87;
	ld.global.u16 	%rs77, [%rd49+14];
	// begin inline asm
	{ cvt.f32.bf16 %f80, %rs77;}

	// end inline asm
	ld.global.nc.u16 	%rs78, [%rd52+14];
	// begin inline asm
	{ cvt.f32.bf16 %f81, %rs78;}

	// end inline asm
	fma.rn.f32 	%f125, %f80, %f81, %f88;
	add.s32 	%r55, %r55, 8;
$L__BB4_21:
	setp.eq.s32 	%p18, %r27, 0;
	@%p18 bra 	$L__BB4_27;
	and.b32  	%r30, %r37, 3;
	setp.lt.u32 	%p19, %r27, 4;
	@%p19 bra 	$L__BB4_24;
	cvt.u64.u32 	%rd53, %r55;
	mul.wide.u32 	%rd54, %r55, 2;
	add.s64 	%rd55, %rd3, %rd54;
	ld.global.u16 	%rs79, [%rd55];
	// begin inline asm
	{ cvt.f32.bf16 %f90, %rs79;}

	// end inline asm
	add.s64 	%rd56, %rd53, %rd4;
	shl.b64 	%rd57, %rd56, 1;
	add.s64 	%rd58, %rd1, %rd57;
	ld.global.nc.u16 	%rs80, [%rd58];
	// begin inline asm
	{ cvt.f32.bf16 %f91, %rs80;}

	// end inline asm
	fma.rn.f32 	%f98, %f90, %f91, %f125;
	ld.global.u16 	%rs81, [%rd55+2];
	// begin inline asm
	{ cvt.f32.bf16 %f92, %rs81;}

	// end inline asm
	ld.global.nc.u16 	%rs82, [%rd58+2];
	// begin inline asm
	{ cvt.f32.bf16 %f93, %rs82;}

	// end inline asm
	fma.rn.f32 	%f99, %f92, %f93, %f98;
	ld.global.u16 	%rs83, [%rd55+4];
	// begin inline asm
	{ cvt.f32.bf16 %f94, %rs83;}

	// end inline asm
	ld.global.nc.u16 	%rs84, [%rd58+4];
	// begin inline asm
	{ cvt.f32.bf16 %f95, %rs84;}

	// end inline asm
	fma.rn.f32 	%f100, %f94, %f95, %f99;
	ld.global.u16 	%rs85, [%rd55+6];
	// begin inline asm
	{ cvt.f32.bf16 %f96, %rs85;}

	// end inline asm
	ld.global.nc.u16 	%rs86, [%rd58+6];
	// begin inline asm
	{ cvt.f32.bf16 %f97, %rs86;}

	// end inline asm
	fma.rn.f32 	%f125, %f96, %f97, %f100;
	add.s32 	%r55, %r55, 4;
$L__BB4_24:
	setp.eq.s32 	%p20, %r30, 0;
	@%p20 bra 	$L__BB4_27;
	cvt.u64.u32 	%rd59, %r55;
	add.s64 	%rd60, %rd4, %rd59;
	shl.b64 	%rd61, %rd60, 1;
	add.s64 	%rd73, %rd1, %rd61;
	mul.wide.u32 	%rd63, %r55, 2;
	add.s64 	%rd64, %rd27, %rd63;
	add.s64 	%rd72, %rd2, %rd64;
	neg.s32 	%r57, %r30;
$L__BB4_26:
	.pragma "nounroll";
	ld.global.u16 	%rs87, [%rd72];
	// begin inline asm
	{ cvt.f32.bf16 %f101, %rs87;}

	// end inline asm
	ld.global.nc.u16 	%rs88, [%rd73];
	// begin inline asm
	{ cvt.f32.bf16 %f102, %rs88;}

	// end inline asm
	fma.rn.f32 	%f125, %f101, %f102, %f125;
	add.s64 	%rd73, %rd73, 2;
	add.s64 	%rd72, %rd72, 2;
	add.s32 	%r57, %r57, 1;
	setp.ne.s32 	%p21, %r57, 0;
	@%p21 bra 	$L__BB4_26;
$L__BB4_27:
	fma.rn.f32 	%f104, %f125, 0fBBBB989D, 0f3F000000;
	cvt.sat.f32.f32 	%f105, %f104;
	mov.f32 	%f106, 0f4B400001;
	mov.f32 	%f107, 0f437C0000;
	fma.rm.f32 	%f108, %f105, %f107, %f106;
	add.f32 	%f109, %f108, 0fCB40007F;
	neg.f32 	%f110, %f109;
	fma.rn.f32 	%f111, %f125, 0fBFB8AA3B, %f110;
	fma.rn.f32 	%f112, %f125, 0fB2A57060, %f111;
	mov.b32 	%r46, %f108;
	shl.b32 	%r47, %r46, 23;
	mov.b32 	%f113, %r47;
	ex2.approx.ftz.f32 	%f114, %f112;
	fma.rn.f32 	%f115, %f114, %f113, 0f3F800000;
	rcp.rn.f32 	%f116, %f115;
	mul.f32 	%f103, %f125, %f116;
	// begin inline asm
	{  cvt.rn.bf16.f32 %rs89, %f103;}

	// end inline asm
	cvta.to.global.u64 	%rd65, %rd25;
	add.s64 	%rd67, %rd65, %rd41;
	st.global.u16 	[%rd67], %rs89;
$L__BB4_28:
	ret;

}
	// .globl	_Z25causal_conv1d_full_kernelI6__halfEvPKT_S3_PS1_iiii
.visible .entry _Z25causal_conv1d_full_kernelI6__halfEvPKT_S3_PS1_iiii(
	.param .u64 .ptr .align 1 _Z25causal_conv1d_full_kernelI6__halfEvPKT_S3_PS1_iiii_param_0,
	.param .u64 .ptr .align 1 _Z25causal_conv1d_full_kernelI6__halfEvPKT_S3_PS1_iiii_param_1,
	.param .u64 .ptr .align 1 _Z25causal_conv1d_full_kernelI6__halfEvPKT_S3_PS1_iiii_param_2,
	.param .u32 _Z25causal_conv1d_full_kernelI6__halfEvPKT_S3_PS1_iiii_param_3,
	.param .u32 _Z25causal_conv1d_full_kernelI6__halfEvPKT_S3_PS1_iiii_param_4,
	.param .u32 _Z25causal_conv1d_full_kernelI6__halfEvPKT_S3_PS1_iiii_param_5,
	.param .u32 _Z25causal_conv1d_full_kernelI6__halfEvPKT_S3_PS1_iiii_param_6
)
{
	.reg .pred 	%p<30>;
	.reg .b16 	%rs<32>;
	.reg .b32 	%r<52>;
	.reg .b32 	%f<142>;
	.reg .b64 	%rd<87>;

	ld.param.u64 	%rd9, [_Z25causal_conv1d_full_kernelI6__halfEvPKT_S3_PS1_iiii_param_0];
	ld.param.u64 	%rd10, [_Z25causal_conv1d_full_kernelI6__halfEvPKT_S3_PS1_iiii_param_1];
	ld.param.u64 	%rd8, [_Z25causal_conv1d_full_kernelI6__halfEvPKT_S3_PS1_iiii_param_2];
	ld.param.u32 	%r33, [_Z25causal_conv1d_full_kernelI6__halfEvPKT_S3_PS1_iiii_param_3];
	ld.param.u32 	%r30, [_Z25causal_conv1d_full_kernelI6__halfEvPKT_S3_PS1_iiii_param_4];
	ld.param.u32 	%r31, [_Z25causal_conv1d_full_kernelI6__halfEvPKT_S3_PS1_iiii_param_5];
	ld.param.u32 	%r32, [_Z25causal_conv1d_full_kernelI6__halfEvPKT_S3_PS1_iiii_param_6];
	cvta.to.global.u64 	%rd1, %rd10;
	cvta.to.global.u64 	%rd2, %rd9;
	mov.u32 	%r34, %ctaid.x;
	mov.u32 	%r35, %ntid.x;
	mov.u32 	%r36, %tid.x;
	mad.lo.s32 	%r1, %r34, %r35, %r36;
	mov.u32 	%r2, %ctaid.y;
	mov.u32 	%r3, %ctaid.z;
	setp.ge.s32 	%p1, %r1, %r30;
	setp.ge.s32 	%p2, %r2, %r31;
	or.pred  	%p3, %p1, %p2;
	setp.ge.s32 	%p4, %r3, %r33;
	or.pred  	%p5, %p4, %p3;
	@%p5 bra 	$L__BB5_44;
	mad.lo.s32 	%r37, %r30, %r3, %r1;
	mul.lo.s32 	%r38, %r37, %r31;
	cvt.s64.s32 	%rd3, %r38;
	mul.lo.s32 	%r39, %r32, %r1;
	cvt.s64.s32 	%rd4, %r39;
	setp.lt.s32 	%p6, %r32, 1;
	mov.f32 	%f141, 0f00000000;
	@%p6 bra 	$L__BB5_43;
	sub.s32 	%r41, %r2, %r32;
	add.s32 	%r4, %r41, 1;
	and.b32  	%r5, %r32, 7;
	setp.lt.u32 	%p7, %r32, 8;
	mov.f32 	%f141, 0f00000000;
	mov.b32 	%r50, 0;
	@%p7 bra 	$L__BB5_21;
	and.b32  	%r50, %r32, 2147483640;
	mov.f32 	%f141, 0f00000000;
	mov.b32 	%r48, 0;
$L__BB5_4:
	.pragma "nounroll";
	add.s32 	%r8, %r4, %r48;
	setp.lt.s32 	%p8, %r8, 0;
	mov.f32 	%f120, 0f00000000;
	@%p8 bra 	$L__BB5_6;
	cvt.u64.u32 	%rd11, %r8;
	add.s64 	%rd12, %rd11, %rd3;
	shl.b64 	%rd13, %rd12, 1;
	add.s64 	%rd14, %rd2, %rd13;
	ld.global.nc.u16 	%rs1, [%rd14];
	// begin inline asm
	{  cvt.f32.f16 %f120, %rs1;}

	// end inline asm
$L__BB5_6:
	cvt.u64.u32 	%rd15, %r48;
	add.s64 	%rd16, %rd15, %rd4;
	shl.b64 	%rd17, %rd16, 1;
	add.s64 	%rd5, %rd1, %rd17;
	ld.global.nc.u16 	%rs2, [%rd5];
	// begin inline asm
	{  cvt.f32.f16 %f60, %rs2;}

	// end inline asm
	fma.rn.f32 	%f4, %f120, %f60, %f141;
	add.s32 	%r9, %r8, 1;
	setp.lt.s32 	%p9, %r9, 0;
	mov.f32 	%f121, 0f00000000;
	@%p9 bra 	$L__BB5_8;
	cvt.u64.u32 	%rd18, %r9;
	add.s64 	%rd19, %rd18, %rd3;
	shl.b64 	%rd20, %rd19, 1;
	add.s64 	%rd21, %rd2, %rd20;
	ld.global.nc.u16 	%rs3, [%rd21];
	// begin inline asm
	{  cvt.f32.f16 %f121, %rs3;}

	// end inline asm
$L__BB5_8:
	ld.global.nc.u16 	%rs4, [%rd5+2];
	// begin inline asm
	{  cvt.f32.f16 %f63, %rs4;}

	// end inline asm
	fma.rn.f32 	%f7, %f121, %f63, %f4;
	add.s32 	%r10, %r8, 2;
	setp.lt.s32 	%p10, %r10, 0;
	mov.f32 	%f122, 0f00000000;
	@%p10 bra 	$L__BB5_10;
	cvt.u64.u32 	%rd22, %r10;
	add.s64 	%rd23, %rd22, %rd3;
	shl.b64 	%rd24, %rd23, 1;
	add.s64 	%rd25, %rd2, %rd24;
	ld.global.nc.u16 	%rs5, [%rd25];
	// begin inline asm
	{  cvt.f32.f16 %f122, %rs5;}

	// end inline asm
$L__BB5_10:
	ld.global.nc.u16 	%rs6, [%rd5+4];
	// begin inline asm
	{  cvt.f32.f16 %f66, %rs6;}

	// end inline asm
	fma.rn.f32 	%f10, %f122, %f66, %f7;
	add.s32 	%r11, %r8, 3;
	setp.lt.s32 	%p11, %r11, 0;
	mov.f32 	%f123, 0f00000000;
	@%p11 bra 	$L__BB5_12;
	cvt.u64.u32 	%rd26, %r11;
	add.s64 	%rd27, %rd26, %rd3;
	shl.b64 	%rd28, %rd27, 1;
	add.s64 	%rd29, %rd2, %rd28;
	ld.global.nc.u16 	%rs7, [%rd29];
	// begin inline asm
	{  cvt.f32.f16 %f123, %rs7;}

	// end inline asm
$L__BB5_12:
	ld.global.nc.u16 	%rs8, [%rd5+6];
	// begin inline asm
	{  cvt.f32.f16 %f69, %rs8;}

	// end inline asm
	fma.rn.f32 	%f13, %f123, %f69, %f10;
	add.s32 	%r12, %r8, 4;
	setp.lt.s32 	%p12, %r12, 0;
	mov.f32 	%f124, 0f00000000;
	@%p12 bra 	$L__BB5_14;
	cvt.u64.u32 	%rd30, %r12;
	add.s64 	%rd31, %rd30, %rd3;
	shl.b64 	%rd32, %rd31, 1;
	add.s64 	%rd33, %rd2, %rd32;
	ld.global.nc.u16 	%rs9, [%rd33];
	// begin inline asm
	{  cvt.f32.f16 %f124, %rs9;}

	// end inline asm
$L__BB5_14:
	ld.global.nc.u16 	%rs10, [%rd5+8];
	// begin inline asm
	{  cvt.f32.f16 %f72, %rs10;}

	// end inline asm
	fma.rn.f32 	%f16, %f124, %f72, %f13;
	add.s32 	%r13, %r8, 5;
	setp.lt.s32 	%p13, %r13, 0;
	mov.f32 	%f125, 0f00000000;
	@%p13 bra 	$L__BB5_16;
	cvt.u64.u32 	%rd34, %r13;
	add.s64 	%rd35, %rd34, %rd3;
	shl.b64 	%rd36, %rd35, 1;
	add.s64 	%rd37, %rd2, %rd36;
	ld.global.nc.u16 	%rs11, [%rd37];
	// begin inline asm
	{  cvt.f32.f16 %f125, %rs11;}

	// end inline asm
$L__BB5_16:
	ld.global.nc.u16 	%rs12, [%rd5+10];
	// begin inline asm
	{  cvt.f32.f16 %f75, %rs12;}

	// end inline asm
	fma.rn.f32 	%f19, %f125, %f75, %f16;
	add.s32 	%r14, %r8, 6;
	setp.lt.s32 	%p14, %r14, 0;
	mov.f32 	%f126, 0f00000000;
	@%p14 bra 	$L__BB5_18;
	cvt.u64.u32 	%rd38, %r14;
	add.s64 	%rd39, %rd38, %rd3;
	shl.b64 	%rd40, %rd39, 1;
	add.s64 	%rd41, %rd2, %rd40;
	ld.global.nc.u16 	%rs13, [%rd41];
	// begin inline asm
	{  cvt.f32.f16 %f126, %rs13;}

	// end inline asm
$L__BB5_18:
	ld.global.nc.u16 	%rs14, [%rd5+12];
	// begin inline asm
	{  cvt.f32.f16 %f78, %rs14;}

	// end inline asm
	fma.rn.f32 	%f22, %f126, %f78, %f19;
	add.s32 	%r15, %r8, 7;
	setp.lt.s32 	%p15, %r15, 0;
	mov.f32 	%f127, 0f00000000;
	@%p15 bra 	$L__BB5_20;
	cvt.u64.u32 	%rd42, %r15;
	add.s64 	%rd43, %rd42, %rd3;
	shl.b64 	%rd44, %rd43, 1;
	add.s64 	%rd45, %rd2, %rd44;
	ld.global.nc.u16 	%rs15, [%rd45];
	// begin inline asm
	{  cvt.f32.f16 %f127, %rs15;}

	// end inline asm
$L__BB5_20:
	ld.global.nc.u16 	%rs16, [%rd5+14];
	// begin inline asm
	{  cvt.f32.f16 %f81, %rs16;}

	// end inline asm
	fma.rn.f32 	%f141, %f127, %f81, %f22;
	add.s32 	%r48, %r48, 8;
	setp.ne.s32 	%p16, %r48, %r50;
	@%p16 bra 	$L__BB5_4;
$L__BB5_21:
	setp.eq.s32 	%p17, %r5, 0;
	@%p17 bra 	$L__BB5_43;
	and.b32  	%r18, %r32, 3;
	setp.lt.u32 	%p18, %r5, 4;
	@%p18 bra 	$L__BB5_32;
	add.s32 	%r19, %r4, %r50;
	setp.lt.s32 	%p19, %r19, 0;
	mov.f32 	%f130, 0f00000000;
	@%p19 bra 	$L__BB5_25;
	cvt.u64.u32 	%rd46, %r19;
	add.s64 	%rd47, %rd46, %rd3;
	shl.b64 	%rd48, %rd47, 1;
	add.s64 	%rd49, %rd2, %rd48;
	ld.global.nc.u16 	%rs17, [%rd49];
	// begin inline asm
	{  cvt.f32.f16 %f130, %rs17;}

	// end inline asm
$L__BB5_25:
	cvt.u64.u32 	%rd50, %r50;
	add.s64 	%rd51, %rd50, %rd4;
	shl.b64 	%rd52, %rd51, 1;
	add.s64 	%rd6, %rd1, %rd52;
	ld.global.nc.u16 	%rs18, [%rd6];
	// begin inline asm
	{  cvt.f32.f16 %f85, %rs18;}

	// end inline asm
	fma.rn.f32 	%f30, %f130, %f85, %f141;
	add.s32 	%r20, %r19, 1;
	setp.lt.s32 	%p20, %r20, 0;
	mov.f32 	%f131, 0f00000000;
	@%p20 bra 	$L__BB5_27;
	cvt.u64.u32 	%rd53, %r20;
	add.s64 	%rd54, %rd53, %rd3;
	shl.b64 	%rd55, %rd54, 1;
	add.s64 	%rd56, %rd2, %rd55;
	ld.global.nc.u16 	%rs19, [%rd56];
	// begin inline asm
	{  cvt.f32.f16 %f131, %rs19;}

	// end inline asm
$L__BB5_27:
	ld.global.nc.u16 	%rs20, [%rd6+2];
	// begin inline asm
	{  cvt.f32.f16 %f88, %rs20;}

	// end inline asm
	fma.rn.f32 	%f33, %f131, %f88, %f30;
	add.s32 	%r21, %r19, 2;
	setp.lt.s32 	%p21, %r21, 0;
	mov.f32 	%f132, 0f00000000;
	@%p21 bra 	$L__BB5_29;
	cvt.u64.u32 	%rd57, %r21;
	add.s64 	%rd58, %rd57, %rd3;
	shl.b64 	%rd59, %rd58, 1;
	add.s64 	%rd60, %rd2, %rd59;
	ld.global.nc.u16 	%rs21, [%rd60];
	// begin inline asm
	{  cvt.f32.f16 %f132, %rs21;}

	// end inline asm
$L__BB5_29:
	ld.global.nc.u16 	%rs22, [%rd6+4];
	// begin inline asm
	{  cvt.f32.f16 %f91, %rs22;}

	// end inline asm
	fma.rn.f32 	%f36, %f132, %f91, %f33;
	add.s32 	%r22, %r19, 3;
	setp.lt.s32 	%p22, %r22, 0;
	mov.f32 	%f133, 0f00000000;
	@%p22 bra 	$L__BB5_31;
	cvt.u64.u32 	%rd61, %r22;
	add.s64 	%rd62, %rd61, %rd3;
	shl.b64 	%rd63, %rd62, 1;
	add.s64 	%rd64, %rd2, %rd63;
	ld.global.nc.u16 	%rs23, [%rd64];
	// begin inline asm
	{  cvt.f32.f16 %f133, %rs23;}

	// end inline asm
$L__BB5_31:
	ld.global.nc.u16 	%rs24, [%rd6+6];
	// begin inline asm
	{  cvt.f32.f16 %f94, %rs24;}

	// end inline asm
	fma.rn.f32 	%f141, %f133, %f94, %f36;
	add.s32 	%r50, %r50, 4;
$L__BB5_32:
	setp.eq.s32 	%p23, %r18, 0;
	@%p23 bra 	$L__BB5_43;
	setp.eq.s32 	%p24, %r18, 1;
	@%p24 bra 	$L__BB5_39;
	add.s32 	%r25, %r4, %r50;
	setp.lt.s32 	%p25, %r25, 0;
	mov.f32 	%f136, 0f00000000;
	@%p25 bra 	$L__BB5_36;
	cvt.u64.u32 	%rd65, %r25;
	add.s64 	%rd66, %rd65, %rd3;
	shl.b64 	%rd67, %rd66, 1;
	add.s64 	%rd68, %rd2, %rd67;
	ld.global.nc.u16 	%rs25, [%rd68];
	// begin inline asm
	{  cvt.f32.f16 %f136, %rs25;}

	// end inline asm
$L__BB5_36:
	cvt.u64.u32 	%rd69, %r50;
	add.s64 	%rd70, %rd69, %rd4;
	shl.b64 	%rd71, %rd70, 1;
	add.s64 	%rd7, %rd1, %rd71;
	ld.global.nc.u16 	%rs26, [%rd7];
	// begin inline asm
	{  cvt.f32.f16 %f98, %rs26;}

	// end inline asm
	fma.rn.f32 	%f44, %f136, %f98, %f141;
	add.s32 	%r26, %r25, 1;
	setp.lt.s32 	%p26, %r26, 0;
	mov.f32 	%f137, 0f00000000;
	@%p26 bra 	$L__BB5_38;
	cvt.u64.u32 	%rd72, %r26;
	add.s64 	%rd73, %rd72, %rd3;
	shl.b64 	%rd74, %rd73, 1;
	add.s64 	%rd75, %rd2, %rd74;
	ld.global.nc.u16 	%rs27, [%rd75];
	// begin inline asm
	{  cvt.f32.f16 %f137, %rs27;}

	// end inline asm
$L__BB5_38:
	ld.global.nc.u16 	%rs28, [%rd7+2];
	// begin inline asm
	{  cvt.f32.f16 %f101, %rs28;}

	// end inline asm
	fma.rn.f32 	%f141, %f137, %f101, %f44;
	add.s32 	%r50, %r50, 2;
$L__BB5_39:
	and.b32  	%r43, %r32, 1;
	setp.eq.b32 	%p27, %r43, 1;
	not.pred 	%p28, %p27;
	@%p28 bra 	$L__BB5_43;
	add.s32 	%r29, %r4, %r50;
	setp.lt.s32 	%p29, %r29, 0;
	mov.f32 	%f140, 0f00000000;
	@%p29 bra 	$L__BB5_42;
	cvt.u64.u32 	%rd76, %r29;
	add.s64 	%rd77, %rd76, %rd3;
	shl.b64 	%rd78, %rd77, 1;
	add.s64 	%rd79, %rd2, %rd78;
	ld.global.nc.u16 	%rs29, [%rd79];
	// begin inline asm
	{  cvt.f32.f16 %f140, %rs29;}

	// end inline asm
$L__BB5_42:
	cvt.u64.u32 	%rd80, %r50;
	add.s64 	%rd81, %rd80, %rd4;
	shl.b64 	%rd82, %rd81, 1;
	add.s64 	%rd83, %rd1, %rd82;
	ld.global.nc.u16 	%rs30, [%rd83];
	// begin inline asm
	{  cvt.f32.f16 %f104, %rs30;}

	// end inline asm
	fma.rn.f32 	%f141, %f140, %f104, %f141;
$L__BB5_43:
	cvt.u32.u64 	%r44, %rd3;
	fma.rn.f32 	%f106, %f141, 0fBBBB989D, 0f3F000000;
	cvt.sat.f32.f32 	%f107, %f106;
	mov.f32 	%f108, 0f4B400001;
	mov.f32 	%f109, 0f437C0000;
	fma.rm.f32 	%f110, %f107, %f109, %f108;
	add.f32 	%f111, %f110, 0fCB40007F;
	neg.f32 	%f112, %f111;
	fma.rn.f32 	%f113, %f141, 0fBFB8AA3B, %f112;
	fma.rn.f32 	%f114, %f141, 0fB2A57060, %f113;
	mov.b32 	%r45, %f110;
	shl.b32 	%r46, %r45, 23;
	mov.b32 	%f115, %r46;
	ex2.approx.ftz.f32 	%f116, %f114;
	fma.rn.f32 	%f117, %f116, %f115, 0f3F800000;
	rcp.rn.f32 	%f118, %f117;
	mul.f32 	%f105, %f141, %f118;
	// begin inline asm
	{  cvt.rn.f16.f32 %rs31, %f105;}

	// end inline asm
	add.s32 	%r47, %r44, %r2;
	cvta.to.global.u64 	%rd84, %rd8;
	mul.wide.s32 	%rd85, %r47, 2;
	add.s64 	%rd86, %rd84, %rd85;
	st.global.u16 	[%rd86], %rs31;
$L__BB5_44:
	ret;

}
	// .globl	_Z22save_conv_state_kernelI6__halfEvPKT_PS1_iiii
.visible .entry _Z22save_conv_state_kernelI6__halfEvPKT_PS1_iiii(
	.param .u64 .ptr .align 1 _Z22save_conv_state_kernelI6__halfEvPKT_PS1_iiii_param_0,
	.param .u64 .ptr .align 1 _Z22save_conv_state_kernelI6__halfEvPKT_PS1_iiii_param_1,
	.param .u32 _Z22save_conv_state_kernelI6__halfEvPKT_PS1_iiii_param_2,
	.param .u32 _Z22save_conv_state_kernelI6__halfEvPKT_PS1_iiii_param_3,
	.param .u32 _Z22save_conv_state_kernelI6__halfEvPKT_PS1_iiii_param_4,
	.param .u32 _Z22save_conv_state_kernelI6__halfEvPKT_PS1_iiii_param_5
)
{
	.reg .pred 	%p<18>;
	.reg .b16 	%rs<8>;
	.reg .b32 	%r<73>;
	.reg .b32 	%f<2>;
	.reg .b64 	%rd<49>;

	ld.param.u64 	%rd19, [_Z22save_conv_state_kernelI6__halfEvPKT_PS1_iiii_param_0];
	ld.param.u64 	%rd18, [_Z22save_conv_state_kernelI6__halfEvPKT_PS1_iiii_param_1];
	ld.param.u32 	%r43, [_Z22save_conv_state_kernelI6__halfEvPKT_PS1_iiii_param_2];
	ld.param.u32 	%r40, [_Z22save_conv_state_kernelI6__halfEvPKT_PS1_iiii_param_3];
	ld.param.u32 	%r41, [_Z22save_conv_state_kernelI6__halfEvPKT_PS1_iiii_param_4];
	ld.param.u32 	%r42, [_Z22save_conv_state_kernelI6__halfEvPKT_PS1_iiii_param_5];
	cvta.to.global.u64 	%rd1, %rd19;
	mov.u32 	%r44, %ctaid.x;
	mov.u32 	%r45, %ntid.x;
	mov.u32 	%r46, %tid.x;
	mad.lo.s32 	%r1, %r44, %r45, %r46;
	mov.u32 	%r2, %ctaid.y;
	setp.ge.s32 	%p1, %r1, %r40;
	setp.ge.s32 	%p2, %r2, %r43;
	or.pred  	%p3, %p2, %p1;
	@%p3 bra 	$L__BB6_21;
	cvta.to.global.u64 	%rd2, %rd18;
	mad.lo.s32 	%r48, %r40, %r2, %r1;
	mul.lo.s32 	%r49, %r48, %r41;
	cvt.s64.s32 	%rd3, %r49;
	mul.lo.s32 	%r3, %r48, %r42;
	sub.s32 	%r50, %r42, %r41;
	min.s32 	%r4, %r50, %r42;
	setp.lt.s32 	%p4, %r4, 1;
	mov.b32 	%r67, 0;
	@%p4 bra 	$L__BB6_14;
	mov.f32 	%f1, 0f00000000;
	// begin inline asm
	{  cvt.rn.f16.f32 %rs2, %f1;}

	// end inline asm
	and.b32  	%r5, %r4, 15;
	setp.lt.u32 	%p5, %r4, 16;
	mov.b32 	%r67, 0;
	@%p5 bra 	$L__BB6_5;
	and.b32  	%r67, %r4, 2147483632;
	neg.s32 	%r59, %r67;
	mul.wide.s32 	%rd20, %r3, 2;
	add.s64 	%rd21, %rd20, %rd2;
	add.s64 	%rd45, %rd21, 16;
$L__BB6_4:
	.pragma "nounroll";
	st.global.u16 	[%rd45+-16], %rs2;
	st.global.u16 	[%rd45+-14], %rs2;
	st.global.u16 	[%rd45+-12], %rs2;
	st.global.u16 	[%rd45+-10], %rs2;
	st.global.u16 	[%rd45+-8], %rs2;
	st.global.u16 	[%rd45+-6], %rs2;
	st.global.u16 	[%rd45+-4], %rs2;
	st.global.u16 	[%rd45+-2], %rs2;
	st.global.u16 	[%rd45], %rs2;
	st.global.u16 	[%rd45+2], %rs2;
	st.global.u16 	[%rd45+4], %rs2;
	st.global.u16 	[%rd45+6], %rs2;
	st.global.u16 	[%rd45+8], %rs2;
	st.global.u16 	[%rd45+10], %rs2;
	st.global.u16 	[%rd45+12], %rs2;
	st.global.u16 	[%rd45+14], %rs2;
	add.s32 	%r59, %r59, 16;
	add.s64 	%rd45, %rd45, 32;
	setp.ne.s32 	%p6, %r59, 0;
	@%p6 bra 	$L__BB6_4;
$L__BB6_5:
	setp.eq.s32 	%p7, %r5, 0;
	@%p7 bra 	$L__BB6_14;
	mul.wide.s32 	%rd22, %r3, 2;
	add.s64 	%rd7, %rd2, %rd22;
	and.b32  	%r12, %r4, 7;
	setp.lt.u32 	%p8, %r5, 8;
	@%p8 bra 	$L__BB6_8;
	mul.wide.u32 	%rd23, %r67, 2;
	add.s64 	%rd24, %rd7, %rd23;
	st.global.u16 	[%rd24], %rs2;
	st.global.u16 	[%rd24+2], %rs2;
	st.global.u16 	[%rd24+4], %rs2;
	st.global.u16 	[%rd24+6], %rs2;
	st.global.u16 	[%rd24+8], %rs2;
	st.global.u16 	[%rd24+10], %rs2;
	st.global.u16 	[%rd24+12], %rs2;
	st.global.u16 	[%rd24+14], %rs2;
	add.s32 	%r67, %r67, 8;
$L__BB6_8:
	setp.eq.s32 	%p9, %r12, 0;
	@%p9 bra 	$L__BB6_14;
	and.b32  	%r16, %r4, 3;
	setp.lt.u32 	%p10, %r12, 4;
	@%p10 bra 	$L__BB6_11;
	mul.wide.u32 	%rd25, %r67, 2;
	add.s64 	%rd26, %rd7, %rd25;
	st.global.u16 	[%rd26], %rs2;
	st.global.u16 	[%rd26+2], %rs2;
	st.global.u16 	[%rd26+4], %rs2;
	st.global.u16 	[%rd26+6], %rs2;
	add.s32 	%r67, %r67, 4;
$L__BB6_11:
	setp.eq.s32 	%p11, %r16, 0;
	@%p11 bra 	$L__BB6_14;
	mul.wide.u32 	%rd28, %r67, 2;
	add.s64 	%rd29, %rd22, %rd28;
	add.s64 	%rd46, %rd2, %rd29;
	neg.s32 	%r66, %r16;
	add.s32 	%r67, %r67, %r16;
$L__BB6_13:
	.pragma "nounroll";
	st.global.u16 	[%rd46], %rs2;
	add.s64 	%rd46, %rd46, 2;
	add.s32 	%r66, %r66, 1;
	setp.ne.s32 	%p12, %r66, 0;
	@%p12 bra 	$L__BB6_13;
$L__BB6_14:
	setp.ge.s32 	%p13, %r67, %r42;
	@%p13 bra 	$L__BB6_21;
	sub.s32 	%r55, %r42, %r67;
	and.b32  	%r25, %r55, 3;
	setp.eq.s32 	%p14, %r25, 0;
	mov.u32 	%r70, %r67;
	@%p14 bra 	$L__BB6_18;
	add.s32 	%r56, %r67, %r41;
	sub.s32 	%r69, %r56, %r42;
	mul.wide.s32 	%rd30, %r3, 2;
	mul.wide.u32 	%rd31, %r67, 2;
	add.s64 	%rd32, %rd30, %rd31;
	add.s64 	%rd47, %rd2, %rd32;
	neg.s32 	%r68, %r25;
	add.s32 	%r70, %r67, %r25;
$L__BB6_17:
	.pragma "nounroll";
	cvt.s64.s32 	%rd33, %r69;
	add.s64 	%rd34, %rd3, %rd33;
	shl.b64 	%rd35, %rd34, 1;
	add.s64 	%rd36, %rd1, %rd35;
	ld.global.nc.u16 	%rs3, [%rd36];
	st.global.u16 	[%rd47], %rs3;
	add.s32 	%r69, %r69, 1;
	add.s64 	%rd47, %rd47, 2;
	add.s32 	%r68, %r68, 1;
	setp.ne.s32 	%p15, %r68, 0;
	@%p15 bra 	$L__BB6_17;
$L__BB6_18:
	sub.s32 	%r57, %r67, %r42;
	setp.gt.u32 	%p16, %r57, -4;
	@%p16 bra 	$L__BB6_21;
	sub.s32 	%r72, %r70, %r42;
	mul.wide.s32 	%rd37, %r3, 2;
	mul.wide.u32 	%rd38, %r70, 2;
	add.s64 	%rd39, %rd37, %rd38;
	add.s64 	%rd40, %rd39, %rd2;
	add.s64 	%rd48, %rd40, 4;
	add.s64 	%rd15, %rd1, 4;
	add.s32 	%r58, %r70, %r41;
	sub.s32 	%r71, %r58, %r42;
$L__BB6_20:
	cvt.s64.s32 	%rd41, %r71;
	add.s64 	%rd42, %rd3, %rd41;
	shl.b64 	%rd43, %rd42, 1;
	add.s64 	%rd44, %rd15, %rd43;
	ld.global.nc.u16 	%rs4, [%rd44+-4];
	st.global.u16 	[%rd48+-4], %rs4;
	ld.global.nc.u16 	%rs5, [%rd44+-2];
	st.global.u16 	[%rd48+-2], %rs5;
	ld.global.nc.u16 	%rs6, [%rd44];
	st.global.u16 	[%rd48], %rs6;
	ld.global.nc.u16 	%rs7, [%rd44+2];
	st.global.u16 	[%rd48+2], %rs7;
	add.s32 	%r72, %r72, 4;
	add.s64 	%rd48, %rd48, 8;
	add.s32 	%r71, %r71, 4;
	setp.ne.s32 	%p17, %r72, 0;
	@%p17 bra 	$L__BB6_20;
$L__BB6_21:
	ret;

}
	// .globl	_Z25causal_conv1d_full_kernelI13__nv_bfloat16EvPKT_S3_PS1_iiii
.visible .entry _Z25causal_conv1d_full_kernelI13__nv_bfloat16EvPKT_S3_PS1_iiii(
	.param .u64 .ptr .align 1 _Z25causal_conv1d_full_kernelI13__nv_bfloat16EvPKT_S3_PS1_iiii_param_0,
	.param .u64 .ptr .align 1 _Z25causal_conv1d_full_kernelI13__nv_bfloat16EvPKT_S3_PS1_iiii_param_1,
	.param .u64 .ptr .align 1 _Z25causal_conv1d_full_kernelI13__nv_bfloat16EvPKT_S3_PS1_iiii_param_2,
	.param .u32 _Z25causal_conv1d_full_kernelI13__nv_bfloat16EvPKT_S3_PS1_iiii_param_3,
	.param .u32 _Z25causal_conv1d_full_kernelI13__nv_bfloat16EvPKT_S3_PS1_iiii_param_4,
	.param .u32 _Z25causal_conv1d_full_kernelI13__nv_bfloat16EvPKT_S3_PS1_iiii_param_5,
	.param .u32 _Z25causal_conv1d_full_kernelI13__nv_bfloat16EvPKT_S3_PS1_iiii_param_6
)
{
	.reg .pred 	%p<30>;
	.reg .b16 	%rs<32>;
	.reg .b32 	%r<52>;
	.reg .b32 	%f<142>;
	.reg .b64 	%rd<87>;

	ld.param.u64 	%rd9, [_Z25causal_conv1d_full_kernelI13__nv_bfloat16EvPKT_S3_PS1_iiii_param_0];
	ld.param.u64 	%rd10, [_Z25causal_conv1d_full_kernelI13__nv_bfloat16EvPKT_S3_PS1_iiii_param_1];
	ld.param.u64 	%rd8, [_Z25causal_conv1d_full_kernelI13__nv_bfloat16EvPKT_S3_PS1_iiii_param_2];
	ld.param.u32 	%r33, [_Z25causal_conv1d_full_kernelI13__nv_bfloat16EvPKT_S3_PS1_iiii_param_3];
	ld.param.u32 	%r30, [_Z25causal_conv1d_full_kernelI13__nv_bfloat16EvPKT_S3_PS1_iiii_param_4];
	ld.param.u32 	%r31, [_Z25causal_conv1d_full_kernelI13__nv_bfloat16EvPKT_S3_PS1_iiii_param_5];
	ld.param.u32 	%r32, [_Z25causal_conv1d_full_kernelI13__nv_bfloat16EvPKT_S3_PS1_iiii_param_6];
	cvta.to.global.u64 	%rd1, %rd10;
	cvta.to.global.u64 	%rd2, %rd9;
	mov.u32 	%r34, %ctaid.x;
	mov.u32 	%r35, %ntid.x;
	mov.u32 	%r36, %tid.x;
	mad.lo.s32 	%r1, %r34, %r35, %r36;
	mov.u32 	%r2, %ctaid.y;
	mov.u32 	%r3, %ctaid.z;
	setp.ge.s32 	%p1, %r1, %r30;
	setp.ge.s32 	%p2, %r2, %r31;
	or.pred  	%p3, %p1, %p2;
	setp.ge.s32 	%p4, %r3, %r33;
	or.pred  	%p5, %p4, %p3;
	@%p5 bra 	$L__BB7_44;
	mad.lo.s32 	%r37, %r30, %r3, %r1;
	mul.lo.s32 	%r38, %r37, %r31;
	cvt.s64.s32 	%rd3, %r38;
	mul.lo.s32 	%r39, %r32, %r1;
	cvt.s64.s32 	%rd4, %r39;
	setp.lt.s32 	%p6, %r32, 1;
	mov.f32 	%f141, 0f00000000;
	@%p6 bra 	$L__BB7_43;
	sub.s32 	%r41, %r2, %r32;
	add.s32 	%r4, %r41, 1;
	and.b32  	%r5, %r32, 7;
	setp.lt.u32 	%p7, %r32, 8;
	mov.f32 	%f141, 0f00000000;
	mov.b32 	%r50, 0;
	@%p7 bra 	$L__BB7_21;
	and.b32  	%r50, %r32, 2147483640;
	mov.f32 	%f141, 0f00000000;
	mov.b32 	%r48, 0;
$L__BB7_4:
	.pragma "nounroll";
	add.s32 	%r8, %r4, %r48;
	setp.lt.s32 	%p8, %r8, 0;
	mov.f32 	%f120, 0f00000000;
	@%p8 bra 	$L__BB7_6;
	cvt.u64.u32 	%rd11, %r8;
	add.s64 	%rd12, %rd11, %rd3;
	shl.b64 	%rd13, %rd12, 1;
	add.s64 	%rd14, %rd2, %rd13;
	ld.global.nc.u16 	%rs1, [%rd14];
	// begin inline asm
	{ cvt.f32.bf16 %f120, %rs1;}

	// end inline asm
$L__BB7_6:
	cvt.u64.u32 	%rd15, %r48;
	add.s64 	%rd16, %rd15, %rd4;
	shl.b64 	%rd17, %rd16, 1;
	add.s64 	%rd5, %rd1, %rd17;
	ld.global.nc.u16 	%rs2, [%rd5];
	// begin inline asm
	{ cvt.f32.bf16 %f60, %rs2;}

	// end inline asm
	fma.rn.f32 	%f4, %f120, %f60, %f141;
	add.s32 	%r9, %r8, 1;
	setp.lt.s32 	%p9, %r9, 0;
	mov.f32 	%f121, 0f00000000;
	@%p9 bra 	$L__BB7_8;
	cvt.u64.u32 	%rd18, %r9;
	add.s64 	%rd19, %rd18, %rd3;
	shl.b64 	%rd20, %rd19, 1;
	add.s64 	%rd21, %rd2, %rd20;
	ld.global.nc.u16 	%rs3, [%rd21];
	// begin inline asm
	{ cvt.f32.bf16 %f121, %rs3;}

	// end inline asm
$L__BB7_8:
	ld.global.nc.u16 	%rs4, [%rd5+2];
	// begin inline asm
	{ cvt.f32.bf16 %f63, %rs4;}

	// end inline asm
	fma.rn.f32 	%f7, %f121, %f63, %f4;
	add.s32 	%r10, %r8, 2;
	setp.lt.s32 	%p10, %r10, 0;
	mov.f32 	%f122, 0f00000000;
	@%p10 bra 	$L__BB7_10;
	cvt.u64.u32 	%rd22, %r10;
	add.s64 	%rd23, %rd22, %rd3;
	shl.b64 	%rd24, %rd23, 1;
	add.s64 	%rd25, %rd2, %rd24;
	ld.global.nc.u16 	%rs5, [%rd25];
	// begin inline asm
	{ cvt.f32.bf16 %f122, %rs5;}

	// end inline asm
$L__BB7_10:
	ld.global.nc.u16 	%rs6, [%rd5+4];
	// begin inline asm
	{ cvt.f32.bf16 %f66, %rs6;}

	// end inline asm
	fma.rn.f32 	%f10, %f122, %f66, %f7;
	add.s32 	%r11, %r8, 3;
	setp.lt.s32 	%p11, %r11, 0;
	mov.f32 	%f123, 0f00000000;
	@%p11 bra 	$L__BB7_12;
	cvt.u64.u32 	%rd26, %r11;
	add.s64 	%rd27, %rd26, %rd3;
	shl.b64 	%rd28, %rd27, 1;
	add.s64 	%rd29, %rd2, %rd28;
	ld.global.nc.u16 	%rs7, [%rd29];
	// begin inline asm
	{ cvt.f32.bf16 %f123, %rs7;}

	// end inline asm
$L__BB7_12:
	ld.global.nc.u16 	%rs8, [%rd5+6];
	// begin inline asm
	{ cvt.f32.bf16 %f69, %rs8;}

	// end inline asm
	fma.rn.f32 	%f13, %f123, %f69, %f10;
	add.s32 	%r12, %r8, 4;
	setp.lt.s32 	%p12, %r12, 0;
	mov.f32 	%f124, 0f00000000;
	@%p12 bra 	$L__BB7_14;
	cvt.u64.u32 	%rd30, %r12;
	add.s64 	%rd31, %rd30, %rd3;
	shl.b64 	%rd32, %rd31, 1;
	add.s64 	%rd33, %rd2, %rd32;
	ld.global.nc.u16 	%rs9, [%rd33];
	// begin inline asm
	{ cvt.f32.bf16 %f124, %rs9;}

	// end inline asm
$L__BB7_14:
	ld.global.nc.u16 	%rs10, [%rd5+8];
	// begin inline asm
	{ cvt.f32.bf16 %f72, %rs10;}

	// end inline asm
	fma.rn.f32 	%f16, %f124, %f72, %f13;
	add.s32 	%r13, %r8, 5;
	setp.lt.s32 	%p13, %r13, 0;
	mov.f32 	%f125, 0f00000000;
	@%p13 bra 	$L__BB7_16;
	cvt.u64.u32 	%rd34, %r13;
	add.s64 	%rd35, %rd34, %rd3;
	shl.b64 	%rd36, %rd35, 1;
	add.s64 	%rd37, %rd2, %rd36;
	ld.global.nc.u16 	%rs11, [%rd37];
	// begin inline asm
	{ cvt.f32.bf16 %f125, %rs11;}

	// end inline asm
$L__BB7_16:
	ld.global.nc.u16 	%rs12, [%rd5+10];
	// begin inline asm
	{ cvt.f32.bf16 %f75, %rs12;}

	// end inline asm
	fma.rn.f32 	%f19, %f125, %f75, %f16;
	add.s32 	%r14, %r8, 6;
	setp.lt.s32 	%p14, %r14, 0;
	mov.f32 	%f126, 0f00000000;
	@%p14 bra 	$L__BB7_18;
	cvt.u64.u32 	%rd38, %r14;
	add.s64 	%rd39, %rd38, %rd3;
	shl.b64 	%rd40, %rd39, 1;
	add.s64 	%rd41, %rd2, %rd40;
	ld.global.nc.u16 	%rs13, [%rd41];
	// begin inline asm
	{ cvt.f32.bf16 %f126, %rs13;}

	// end inline asm
$L__BB7_18:
	ld.global.nc.u16 	%rs14, [%rd5+12];
	// begin inline asm
	{ cvt.f32.bf16 %f78, %rs14;}

	// end inline asm
	fma.rn.f32 	%f22, %f126, %f78, %f19;
	add.s32 	%r15, %r8, 7;
	setp.lt.s32 	%p15, %r15, 0;
	mov.f32 	%f127, 0f00000000;
	@%p15 bra 	$L__BB7_20;
	cvt.u64.u32 	%rd42, %r15;
	add.s64 	%rd43, %rd42, %rd3;
	shl.b64 	%rd44, %rd43, 1;
	add.s64 	%rd45, %rd2, %rd44;
	ld.global.nc.u16 	%rs15, [%rd45];
	// begin inline asm
	{ cvt.f32.bf16 %f127, %rs15;}

	// end inline asm
$L__BB7_20:
	ld.global.nc.u16 	%rs16, [%rd5+14];
	// begin inline asm
	{ cvt.f32.bf16 %f81, %rs16;}

	// end inline asm
	fma.rn.f32 	%f141, %f127, %f81, %f22;
	add.s32 	%r48, %r48, 8;
	setp.ne.s32 	%p16, %r48, %r50;
	@%p16 bra 	$L__BB7_4;
$L__BB7_21:
	setp.eq.s32 	%p17, %r5, 0;
	@%p17 bra 	$L__BB7_43;
	and.b32  	%r18, %r32, 3;
	setp.lt.u32 	%p18, %r5, 4;
	@%p18 bra 	$L__BB7_32;
	add.s32 	%r19, %r4, %r50;
	setp.lt.s32 	%p19, %r19, 0;
	mov.f32 	%f130, 0f00000000;
	@%p19 bra 	$L__BB7_25;
	cvt.u64.u32 	%rd46, %r19;
	add.s64 	%rd47, %rd46, %rd3;
	shl.b64 	%rd48, %rd47, 1;
	add.s64 	%rd49, %rd2, %rd48;
	ld.global.nc.u16 	%rs17, [%rd49];
	// begin inline asm
	{ cvt.f32.bf16 %f130, %rs17;}

	// end inline asm
$L__BB7_25:
	cvt.u64.u32 	%rd50, %r50;
	add.s64 	%rd51, %rd50, %rd4;
	shl.b64 	%rd52, %rd51, 1;
	add.s64 	%rd6, %rd1, %rd52;
	ld.global.nc.u16 	%rs18, [%rd6];
	// begin inline asm
	{ cvt.f32.bf16 %f85, %rs18;}

	// end inline asm
	fma.rn.f32 	%f30, %f130, %f85, %f141;
	add.s32 	%r20, %r19, 1;
	setp.lt.s32 	%p20, %r20, 0;
	mov.f32 	%f131, 0f00000000;
	@%p20 bra 	$L__BB7_27;
	cvt.u64.u32 	%rd53, %r20;
	add.s64 	%rd54, %rd53, %rd3;
	shl.b64 	%rd55, %rd54, 1;
	add.s64 	%rd56, %rd2, %rd55;
	ld.global.nc.u16 	%rs19, [%rd56];
	// begin inline asm
	{ cvt.f32.bf16 %f131, %rs19;}

	// end inline asm
$L__BB7_27:
	ld.global.nc.u16 	%rs20, [%rd6+2];
	// begin inline asm
	{ cvt.f32.bf16 %f88, %rs20;}

	// end inline asm
	fma.rn.f32 	%f33, %f131, %f88, %f30;
	add.s32 	%r21, %r19, 2;
	setp.lt.s32 	%p21, %r21, 0;
	mov.f32 	%f132, 0f00000000;
	@%p21 bra 	$L__BB7_29;
	cvt.u64.u32 	%rd57, %r21;
	add.s64 	%rd58, %rd57, %rd3;
	shl.b64 	%rd59, %rd58, 1;
	add.s64 	%rd60, %rd2, %rd59;
	ld.global.nc.u16 	%rs21, [%rd60];
	// begin inline asm
	{ cvt.f32.bf16 %f132, %rs21;}

	// end inline asm
$L__BB7_29:
	ld.global.nc.u16 	%rs22, [%rd6+4];
	// begin inline asm
	{ cvt.f32.bf16 %f91, %rs22;}

	// end inline asm
	fma.rn.f32 	%f36, %f132, %f91, %f33;
	add.s32 	%r22, %r19, 3;
	setp.lt.s32 	%p22, %r22, 0;
	mov.f32 	%f133, 0f00000000;
	@%p22 bra 	$L__BB7_31;
	cvt.u64.u32 	%rd61, %r22;
	add.s64 	%rd62, %rd61, %rd3;
	shl.b64 	%rd63, %rd62, 1;
	add.s64 	%rd64, %rd2, %rd63;
	ld.global.nc.u16 	%rs23, [%rd64];
	// begin inline asm
	{ cvt.f32.bf16 %f133, %rs23;}

	// end inline asm
$L__BB7_31:
	ld.global.nc.u16 	%rs24, [%rd6+6];
	// begin inline asm
	{ cvt.f32.bf16 %f94, %rs24;}

	// end inline asm
	fma.rn.f32 	%f141, %f133, %f94, %f36;
	add.s32 	%r50, %r50, 4;
$L__BB7_32:
	setp.eq.s32 	%p23, %r18, 0;
	@%p23 bra 	$L__BB7_43;
	setp.eq.s32 	%p24, %r18, 1;
	@%p24 bra 	$L__BB7_39;
	add.s32 	%r25, %r4, %r50;
	setp.lt.s32 	%p25, %r25, 0;
	mov.f32 	%f136, 0f00000000;
	@%p25 bra 	$L__BB7_36;
	cvt.u64.u32 	%rd65, %r25;
	add.s64 	%rd66, %rd65, %rd3;
	shl.b64 	%rd67, %rd66, 1;
	add.s64 	%rd68, %rd2, %rd67;
	ld.global.nc.u16 	%rs25, [%rd68];
	// begin inline asm
	{ cvt.f32.bf16 %f136, %rs25;}

	// end inline asm
$L__BB7_36:
	cvt.u64.u32 	%rd69, %r50;
	add.s64 	%rd70, %rd69, %rd4;
	shl.b64 	%rd71, %rd70, 1;
	add.s64 	%rd7, %rd1, %rd71;
	ld.global.nc.u16 	%rs26, [%rd7];
	// begin inline asm
	{ cvt.f32.bf16 %f98, %rs26;}

	// end inline asm
	fma.rn.f32 	%f44, %f136, %f98, %f141;
	add.s32 	%r26, %r25, 1;
	setp.lt.s32 	%p26, %r26, 0;
	mov.f32 	%f137, 0f00000000;
	@%p26 bra 	$L__BB7_38;
	cvt.u64.u32 	%rd72, %r26;
	add.s64 	%rd73, %rd72, %rd3;
	shl.b64 	%rd74, %rd73, 1;
	add.s64 	%rd75, %rd2, %rd74;
	ld.global.nc.u16 	%rs27, [%rd75];
	// begin inline asm
	{ cvt.f32.bf16 %f137, %rs27;}

	// end inline asm
$L__BB7_38:
	ld.global.nc.u16 	%rs28, [%rd7+2];
	// begin inline asm
	{ cvt.f32.bf16 %f101, %rs28;}

	// end inline asm
	fma.rn.f32 	%f141, %f137, %f101, %f44;
	add.s32 	%r50, %r50, 2;
$L__BB7_39:
	and.b32  	%r43, %r32, 1;
	setp.eq.b32 	%p27, %r43, 1;
	not.pred 	%p28, %p27;
	@%p28 bra 	$L__BB7_43;
	add.s32 	%r29, %r4, %r50;
	setp.lt.s32 	%p29, %r29, 0;
	mov.f32 	%f140, 0f00000000;
	@%p29 bra 	$L__BB7_42;
	cvt.u64.u32 	%rd76, %r29;
	add.s64 	%rd77, %rd76, %rd3;
	shl.b64 	%rd78, %rd77, 1;
	add.s64 	%rd79, %rd2, %rd78;
	ld.global.nc.u16 	%rs29, [%rd79];
	// begin inline asm
	{ cvt.f32.bf16 %f140, %rs29;}

	// end inline asm
$L__BB7_42:
	cvt.u64.u32 	%rd80, %r50;
	add.s64 	%rd81, %rd80, %rd4;
	shl.b64 	%rd82, %rd81, 1;
	add.s64 	%rd83, %rd1, %rd82;
	ld.global.nc.u16 	%rs30, [%rd83];
	// begin inline asm
	{ cvt.f32.bf16 %f104, %rs30;}

	// end inline asm
	fma.rn.f32 	%f141, %f140, %f104, %f141;
$L__BB7_43:
	cvt.u32.u64 	%r44, %rd3;
	fma.rn.f32 	%f106, %f141, 0fBBBB989D, 0f3F000000;
	cvt.sat.f32.f32 	%f107, %f106;
	mov.f32 	%f108, 0f4B400001;
	mov.f32 	%f109, 0f437C0000;
	fma.rm.f32 	%f110, %f107, %f109, %f108;
	add.f32 	%f111, %f110, 0fCB40007F;
	neg.f32 	%f112, %f111;
	fma.rn.f32 	%f113, %f141, 0fBFB8AA3B, %f112;
	fma.rn.f32 	%f114, %f141, 0fB2A57060, %f113;
	mov.b32 	%r45, %f110;
	shl.b32 	%r46, %r45, 23;
	mov.b32 	%f115, %r46;
	ex2.approx.ftz.f32 	%f116, %f114;
	fma.rn.f32 	%f117, %f116, %f115, 0f3F800000;
	rcp.rn.f32 	%f118, %f117;
	mul.f32 	%f105, %f141, %f118;
	// begin inline asm
	{  cvt.rn.bf16.f32 %rs31, %f105;}

	// end inline asm
	add.s32 	%r47, %r44, %r2;
	cvta.to.global.u64 	%rd84, %rd8;
	mul.wide.s32 	%rd85, %r47, 2;
	add.s64 	%rd86, %rd84, %rd85;
	st.global.u16 	[%rd86], %rs31;
$L__BB7_44:
	ret;

}
	// .globl	_Z22save_conv_state_kernelI13__nv_bfloat16EvPKT_PS1_iiii
.visible .entry _Z22save_conv_state_kernelI13__nv_bfloat16EvPKT_PS1_iiii(
	.param .u64 .ptr .align 1 _Z22save_conv_state_kernelI13__nv_bfloat16EvPKT_PS1_iiii_param_0,
	.param .u64 .ptr .align 1 _Z22save_conv_state_kernelI13__nv_bfloat16EvPKT_PS1_iiii_param_1,
	.param .u32 _Z22save_conv_state_kernelI13__nv_bfloat16EvPKT_PS1_iiii_param_2,
	.param .u32 _Z22save_conv_state_kernelI13__nv_bfloat16EvPKT_PS1_iiii_param_3,
	.param .u32 _Z22save_conv_state_kernelI13__nv_bfloat16EvPKT_PS1_iiii_param_4,
	.param .u32 _Z22save_conv_state_kernelI13__nv_bfloat16EvPKT_PS1_iiii_param_5
)
{
	.reg .pred 	%p<18>;
	.reg .b16 	%rs<8>;
	.reg .b32 	%r<73>;
	.reg .b32 	%f<2>;
	.reg .b64 	%rd<49>;

	ld.param.u64 	%rd19, [_Z22save_conv_state_kernelI13__nv_bfloat16EvPKT_PS1_iiii_param_0];
	ld.param.u64 	%rd18, [_Z22save_conv_state_kernelI13__nv_bfloat16EvPKT_PS1_iiii_param_1];
	ld.param.u32 	%r43, [_Z22save_conv_state_kernelI13__nv_bfloat16EvPKT_PS1_iiii_param_2];
	ld.param.u32 	%r40, [_Z22save_conv_state_kernelI13__nv_bfloat16EvPKT_PS1_iiii_param_3];
	ld.param.u32 	%r41, [_Z22save_conv_state_kernelI13__nv_bfloat16EvPKT_PS1_iiii_param_4];
	ld.param.u32 	%r42, [_Z22save_conv_state_kernelI13__nv_bfloat16EvPKT_PS1_iiii_param_5];
	cvta.to.global.u64 	%rd1, %rd19;
	mov.u32 	%r44, %ctaid.x;
	mov.u32 	%r45, %ntid.x;
	mov.u32 	%r46, %tid.x;
	mad.lo.s32 	%r1, %r44, %r45, %r46;
	mov.u32 	%r2, %ctaid.y;
	setp.ge.s32 	%p1, %r1, %r40;
	setp.ge.s32 	%p2, %r2, %r43;
	or.pred  	%p3, %p2, %p1;
	@%p3 bra 	$L__BB8_21;
	cvta.to.global.u64 	%rd2, %rd18;
	mad.lo.s32 	%r48, %r40, %r2, %r1;
	mul.lo.s32 	%r49, %r48, %r41;
	cvt.s64.s32 	%rd3, %r49;
	mul.lo.s32 	%r3, %r48, %r42;
	sub.s32 	%r50, %r42, %r41;
	min.s32 	%r4, %r50, %r42;
	setp.lt.s32 	%p4, %r4, 1;
	mov.b32 	%r67, 0;
	@%p4 bra 	$L__BB8_14;
	mov.f32 	%f1, 0f00000000;
	// begin inline asm
	{  cvt.rn.bf16.f32 %rs2, %f1;}

	// end inline asm
	and.b32  	%r5, %r4, 15;
	setp.lt.u32 	%p5, %r4, 16;
	mov.b32 	%r67, 0;
	@%p5 bra 	$L__BB8_5;
	and.b32  	%r67, %r4, 2147483632;
	neg.s32 	%r59, %r67;
	mul.wide.s32 	%rd20, %r3, 2;
	add.s64 	%rd21, %rd20, %rd2;
	add.s64 	%rd45, %rd21, 16;
$L__BB8_4:
	.pragma "nounroll";
	st.global.u16 	[%rd45+-16], %rs2;
	st.global.u16 	[%rd45+-14], %rs2;
	st.global.u16 	[%rd45+-12], %rs2;
	st.global.u16 	[%rd45+-10], %rs2;
	st.global.u16 	[%rd45+-8], %rs2;
	st.global.u16 	[%rd45+-6], %rs2;
	st.global.u16 	[%rd45+-4], %rs2;
	st.global.u16 	[%rd45+-2], %rs2;
	st.global.u16 	[%rd45], %rs2;
	st.global.u16 	[%rd45+2], %rs2;
	st.global.u16 	[%rd45+4], %rs2;
	st.global.u16 	[%rd45+6], %rs2;
	st.global.u16 	[%rd45+8], %rs2;
	st.global.u16 	[%rd45+10], %rs2;
	st.global.u16 	[%rd45+12], %rs2;
	st.global.u16 	[%rd45+14], %rs2;
	add.s32 	%r59, %r59, 16;
	add.s64 	%rd45, %rd45, 32;
	setp.ne.s32 	%p6, %r59, 0;
	@%p6 bra 	$L__BB8_4;
$L__BB8_5:
	setp.eq.s32 	%p7, %r5, 0;
	@%p7 bra 	$L__BB8_14;
	mul.wide.s32 	%rd22, %r3, 2;
	add.s64 	%rd7, %rd2, %rd22;
	and.b32  	%r12, %r4, 7;
	setp.lt.u32 	%p8, %r5, 8;
	@%p8 bra 	$L__BB8_8;
	mul.wide.u32 	%rd23, %r67, 2;
	add.s64 	%rd24, %rd7, %rd23;
	st.global.u16 	[%rd24], %rs2;
	st.global.u16 	[%rd24+2], %rs2;
	st.global.u16 	[%rd24+4], %rs2;
	st.global.u16 	[%rd24+6], %rs2;
	st.global.u16 	[%rd24+8], %rs2;
	st.global.u16 	[%rd24+10], %rs2;
	st.global.u16 	[%rd24+12], %rs2;
	st.global.u16 	[%rd24+14], %rs2;
	add.s32 	%r67, %r67, 8;
$L__BB8_8:
	setp.eq.s32 	%p9, %r12, 0;
	@%p9 bra 	$L__BB8_14;
	and.b32  	%r16, %r4, 3;
	setp.lt.u32 	%p10, %r12, 4;
	@%p10 bra 	$L__BB8_11;
	mul.wide.u32 	%rd25, %r67, 2;
	add.s64 	%rd26, %rd7, %rd25;
	st.global.u16 	[%rd26], %rs2;
	st.global.u16 	[%rd26+2], %rs2;
	st.global.u16 	[%rd26+4], %rs2;
	st.global.u16 	[%rd26+6], %rs2;
	add.s32 	%r67, %r67, 4;
$L__BB8_11:
	setp.eq.s32 	%p11, %r16, 0;
	@%p11 bra 	$L__BB8_14;
	mul.wide.u32 	%rd28, %r67, 2;
	add.s64 	%rd29, %rd22, %rd28;
	add.s64 	%rd46, %rd2, %rd29;
	neg.s32 	%r66, %r16;
	add.s32 	%r67, %r67, %r16;
$L__BB8_13:
	.pragma "nounroll";
	st.global.u16 	[%rd46], %rs2;
	add.s64 	%rd46, %rd46, 2;
	add.s32 	%r66, %r66, 1;
	setp.ne.s32 	%p12, %r66, 0;
	@%p12 bra 	$L__BB8_13;
$L__BB8_14:
	setp.ge.s32 	%p13, %r67, %r42;
	@%p13 bra 	$L__BB8_21;
	sub.s32 	%r55, %r42, %r67;
	and.b32  	%r25, %r55, 3;
	setp.eq.s32 	%p14, %r25, 0;
	mov.u32 	%r70, %r67;
	@%p14 bra 	$L__BB8_18;
	add.s32 	%r56, %r67, %r41;
	sub.s32 	%r69, %r56, %r42;
	mul.wide.s32 	%rd30, %r3, 2;
	mul.wide.u32 	%rd31, %r67, 2;
	add.s64 	%rd32, %rd30, %rd31;
	add.s64 	%rd47, %rd2, %rd32;
	neg.s32 	%r68, %r25;
	add.s32 	%r70, %r67, %r25;
$L__BB8_17:
	.pragma "nounroll";
	cvt.s64.s32 	%rd33, %r69;
	add.s64 	%rd34, %rd3, %rd33;
	shl.b64 	%rd35, %rd34, 1;
	add.s64 	%rd36, %rd1, %rd35;
	ld.global.nc.u16 	%rs3, [%rd36];
	st.global.u16 	[%rd47], %rs3;
	add.s32 	%r69, %r69, 1;
	add.s64 	%rd47, %rd47, 2;
	add.s32 	%r68, %r68, 1;
	setp.ne.s32 	%p15, %r68, 0;
	@%p15 bra 	$L__BB8_17;
$L__BB8_18:
	sub.s32 	%r57, %r67, %r42;
	setp.gt.u32 	%p16, %r57, -4;
	@%p16 bra 	$L__BB8_21;
	sub.s32 	%r72, %r70, %r42;
	mul.wide.s32 	%rd37, %r3, 2;
	mul.wide.u32 	%rd38, %r70, 2;
	add.s64 	%rd39, %rd37, %rd38;
	add.s64 	%rd40, %rd39, %rd2;
	add.s64 	%rd48, %rd40, 4;
	add.s64 	%rd15, %rd1, 4;
	add.s32 	%r58, %r70, %r41;
	sub.s32 	%r71, %r58, %r42;
$L__BB8_20:
	cvt.s64.s32 	%rd41, %r71;
	add.s64 	%rd42, %rd3, %rd41;
	shl.b64 	%rd43, %rd42, 1;
	add.s64 	%rd44, %rd15, %rd43;
	ld.global.nc.u16 	%rs4, [%rd44+-4];
	st.global.u16 	[%rd48+-4], %rs4;
	ld.global.nc.u16 	%rs5, [%rd44+-2];
	st.global.u16 	[%rd48+-2], %rs5;
	ld.global.nc.u16 	%rs6, [%rd44];
	st.global.u16 	[%rd48], %rs6;
	ld.global.nc.u16 	%rs7, [%rd44+2];
	st.global.u16 	[%rd48+2], %rs7;
	add.s32 	%r72, %r72, 4;
	add.s64 	%rd48, %rd48, 8;
	add.s32 	%r71, %r71, 4;
	setp.ne.s32 	%p17, %r72, 0;
	@%p17 bra 	$L__BB8_20;
$L__BB8_21:
	ret;

}
	// .globl	_Z23fused_gdn_gating_kernelI6__halfEvPKT_S3_PKfS5_PS1_S6_ii
.visible .entry _Z23fused_gdn_gating_kernelI6__halfEvPKT_S3_PKfS5_PS1_S6_ii(
	.param .u64 .ptr .align 1 _Z23fused_gdn_gating_kernelI6__halfEvPKT_S3_PKfS5_PS1_S6_ii_param_0,
	.param .u64 .ptr .align 1 _Z23fused_gdn_gating_kernelI6__halfEvPKT_S3_PKfS5_PS1_S6_ii_param_1,
	.param .u64 .ptr .align 1 _Z23fused_gdn_gating_kernelI6__halfEvPKT_S3_PKfS5_PS1_S6_ii_param_2,
	.param .u64 .ptr .align 1 _Z23fused_gdn_gating_kernelI6__halfEvPKT_S3_PKfS5_PS1_S6_ii_param_3,
	.param .u64 .ptr .align 1 _Z23fused_gdn_gating_kernelI6__halfEvPKT_S3_PKfS5_PS1_S6_ii_param_4,
	.param .u64 .ptr .align 1 _Z23fused_gdn_gating_kernelI6__halfEvPKT_S3_PKfS5_PS1_S6_ii_param_5,
	.param .u32 _Z23fused_gdn_gating_kernelI6__halfEvPKT_S3_PKfS5_PS1_S6_ii_param_6,
	.param .u32 _Z23fused_gdn_gating_kernelI6__halfEvPKT_S3_PKfS5_PS1_S6_ii_param_7
)
{
	.reg .pred 	%p<5>;
	.reg .b16 	%rs<5>;
	.reg .b32 	%r<18>;
	.reg .b32 	%f<62>;
	.reg .b64 	%rd<21>;

	ld.param.u64 	%rd1, [_Z23fused_gdn_gating_kernelI6__halfEvPKT_S3_PKfS5_PS1_S6_ii_param_0];
	ld.param.u64 	%rd2, [_Z23fused_gdn_gating_kernelI6__halfEvPKT_S3_PKfS5_PS1_S6_ii_param_1];
	ld.param.u64 	%rd3, [_Z23fused_gdn_gating_kernelI6__halfEvPKT_S3_PKfS5_PS1_S6_ii_param_2];
	ld.param.u64 	%rd4, [_Z23fused_gdn_gating_kernelI6__halfEvPKT_S3_PKfS5_PS1_S6_ii_param_3];
	ld.param.u64 	%rd5, [_Z23fused_gdn_gating_kernelI6__halfEvPKT_S3_PKfS5_PS1_S6_ii_param_4];
	ld.param.u64 	%rd6, [_Z23fused_gdn_gating_kernelI6__halfEvPKT_S3_PKfS5_PS1_S6_ii_param_5];
	ld.param.u32 	%r3, [_Z23fused_gdn_gating_kernelI6__halfEvPKT_S3_PKfS5_PS1_S6_ii_param_6];
	ld.param.u32 	%r2, [_Z23fused_gdn_gating_kernelI6__halfEvPKT_S3_PKfS5_PS1_S6_ii_param_7];
	mov.u32 	%r4, %ctaid.x;
	mov.u32 	%r5, %ntid.x;
	mov.u32 	%r6, %tid.x;
	mad.lo.s32 	%r1, %r4, %r5, %r6;
	setp.ge.s32 	%p1, %r1, %r3;
	@%p1 bra 	$L__BB9_2;
	cvta.to.global.u64 	%rd7, %rd1;
	cvta.to.global.u64 	%rd8, %rd2;
	cvta.to.global.u64 	%rd9, %rd3;
	cvta.to.global.u64 	%rd10, %rd4;
	cvta.to.global.u64 	%rd11, %rd5;
	cvta.to.global.u64 	%rd12, %rd6;
	rem.s32 	%r7, %r1, %r2;
	mul.wide.s32 	%rd13, %r1, 2;
	add.s64 	%rd14, %rd7, %rd13;
	ld.global.nc.u16 	%rs1, [%rd14];
	// begin inline asm
	{  cvt.f32.f16 %f1, %rs1;}

	// end inline asm
	fma.rn.f32 	%f5, %f1, 0fBBBB989D, 0f3F000000;
	cvt.sat.f32.f32 	%f6, %f5;
	mov.f32 	%f7, 0f4B400001;
	mov.f32 	%f8, 0f437C0000;
	fma.rm.f32 	%f9, %f6, %f8, %f7;
	add.f32 	%f10, %f9, 0fCB40007F;
	neg.f32 	%f11, %f10;
	fma.rn.f32 	%f12, %f1, 0fBFB8AA3B, %f11;
	fma.rn.f32 	%f13, %f1, 0fB2A57060, %f12;
	mov.b32 	%r8, %f9;
	shl.b32 	%r9, %r8, 23;
	mov.b32 	%f14, %r9;
	ex2.approx.ftz.f32 	%f15, %f13;
	fma.rn.f32 	%f16, %f15, %f14, 0f3F800000;
	rcp.rn.f32 	%f3, %f16;
	add.s64 	%rd15, %rd8, %rd13;
	ld.global.nc.u16 	%rs2, [%rd15];
	// begin inline asm
	{  cvt.f32.f16 %f2, %rs2;}

	// end inline asm
	mul.wide.s32 	%rd16, %r7, 4;
	add.s64 	%rd17, %rd9, %rd16;
	ld.global.nc.f32 	%f17, [%rd17];
	add.s64 	%rd18, %rd10, %rd16;
	ld.global.nc.f32 	%f18, [%rd18];
	add.f32 	%f19, %f2, %f18;
	fma.rn.f32 	%f20, %f19, 0f3BBB989D, 0f3F000000;
	cvt.sat.f32.f32 	%f21, %f20;
	fma.rm.f32 	%f22, %f21, %f8, %f7;
	add.f32 	%f23, %f22, 0fCB40007F;
	neg.f32 	%f24, %f23;
	fma.rn.f32 	%f25, %f19, 0f3FB8AA3B, %f24;
	fma.rn.f32 	%f26, %f19, 0f32A57060, %f25;
	mov.b32 	%r10, %f22;
	shl.b32 	%r11, %r10, 23;
	mov.b32 	%f27, %r11;
	ex2.approx.ftz.f32 	%f28, %f26;
	fma.rn.f32 	%f29, %f28, %f27, 0f3F800000;
	setp.lt.f32 	%p2, %f29, 0f00800000;
	mul.f32 	%f30, %f29, 0f4B000000;
	selp.f32 	%f31, %f30, %f29, %p2;
	selp.f32 	%f32, 0fC1B80000, 0f00000000, %p2;
	mov.b32 	%r12, %f31;
	add.s32 	%r13, %r12, -1059760811;
	and.b32  	%r14, %r13, -8388608;
	sub.s32 	%r15, %r12, %r14;
	mov.b32 	%f33, %r15;
	cvt.rn.f32.s32 	%f34, %r14;
	fma.rn.f32 	%f35, %f34, 0f34000000, %f32;
	add.f32 	%f36, %f33, 0fBF800000;
	fma.rn.f32 	%f37, %f36, 0fBE055027, 0f3E1039F6;
	fma.rn.f32 	%f38, %f37, %f36, 0fBDF8CDCC;
	fma.rn.f32 	%f39, %f38, %f36, 0f3E0F2955;
	fma.rn.f32 	%f40, %f39, %f36, 0fBE2AD8B9;
	fma.rn.f32 	%f41, %f40, %f36, 0f3E4CED0B;
	fma.rn.f32 	%f42, %f41, %f36, 0fBE7FFF22;
	fma.rn.f32 	%f43, %f42, %f36, 0f3EAAAA78;
	fma.rn.f32 	%f44, %f43, %f36, 0fBF000000;
	mul.f32 	%f45, %f36, %f44;
	fma.rn.f32 	%f46, %f45, %f36, %f36;
	fma.rn.f32 	%f47, %f35, 0f3F317218, %f46;
	setp.gt.u32 	%p3, %r12, 2139095039;
	fma.rn.f32 	%f48, %f31, 0f7F800000, 0f7F800000;
	selp.f32 	%f49, %f48, %f47, %p3;
	setp.eq.f32 	%p4, %f31, 0f00000000;
	selp.f32 	%f50, 0fFF800000, %f49, %p4;
	fma.rn.f32 	%f51, %f17, 0f3BBB989D, 0f3F000000;
	cvt.sat.f32.f32 	%f52, %f51;
	fma.rm.f32 	%f53, %f52, %f8, %f7;
	add.f32 	%f54, %f53, 0fCB40007F;
	neg.f32 	%f55, %f54;
	fma.rn.f32 	%f56, %f17, 0f3FB8AA3B, %f55;
	fma.rn.f32 	%f57, %f17, 0f32A57060, %f56;
	mov.b32 	%r16, %f53;
	shl.b32 	%r17, %r16, 23;
	mov.b32 	%f58, %r17;
	ex2.approx.ftz.f32 	%f59, %f57;
	neg.f32 	%f60, %f58;
	mul.f32 	%f61, %f59, %f60;
	mul.f32 	%f4, %f61, %f50;
	// begin inline asm
	{  cvt.rn.f16.f32 %rs3, %f3;}

	// end inline asm
	add.s64 	%rd19, %rd11, %rd13;
	st.global.u16 	[%rd19], %rs3;
	// begin inline asm
	{  cvt.rn.f16.f32 %rs4, %f4;}

	// end inline asm
	add.s64 	%rd20, %rd12, %rd13;
	st.global.u16 	[%rd20], %rs4;
$L__BB9_2:
	ret;

}
	// .globl	_Z23fused_gdn_gating_kernelI13__nv_bfloat16EvPKT_S3_PKfS5_PS1_S6_ii
.visible .entry _Z23fused_gdn_gating_kernelI13__nv_bfloat16EvPKT_S3_PKfS5_PS1_S6_ii(
	.param .u64 .ptr .align 1 _Z23fused_gdn_gating_kernelI13__nv_bfloat16EvPKT_S3_PKfS5_PS1_S6_ii_param_0,
	.param .u64 .ptr .align 1 _Z23fused_gdn_gating_kernelI13__nv_bfloat16EvPKT_S3_PKfS5_PS1_S6_ii_param_1,
	.param .u64 .ptr .align 1 _Z23fused_gdn_gating_kernelI13__nv_bfloat16EvPKT_S3_PKfS5_PS1_S6_ii_param_2,
	.param .u64 .ptr .align 1 _Z23fused_gdn_gating_kernelI13__nv_bfloat16EvPKT_S3_PKfS5_PS1_S6_ii_param_3,
	.param .u64 .ptr .align 1 _Z23fused_gdn_gating_kernelI13__nv_bfloat16EvPKT_S3_PKfS5_PS1_S6_ii_param_4,
	.param .u64 .ptr .align 1 _Z23fused_gdn_gating_kernelI13__nv_bfloat16EvPKT_S3_PKfS5_PS1_S6_ii_param_5,
	.param .u32 _Z23fused_gdn_gating_kernelI13__nv_bfloat16EvPKT_S3_PKfS5_PS1_S6_ii_param_6,
	.param .u32 _Z23fused_gdn_gating_kernelI13__nv_bfloat16EvPKT_S3_PKfS5_PS1_S6_ii_param_7
)
{
	.reg .pred 	%p<5>;
	.reg .b16 	%rs<5>;
	.reg .b32 	%r<18>;
	.reg .b32 	%f<62>;
	.reg .b64 	%rd<21>;

	ld.param.u64 	%rd1, [_Z23fused_gdn_gating_kernelI13__nv_bfloat16EvPKT_S3_PKfS5_PS1_S6_ii_param_0];
	ld.param.u64 	%rd2, [_Z23fused_gdn_gating_kernelI13__nv_bfloat16EvPKT_S3_PKfS5_PS1_S6_ii_param_1];
	ld.param.u64 	%rd3, [_Z23fused_gdn_gating_kernelI13__nv_bfloat16EvPKT_S3_PKfS5_PS1_S6_ii_param_2];
	ld.param.u64 	%rd4, [_Z23fused_gdn_gating_kernelI13__nv_bfloat16EvPKT_S3_PKfS5_PS1_S6_ii_param_3];
	ld.param.u64 	%rd5, [_Z23fused_gdn_gating_kernelI13__nv_bfloat16EvPKT_S3_PKfS5_PS1_S6_ii_param_4];
	ld.param.u64 	%rd6, [_Z23fused_gdn_gating_kernelI13__nv_bfloat16EvPKT_S3_PKfS5_PS1_S6_ii_param_5];
	ld.param.u32 	%r3, [_Z23fused_gdn_gating_kernelI13__nv_bfloat16EvPKT_S3_PKfS5_PS1_S6_ii_param_6];
	ld.param.u32 	%r2, [_Z23fused_gdn_gating_kernelI13__nv_bfloat16EvPKT_S3_PKfS5_PS1_S6_ii_param_7];
	mov.u32 	%r4, %ctaid.x;
	mov.u32 	%r5, %ntid.x;
	mov.u32 	%r6, %tid.x;
	mad.lo.s32 	%r1, %r4, %r5, %r6;
	setp.ge.s32 	%p1, %r1, %r3;
	@%p1 bra 	$L__BB10_2;
	cvta.to.global.u64 	%rd7, %rd1;
	cvta.to.global.u64 	%rd8, %rd2;
	cvta.to.global.u64 	%rd9, %rd3;
	cvta.to.global.u64 	%rd10, %rd4;
	cvta.to.global.u64 	%rd11, %rd5;
	cvta.to.global.u64 	%rd12, %rd6;
	rem.s32 	%r7, %r1, %r2;
	mul.wide.s32 	%rd13, %r1, 2;
	add.s64 	%rd14, %rd7, %rd13;
	ld.global.nc.u16 	%rs1, [%rd14];
	// begin inline asm
	{ cvt.f32.bf16 %f1, %rs1;}

	// end inline asm
	fma.rn.f32 	%f5, %f1, 0fBBBB989D, 0f3F000000;
	cvt.sat.f32.f32 	%f6, %f5;
	mov.f32 	%f7, 0f4B400001;
	mov.f32 	%f8, 0f437C0000;
	fma.rm.f32 	%f9, %f6, %f8, %f7;
	add.f32 	%f10, %f9, 0fCB40007F;
	neg.f32 	%f11, %f10;
	fma.rn.f32 	%f12, %f1, 0fBFB8AA3B, %f11;
	fma.rn.f32 	%f13, %f1, 0fB2A57060, %f12;
	mov.b32 	%r8, %f9;
	shl.b32 	%r9, %r8, 23;
	mov.b32 	%f14, %r9;
	ex2.approx.ftz.f32 	%f15, %f13;
	fma.rn.f32 	%f16, %f15, %f14, 0f3F800000;
	rcp.rn.f32 	%f3, %f16;
	add.s64 	%rd15, %rd8, %rd13;
	ld.global.nc.u16 	%rs2, [%rd15];
	// begin inline asm
	{ cvt.f32.bf16 %f2, %rs2;}

	// end inline asm
	mul.wide.s32 	%rd16, %r7, 4;
	add.s64 	%rd17, %rd9, %rd16;
	ld.global.nc.f32 	%f17, [%rd17];
	add.s64 	%rd18, %rd10, %rd16;
	ld.global.nc.f32 	%f18, [%rd18];
	add.f32 	%f19, %f2, %f18;
	fma.rn.f32 	%f20, %f19, 0f3BBB989D, 0f3F000000;
	cvt.sat.f32.f32 	%f21, %f20;
	fma.rm.f32 	%f22, %f21, %f8, %f7;
	add.f32 	%f23, %f22, 0fCB40007F;
	neg.f32 	%f24, %f23;
	fma.rn.f32 	%f25, %f19, 0f3FB8AA3B, %f24;
	fma.rn.f32 	%f26, %f19, 0f32A57060, %f25;
	mov.b32 	%r10, %f22;
	shl.b32 	%r11, %r10, 23;
	mov.b32 	%f27, %r11;
	ex2.approx.ftz.f32 	%f28, %f26;
	fma.rn.f32 	%f29, %f28, %f27, 0f3F800000;
	setp.lt.f32 	%p2, %f29, 0f00800000;
	mul.f32 	%f30, %f29, 0f4B000000;
	selp.f32 	%f31, %f30, %f29, %p2;
	selp.f32 	%f32, 0fC1B80000, 0f00000000, %p2;
	mov.b32 	%r12, %f31;
	add.s32 	%r13, %r12, -1059760811;
	and.b32  	%r14, %r13, -8388608;
	sub.s32 	%r15, %r12, %r14;
	mov.b32 	%f33, %r15;
	cvt.rn.f32.s32 	%f34, %r14;
	fma.rn.f32 	%f35, %f34, 0f34000000, %f32;
	add.f32 	%f36, %f33, 0fBF800000;
	fma.rn.f32 	%f37, %f36, 0fBE055027, 0f3E1039F6;
	fma.rn.f32 	%f38, %f37, %f36, 0fBDF8CDCC;
	fma.rn.f32 	%f39, %f38, %f36, 0f3E0F2955;
	fma.rn.f32 	%f40, %f39, %f36, 0fBE2AD8B9;
	fma.rn.f32 	%f41, %f40, %f36, 0f3E4CED0B;
	fma.rn.f32 	%f42, %f41, %f36, 0fBE7FFF22;
	fma.rn.f32 	%f43, %f42, %f36, 0f3EAAAA78;
	fma.rn.f32 	%f44, %f43, %f36, 0fBF000000;
	mul.f32 	%f45, %f36, %f44;
	fma.rn.f32 	%f46, %f45, %f36, %f36;
	fma.rn.f32 	%f47, %f35, 0f3F317218, %f46;
	setp.gt.u32 	%p3, %r12, 2139095039;
	fma.rn.f32 	%f48, %f31, 0f7F800000, 0f7F800000;
	selp.f32 	%f49, %f48, %f47, %p3;
	setp.eq.f32 	%p4, %f31, 0f00000000;
	selp.f32 	%f50, 0fFF800000, %f49, %p4;
	fma.rn.f32 	%f51, %f17, 0f3BBB989D, 0f3F000000;
	cvt.sat.f32.f32 	%f52, %f51;
	fma.rm.f32 	%f53, %f52, %f8, %f7;
	add.f32 	%f54, %f53, 0fCB40007F;
	neg.f32 	%f55, %f54;
	fma.rn.f32 	%f56, %f17, 0f3FB8AA3B, %f55;
	fma.rn.f32 	%f57, %f17, 0f32A57060, %f56;
	mov.b32 	%r16, %f53;
	shl.b32 	%r17, %r16, 23;
	mov.b32 	%f58, %r17;
	ex2.approx.ftz.f32 	%f59, %f57;
	neg.f32 	%f60, %f58;
	mul.f32 	%f61, %f59, %f60;
	mul.f32 	%f4, %f61, %f50;
	// begin inline asm
	{  cvt.rn.bf16.f32 %rs3, %f3;}

	// end inline asm
	add.s64 	%rd19, %rd11, %rd13;
	st.global.u16 	[%rd19], %rs3;
	// begin inline asm
	{  cvt.rn.bf16.f32 %rs4, %f4;}

	// end inline asm
	add.s64 	%rd20, %rd12, %rd13;
	st.global.u16 	[%rd20], %rs4;
$L__BB10_2:
	ret;

}


// ===== COMPILED SASS (sm_100) =====

	.target	sm_100

	.elftype	@"ET_EXEC"


//--------------------- .note.nv.tkinfo           --------------------------
	.section	.note.nv.tkinfo,"",@"SHT_NOTE"
	.sectionflags	@"SHF_NOTE_NV_TKINFO"
	.tkinfo
        /*0018*/ 	.word	0x00000002
        /*0030*/ 	.string	""
        /*0030*/ 	.string	"ptxas"
        /*0030*/ 	.string	"Cuda compilation tools, release 13.0, V13.0.88"
        /*0030*/ 	.string	"Build cuda_13.0.r13.0/compiler.36424714_0"
        /*0030*/ 	.string	"-arch sm_100 -m 64 "



//--------------------- .note.nv.cuinfo           --------------------------
	.section	.note.nv.cuinfo,"",@"SHT_NOTE"
	.sectionflags	@"SHF_NOTE_NV_CUINFO"
        /*0018*/ 	.short	0x0002
        /*001a*/ 	.short	0x0064
        /*001c*/ 	.short	0x0082
	.zero		2


//--------------------- .nv.info                  --------------------------
	.section	.nv.info,"",@"SHT_CUDA_INFO"
	.align	4


	//----- nvinfo : EIATTR_REGCOUNT
	.align		4
        /*0000*/ 	.byte	0x04, 0x2f
        /*0002*/ 	.short	(.L_1 - .L_0)
	.align		4
.L_0:
        /*0004*/ 	.word	index@(_Z40gated_delta_rule_recurrence_kernel_tiledILi128ELi64EEvPKfS1_S1_S1_S1_PfS2_ii)
        /*0008*/ 	.word	0x000000fe


	//----- nvinfo : EIATTR_FRAME_SIZE
	.align		4
.L_1:
        /*000c*/ 	.byte	0x04, 0x11
        /*000e*/ 	.short	(.L_3 - .L_2)
	.align		4
.L_2:
        /*0010*/ 	.word	index@(_Z40gated_delta_rule_recurrence_kernel_tiledILi128ELi64EEvPKfS1_S1_S1_S1_PfS2_ii)
        /*0014*/ 	.word	0x00000330


	//----- nvinfo : EIATTR_REGCOUNT
	.align		4
.L_3:
        /*0018*/ 	.byte	0x04, 0x2f
        /*001a*/ 	.short	(.L_5 - .L_4)
	.align		4
.L_4:
        /*001c*/ 	.word	index@(_Z40gated_delta_rule_recurrence_kernel_tiledILi64ELi64EEvPKfS1_S1_S1_S1_PfS2_ii)
        /*0020*/ 	.word	0x000000fa


	//----- nvinfo : EIATTR_FRAME_SIZE
	.align		4
.L_5:
        /*0024*/ 	.byte	0x04, 0x11
        /*0026*/ 	.short	(.L_7 - .L_6)
	.align		4
.L_6:
        /*0028*/ 	.word	index@(_Z40gated_delta_rule_recurrence_kernel_tiledILi64ELi64EEvPKfS1_S1_S1_S1_PfS2_ii)
        /*002c*/ 	.word	0x00000000


	//----- nvinfo : EIATTR_REGCOUNT
	.align		4
.L_7:
        /*0030*/ 	.byte	0x04, 0x2f
        /*0032*/ 	.short	(.L_9 - .L_8)
	.align		4
.L_8:
        /*0034*/ 	.word	index@(_Z43gated_delta_rule_recurrence_kernel_fallbackILi64ELi256EEvPKfS1_S1_S1_S1_PfS2_iii)
        /*0038*/ 	.word	0x00000028


	//----- nvinfo : EIATTR_FRAME_SIZE
	.align		4
.L_9:
        /*003c*/ 	.byte	0x04, 0x11
        /*003e*/ 	.short	(.L_11 - .L_10)
	.align		4
.L_10:
        /*0040*/ 	.word	index@(_Z43gated_delta_rule_recurrence_kernel_fallbackILi64ELi256EEvPKfS1_S1_S1_S1_PfS2_iii)
        /*0044*/ 	.word	0x00000400


	//----- nvinfo : EIATTR_REGCOUNT
	.align		4
.L_11:
        /*0048*/ 	.byte	0x04, 0x2f
        /*004a*/ 	.short	(.L_13 - .L_12)
	.align		4
.L_12:
        /*004c*/ 	.word	index@(_Z27causal_conv1d_update_kernelI6__halfEvPKT_S3_PS1_S4_iii)
        /*0050*/ 	.word	0x00000020


	//----- nvinfo : EIATTR_FRAME_SIZE
	.align		4
.L_13:
        /*0054*/ 	.byte	0x04, 0x11
        /*0056*/ 	.short	(.L_15 - .L_14)
	.align		4
.L_14:
        /*0058*/ 	.word	index@($__internal_5_$__cuda_sm20_rcp_rn_f32_slowpath)
        /*005c*/ 	.word	0x00000000


	//----- nvinfo : EIATTR_FRAME_SIZE
	.align		4
.L_15:
        /*0060*/ 	.byte	0x04, 0x11
        /*0062*/ 	.short	(.L_17 - .L_16)
	.align		4
.L_16:
        /*0064*/ 	.word	index@(_Z27causal_conv1d_update_kernelI6__halfEvPKT_S3_PS1_S4_iii)
        /*0068*/ 	.word	0x00000000


	//----- nvinfo : EIATTR_REGCOUNT
	.align		4
.L_17:
        /*006c*/ 	.byte	0x04, 0x2f
        /*006e*/ 	.short	(.L_19 - .L_18)
	.align		4
.L_18:
        /*0070*/ 	.word	index@(_Z27causal_conv1d_update_kernelI13__nv_bfloat16EvPKT_S3_PS1_S4_iii)
        /*0074*/ 	.word	0x00000020


	//----- nvinfo : EIATTR_FRAME_SIZE
	.align		4
.L_19:
        /*0078*/ 	.byte	0x04, 0x11
        /*007a*/ 	.short	(.L_21 - .L_20)
	.align		4
.L_20:
        /*007c*/ 	.word	index@($__internal_4_$__cuda_sm20_rcp_rn_f32_slowpath)
        /*0080*/ 	.word	0x00000000


	//----- nvinfo : EIATTR_FRAME_SIZE
	.align		4
.L_21:
        /*0084*/ 	.byte	0x04, 0x11
        /*0086*/ 	.short	(.L_23 - .L_22)
	.align		4
.L_22:
        /*0088*/ 	.word	index@(_Z27causal_conv1d_update_kernelI13__nv_bfloat16EvPKT_S3_PS1_S4_iii)
        /*008c*/ 	.word	0x00000000


	//----- nvinfo : EIATTR_REGCOUNT
	.align		4
.L_23:
        /*0090*/ 	.byte	0x04, 0x2f
        /*0092*/ 	.short	(.L_25 - .L_24)
	.align		4
.L_24:
        /*0094*/ 	.word	index@(_Z25causal_conv1d_full_kernelI6__halfEvPKT_S3_PS1_iiii)
        /*0098*/ 	.word	0x00000020


	//----- nvinfo : EIATTR_FRAME_SIZE
	.align		4
.L_25:
        /*009c*/ 	.byte	0x04, 0x11
        /*009e*/ 	.short	(.L_27 - .L_26)
	.align		4
.L_26:
        /*00a0*/ 	.word	index@($__internal_3_$__cuda_sm20_rcp_rn_f32_slowpath)
        /*00a4*/ 	.word	0x00000000


	//----- nvinfo : EIATTR_FRAME_SIZE
	.align		4
.L_27:
        /*00a8*/ 	.byte	0x04, 0x11
        /*00aa*/ 	.short	(.L_29 - .L_28)
	.align		4
.L_28:
        /*00ac*/ 	.word	index@(_Z25causal_conv1d_full_kernelI6__halfEvPKT_S3_PS1_iiii)
        /*00b0*/ 	.word	0x00000000


	//----- nvinfo : EIATTR_REGCOUNT
	.align		4
.L_29:
        /*00b4*/ 	.byte	0x04, 0x2f
        /*00b6*/ 	.short	(.L_31 - .L_30)
	.align		4
.L_30:
        /*00b8*/ 	.word	index@(_Z22save_conv_state_kernelI6__halfEvPKT_PS1_iiii)
        /*00bc*/ 	.word	0x00000020


	//----- nvinfo : EIATTR_FRAME_SIZE
	.align		4
.L_31:
        /*00c0*/ 	.byte	0x04, 0x11
        /*00c2*/ 	.short	(.L_33 - .L_32)
	.align		4
.L_32:
        /*00c4*/ 	.word	index@(_Z22save_conv_state_kernelI6__halfEvPKT_PS1_iiii)
        /*00c8*/ 	.word	0x00000000


	//----- nvinfo : EIATTR_REGCOUNT
	.align		4
.L_33:
        /*00cc*/ 	.byte	0x04, 0x2f
        /*00ce*/ 	.short	(.L_35 - .L_34)
	.align		4
.L_34:
        /*00d0*/ 	.word	index@(_Z25causal_conv1d_full_kernelI13__nv_bfloat16EvPKT_S3_PS1_iiii)
        /*00d4*/ 	.word	0x00000020


	//----- nvinfo : EIATTR_FRAME_SIZE
	.align		4
.L_35:
        /*00d8*/ 	.byte	0x04, 0x11
        /*00da*/ 	.short	(.L_37 - .L_36)
	.align		4
.L_36:
        /*00dc*/ 	.word	index@($__internal_2_$__cuda_sm20_rcp_rn_f32_slowpath)
        /*00e0*/ 	.word	0x00000000


	//----- nvinfo : EIATTR_FRAME_SIZE
	.align		4
.L_37:
        /*00e4*/ 	.byte	0x04, 0x11
        /*00e6*/ 	.short	(.L_39 - .L_38)
	.align		4
.L_38:
        /*00e8*/ 	.word	index@(_Z25causal_conv1d_full_kernelI13__nv_bfloat16EvPKT_S3_PS1_iiii)
        /*00ec*/ 	.word	0x00000000


	//----- nvinfo : EIATTR_REGCOUNT
	.align		4
.L_39:
        /*00f0*/ 	.byte	0x04, 0x2f
        /*00f2*/ 	.short	(.L_41 - .L_40)
	.align		4
.L_40:
        /*00f4*/ 	.word	index@(_Z22save_conv_state_kernelI13__nv_bfloat16EvPKT_PS1_iiii)
        /*00f8*/ 	.word	0x00000020


	//----- nvinfo : EIATTR_FRAME_SIZE
	.align		4
.L_41:
        /*00fc*/ 	.byte	0x04, 0x11
        /*00fe*/ 	.short	(.L_43 - .L_42)
	.align		4
.L_42:
        /*0100*/ 	.word	index@(_Z22save_conv_state_kernelI13__nv_bfloat16EvPKT_PS1_iiii)
        /*0104*/ 	.word	0x00000000


	//----- nvinfo : EIATTR_REGCOUNT
	.align		4
.L_43:
        /*0108*/ 	.byte	0x04, 0x2f
        /*010a*/ 	.short	(.L_45 - .L_44)
	.align		4
.L_44:
        /*010c*/ 	.word	index@(_Z23fused_gdn_gating_kernelI6__halfEvPKT_S3_PKfS5_PS1_S6_ii)
        /*0110*/ 	.word	0x00000010


	//----- nvinfo : EIATTR_FRAME_SIZE
	.align		4
.L_45:
        /*0114*/ 	.byte	0x04, 0x11
        /*0116*/ 	.short	(.L_47 - .L_46)
	.align		4
.L_46:
        /*0118*/ 	.word	index@($__internal_1_$__cuda_sm20_rcp_rn_f32_slowpath)
        /*011c*/ 	.word	0x00000000


	//----- nvinfo : EIATTR_FRAME_SIZE
	.align		4
.L_47:
        /*0120*/ 	.byte	0x04, 0x11
        /*0122*/ 	.short	(.L_49 - .L_48)
	.align		4
.L_48:
        /*0124*/ 	.word	index@(_Z23fused_gdn_gating_kernelI6__halfEvPKT_S3_PKfS5_PS1_S6_ii)
        /*0128*/ 	.word	0x00000000


	//----- nvinfo : EIATTR_REGCOUNT
	.align		4
.L_49:
        /*012c*/ 	.byte	0x04, 0x2f
        /*012e*/ 	.short	(.L_51 - .L_50)
	.align		4
.L_50:
        /*0130*/ 	.word	index@(_Z23fused_gdn_gating_kernelI13__nv_bfloat16EvPKT_S3_PKfS5_PS1_S6_ii)
        /*0134*/ 	.word	0x00000010


	//----- nvinfo : EIATTR_FRAME_SIZE
	.align		4
.L_51:
        /*0138*/ 	.byte	0x04, 0x11
        /*013a*/ 	.short	(.L_53 - .L_52)
	.align		4
.L_52:
        /*013c*/ 	.word	index@($__internal_0_$__cuda_sm20_rcp_rn_f32_slowpath)
        /*0140*/ 	.word	0x00000000


	//----- nvinfo : EIATTR_FRAME_SIZE
	.align		4
.L_53:
        /*0144*/ 	.byte	0x04, 0x11
        /*0146*/ 	.short	(.L_55 - .L_54)
	.align		4
.L_54:
        /*0148*/ 	.word	index@(_Z23fused_gdn_gating_kernelI13__nv_bfloat16EvPKT_S3_PKfS5_PS1_S6_ii)
        /*014c*/ 	.word	0x00000000


	//----- nvinfo : EIATTR_MIN_STACK_SIZE
	.align		4
.L_55:
        /*0150*/ 	.byte	0x04, 0x12
        /*0152*/ 	.short	(.L_57 - .L_56)
	.align		4
.L_56:
        /*0154*/ 	.word	index@(_Z23fused_gdn_gating_kernelI13__nv_bfloat16EvPKT_S3_PKfS5_PS1_S6_ii)
        /*0158*/ 	.word	0x00000000


	//----- nvinfo : EIATTR_MIN_STACK_SIZE
	.align		4
.L_57:
        /*015c*/ 	.byte	0x04, 0x12
        /*015e*/ 	.short	(.L_59 - .L_58)
	.align		4
.L_58:
        /*0160*/ 	.word	index@(_Z23fused_gdn_gating_kernelI6__halfEvPKT_S3_PKfS5_PS1_S6_ii)
        /*0164*/ 	.word	0x00000000


	//----- nvinfo : EIATTR_MIN_STACK_SIZE
	.align		4
.L_59:
        /*0168*/ 	.byte	0x04, 0x12
        /*016a*/ 	.short	(.L_61 - .L_60)
	.align		4
.L_60:
        /*016c*/ 	.word	index@(_Z22save_conv_state_kernelI13__nv_bfloat16EvPKT_PS1_iiii)
        /*0170*/ 	.word	0x00000000


	//----- nvinfo : EIATTR_MIN_STACK_SIZE
	.align		4
.L_61:
        /*0174*/ 	.byte	0x04, 0x12
        /*0176*/ 	.short	(.L_63 - .L_62)
	.align		4
.L_62:
        /*0178*/ 	.word	index@(_Z25causal_conv1d_full_kernelI13__nv_bfloat16EvPKT_S3_PS1_iiii)
        /*017c*/ 	.word	0x00000000


	//----- nvinfo : EIATTR_MIN_STACK_SIZE
	.align		4
.L_63:
        /*0180*/ 	.byte	0x04, 0x12
        /*0182*/ 	.short	(.L_65 - .L_64)
	.align		4
.L_64:
        /*0184*/ 	.word	index@(_Z22save_conv_state_kernelI6__halfEvPKT_PS1_iiii)
        /*0188*/ 	.word	0x00000000


	//----- nvinfo : EIATTR_MIN_STACK_SIZE
	.align		4
.L_65:
        /*018c*/ 	.byte	0x04, 0x12
        /*018e*/ 	.short	(.L_67 - .L_66)
	.align		4
.L_66:
        /*0190*/ 	.word	index@(_Z25causal_conv1d_full_kernelI6__halfEvPKT_S3_PS1_iiii)
        /*0194*/ 	.word	0x00000000


	//----- nvinfo : EIATTR_MIN_STACK_SIZE
	.align		4
.L_67:
        /*0198*/ 	.byte	0x04, 0x12
        /*019a*/ 	.short	(.L_69 - .L_68)
	.align		4
.L_68:
        /*019c*/ 	.word	index@(_Z27causal_conv1d_update_kernelI13__nv_bfloat16EvPKT_S3_PS1_S4_iii)
        /*01a0*/ 	.word	0x00000000


	//----- nvinfo : EIATTR_MIN_STACK_SIZE
	.align		4
.L_69:
        /*01a4*/ 	.byte	0x04, 0x12
        /*01a6*/ 	.short	(.L_71 - .L_70)
	.align		4
.L_70:
        /*01a8*/ 	.word	index@(_Z27causal_conv1d_update_kernelI6__halfEvPKT_S3_PS1_S4_iii)
        /*01ac*/ 	.word	0x00000000


	//----- nvinfo : EIATTR_MIN_STACK_SIZE
	.align		4
.L_71:
        /*01b0*/ 	.byte	0x04, 0x12
        /*01b2*/ 	.short	(.L_73 - .L_72)
	.align		4
.L_72:
        /*01b4*/ 	.word	index@(_Z43gated_delta_rule_recurrence_kernel_fallbackILi64ELi256EEvPKfS1_S1_S1_S1_PfS2_iii)
        /*01b8*/ 	.word	0x00000400


	//----- nvinfo : EIATTR_MIN_STACK_SIZE
	.align		4
.L_73:
        /*01bc*/ 	.byte	0x04, 0x12
        /*01be*/ 	.short	(.L_75 - .L_74)
	.align		4
.L_74:
        /*01c0*/ 	.word	index@(_Z40gated_delta_rule_recurrence_kernel_tiledILi64ELi64EEvPKfS1_S1_S1_S1_PfS2_ii)
        /*01c4*/ 	.word	0x00000000


	//----- nvinfo : EIATTR_MIN_STACK_SIZE
	.align		4
.L_75:
        /*01c8*/ 	.byte	0x04, 0x12
        /*01ca*/ 	.short	(.L_77 - .L_76)
	.align		4
.L_76:
        /*01cc*/ 	.word	index@(_Z40gated_delta_rule_recurrence_kernel_tiledILi128ELi64EEvPKfS1_S1_S1_S1_PfS2_ii)
        /*01d0*/ 	.word	0x00000330
.L_77:


//--------------------- .nv.compat                --------------------------
	.section	.nv.compat,"",@"SHT_CUDA_COMPAT_INFO"
	.align	4
        /*0000*/ 	.byte	0x02, 0x09, 0x00, 0x00, 0x02, 0x02, 0x01, 0x00, 0x02, 0x05, 0x05, 0x00, 0x03, 0x07, 0x01, 0x01
        /*0010*/ 	.byte	0x02, 0x03, 0x00, 0x00, 0x02, 0x06, 0x01, 0x00, 0x04, 0x0b, 0x08, 0x00, 0x01, 0x00, 0x00, 0x00
        /*0020*/ 	.byte	0x00, 0x00, 0x00, 0x00


//--------------------- .nv.info._Z23fused_gdn_gating_kernelI13__nv_bfloat16EvPKT_S3_PKfS5_PS1_S6_ii --------------------------
	.section	.nv.info._Z23fused_gdn_gating_kernelI13__nv_bfloat16EvPKT_S3_PKfS5_PS1_S6_ii,"",@"SHT_CUDA_INFO"
	.sectionflags	@""
	.align	4


	//----- nvinfo : EIATTR_CUDA_API_VERSION
	.align		4
        /*0000*/ 	.byte	0x04, 0x37
        /*0002*/ 	.short	(.L_79 - .L_78)
.L_78:
        /*0004*/ 	.word	0x00000082


	//----- nvinfo : EIATTR_KPARAM_INFO
	.align		4
.L_79:
        /*0008*/ 	.byte	0x04, 0x17
        /*000a*/ 	.short	(.L_81 - .L_80)
.L_80:
        /*000c*/ 	.word	0x00000000
        /*0010*/ 	.short	0x0007
        /*0012*/ 	.short	0x0034
        /*0014*/ 	.byte	0x00, 0xf0, 0x11, 0x00


	//----- nvinfo : EIATTR_KPARAM_INFO
	.align		4
.L_81:
        /*0018*/ 	.byte	0x04, 0x17
        /*001a*/ 	.short	(.L_83 - .L_82)
.L_82:
        /*001c*/ 	.word	0x00000000
        /*0020*/ 	.short	0x0006
        /*0022*/ 	.short	0x0030
        /*0024*/ 	.byte	0x00, 0xf0, 0x11, 0x00


	//----- nvinfo : EIATTR_KPARAM_INFO
	.align		4
.L_83:
        /*0028*/ 	.byte	0x04, 0x17
        /*002a*/ 	.short	(.L_85 - .L_84)
.L_84:
        /*002c*/ 	.word	0x00000000
        /*0030*/ 	.short	0x0005
        /*0032*/ 	.short	0x0028
        /*0034*/ 	.byte	0x00, 0xf5, 0x21, 0x00


	//----- nvinfo : EIATTR_KPARAM_INFO
	.align		4
.L_85:
        /*0038*/ 	.byte	0x04, 0x17
        /*003a*/ 	.short	(.L_87 - .L_86)
.L_86:
        /*003c*/ 	.word	0x00000000
        /*0040*/ 	.short	0x0004
        /*0042*/ 	.short	0x0020
        /*0044*/ 	.byte	0x00, 0xf5, 0x21, 0x00


	//----- nvinfo : EIATTR_KPARAM_INFO
	.align		4
.L_87:
        /*0048*/ 	.byte	0x04, 0x17
        /*004a*/ 	.short	(.L_89 - .L_88)
.L_88:
        /*004c*/ 	.word	0x00000000
        /*0050*/ 	.short	0x0003
        /*0052*/ 	.short	0x0018
        /*0054*/ 	.byte	0x00, 0xf5, 0x21, 0x00


	//----- nvinfo : EIATTR_KPARAM_INFO
	.align		4
.L_89:
        /*0058*/ 	.byte	0x04, 0x17
        /*005a*/ 	.short	(.L_91 - .L_90)
.L_90:
        /*005c*/ 	.word	0x00000000
        /*0060*/ 	.short	0x0002
        /*0062*/ 	.short	0x0010
        /*0064*/ 	.byte	0x00, 0xf5, 0x21, 0x00


	//----- nvinfo : EIATTR_KPARAM_INFO
	.align		4
.L_91:
        /*0068*/ 	.byte	0x04, 0x17
        /*006a*/ 	.short	(.L_93 - .L_92)
.L_92:
        /*006c*/ 	.word	0x00000000
        /*0070*/ 	.short	0x0001
        /*0072*/ 	.short	0x0008
        /*0074*/ 	.byte	0x00, 0xf5, 0x21, 0x00


	//----- nvinfo : EIATTR_KPARAM_INFO
	.align		4
.L_93:
        /*0078*/ 	.byte	0x04, 0x17
        /*007a*/ 	.short	(.L_95 - .L_94)
.L_94:
        /*007c*/ 	.word	0x00000000
        /*0080*/ 	.short	0x0000
        /*0082*/ 	.short	0x0000
        /*0084*/ 	.byte	0x00, 0xf5, 0x21, 0x00


	//----- nvinfo : EIATTR_SPARSE_MMA_MASK
	.align		4
.L_95:
        /*0088*/ 	.byte	0x03, 0x50
        /*008a*/ 	.short	0x0000


	//----- nvinfo : EIATTR_MAXREG_COUNT
	.align		4
        /*008c*/ 	.byte	0x03, 0x1b
        /*008e*/ 	.short	0x00ff


	//----- nvinfo : EIATTR_MERCURY_ISA_VERSION
	.align		4
        /*0090*/ 	.byte	0x03, 0x5f
        /*0092*/ 	.short	0x0101


	//----- nvinfo : EIATTR_VRC_CTA_INIT_COUNT
	.align		4
        /*0094*/ 	.byte	0x02, 0x4a
	.zero		1
	.zero		1


	//----- nvinfo : EIATTR_EXIT_INSTR_OFFSETS
	.align		4
        /*0098*/ 	.byte	0x04, 0x1c
        /*009a*/ 	.short	(.L_97 - .L_96)


	//   ....[0]....
.L_96:
        /*009c*/ 	.word	0x00000070


	//   ....[1]....
        /*00a0*/ 	.word	0x000007c0


	//----- nvinfo : EIATTR_CRS_STACK_SIZE
	.align		4
.L_97:
        /*00a4*/ 	.byte	0x04, 0x1e
        /*00a6*/ 	.short	(.L_99 - .L_98)
.L_98:
        /*00a8*/ 	.word	0x00000000


	//----- nvinfo : EIATTR_CBANK_PARAM_SIZE
	.align		4
.L_99:
        /*00ac*/ 	.byte	0x03, 0x19
        /*00ae*/ 	.short	0x0038


	//----- nvinfo : EIATTR_PARAM_CBANK
	.align		4
        /*00b0*/ 	.byte	0x04, 0x0a
        /*00b2*/ 	.short	(.L_101 - .L_100)
	.align		4
.L_100:
        /*00b4*/ 	.word	index@(.nv.constant0._Z23fused_gdn_gating_kernelI13__nv_bfloat16EvPKT_S3_PKfS5_PS1_S6_ii)
        /*00b8*/ 	.short	0x0380
        /*00ba*/ 	.short	0x0038


	//----- nvinfo : EIATTR_SW_WAR
	.align		4
.L_101:
        /*00bc*/ 	.byte	0x04, 0x36
        /*00be*/ 	.short	(.L_103 - .L_102)
.L_102:
        /*00c0*/ 	.word	0x00000008
.L_103:


//--------------------- .nv.info._Z23fused_gdn_gating_kernelI6__halfEvPKT_S3_PKfS5_PS1_S6_ii --------------------------
	.section	.nv.info._Z23fused_gdn_gating_kernelI6__halfEvPKT_S3_PKfS5_PS1_S6_ii,"",@"SHT_CUDA_INFO"
	.sectionflags	@""
	.align	4


	//----- nvinfo : EIATTR_CUDA_API_VERSION
	.align		4
        /*0000*/ 	.byte	0x04, 0x37
        /*0002*/ 	.short	(.L_105 - .L_104)
.L_104:
        /*0004*/ 	.word	0x00000082


	//----- nvinfo : EIATTR_KPARAM_INFO
	.align		4
.L_105:
        /*0008*/ 	.byte	0x04, 0x17
        /*000a*/ 	.short	(.L_107 - .L_106)
.L_106:
        /*000c*/ 	.word	0x00000000
        /*0010*/ 	.short	0x0007
        /*0012*/ 	.short	0x0034
        /*0014*/ 	.byte	0x00, 0xf0, 0x11, 0x00


	//----- nvinfo : EIATTR_KPARAM_INFO
	.align		4
.L_107:
        /*0018*/ 	.byte	0x04, 0x17
        /*001a*/ 	.short	(.L_109 - .L_108)
.L_108:
        /*001c*/ 	.word	0x00000000
        /*0020*/ 	.short	0x0006
        /*0022*/ 	.short	0x0030
        /*0024*/ 	.byte	0x00, 0xf0, 0x11, 0x00


	//----- nvinfo : EIATTR_KPARAM_INFO
	.align		4
.L_109:
        /*0028*/ 	.byte	0x04, 0x17
        /*002a*/ 	.short	(.L_111 - .L_110)
.L_110:
        /*002c*/ 	.word	0x00000000
        /*0030*/ 	.short	0x0005
        /*0032*/ 	.short	0x0028
        /*0034*/ 	.byte	0x00, 0xf5, 0x21, 0x00


	//----- nvinfo : EIATTR_KPARAM_INFO
	.align		4
.L_111:
        /*0038*/ 	.byte	0x04, 0x17
        /*003a*/ 	.short	(.L_113 - .L_112)
.L_112:
        /*003c*/ 	.word	0x00000000
        /*0040*/ 	.short	0x0004
        /*0042*/ 	.short	0x0020
        /*0044*/ 	.byte	0x00, 0xf5, 0x21, 0x00


	//----- nvinfo : EIATTR_KPARAM_INFO
	.align		4
.L_113:
        /*0048*/ 	.byte	0x04, 0x17
        /*004a*/ 	.short	(.L_115 - .L_114)
.L_114:
        /*004c*/ 	.word	0x00000000
        /*0050*/ 	.short	0x0003
        /*0052*/ 	.short	0x0018
        /*0054*/ 	.byte	0x00, 0xf5, 0x21, 0x00


	//----- nvinfo : EIATTR_KPARAM_INFO
	.align		4
.L_115:
        /*0058*/ 	.byte	0x04, 0x17
        /*005a*/ 	.short	(.L_117 - .L_116)
.L_116:
        /*005c*/ 	.word	0x00000000
        /*0060*/ 	.short	0x0002
        /*0062*/ 	.short	0x0010
        /*0064*/ 	.byte	0x00, 0xf5, 0x21, 0x00


	//----- nvinfo : EIATTR_KPARAM_INFO
	.align		4
.L_117:
        /*0068*/ 	.byte	0x04, 0x17
        /*006a*/ 	.short	(.L_119 - .L_118)
.L_118:
        /*006c*/ 	.word	0x00000000
        /*0070*/ 	.short	0x0001
        /*0072*/ 	.short	0x0008
        /*0074*/ 	.byte	0x00, 0xf5, 0x21, 0x00


	//----- nvinfo : EIATTR_KPARAM_INFO
	.align		4
.L_119:
        /*0078*/ 	.byte	0x04, 0x17
        /*007a*/ 	.short	(.L_121 - .L_120)
.L_120:
        /*007c*/ 	.word	0x00000000
        /*0080*/ 	.short	0x0000
        /*0082*/ 	.short	0x0000
        /*0084*/ 	.byte	0x00, 0xf5, 0x21, 0x00


	//----- nvinfo : EIATTR_SPARSE_MMA_MASK
	.align		4
.L_121:
        /*0088*/ 	.byte	0x03, 0x50
        /*008a*/ 	.short	0x0000


	//----- nvinfo : EIATTR_MAXREG_COUNT
	.align		4
        /*008c*/ 	.byte	0x03, 0x1b
        /*008e*/ 	.short	0x00ff


	//----- nvinfo : EIATTR_MERCURY_ISA_VERSION
	.align		4
        /*0090*/ 	.byte	0x03, 0x5f
        /*0092*/ 	.short	0x0101


	//----- nvinfo : EIATTR_VRC_CTA_INIT_COUNT
	.align		4
        /*0094*/ 	.byte	0x02, 0x4a
	.zero		1
	.zero		1


	//----- nvinfo : EIATTR_EXIT_INSTR_OFFSETS
	.align		4
        /*0098*/ 	.byte	0x04, 0x1c
        /*009a*/ 	.short	(.L_123 - .L_122)


	//   ....[0]....
.L_122:
        /*009c*/ 	.word	0x00000070


	//   ....[1]....
        /*00a0*/ 	.word	0x000007c0


	//----- nvinfo : EIATTR_CRS_STACK_SIZE
	.align		4
.L_123:
        /*00a4*/ 	.byte	0x04, 0x1e
        /*00a6*/ 	.short	(.L_125 - .L_124)
.L_124:
        /*00a8*/ 	.word	0x00000000


	//----- nvinfo : EIATTR_CBANK_PARAM_SIZE
	.align		4
.L_125:
        /*00ac*/ 	.byte	0x03, 0x19
        /*00ae*/ 	.short	0x0038


	//----- nvinfo : EIATTR_PARAM_CBANK
	.align		4
        /*00b0*/ 	.byte	0x04, 0x0a
        /*00b2*/ 	.short	(.L_127 - .L_126)
	.align		4
.L_126:
        /*00b4*/ 	.word	index@(.nv.constant0._Z23fused_gdn_gating_kernelI6__halfEvPKT_S3_PKfS5_PS1_S6_ii)
        /*00b8*/ 	.short	0x0380
        /*00ba*/ 	.short	0x0038


	//----- nvinfo : EIATTR_SW_WAR
	.align		4
.L_127:
        /*00bc*/ 	.byte	0x04, 0x36
        /*00be*/ 	.short	(.L_129 - .L_128)
.L_128:
        /*00c0*/ 	.word	0x00000008
.L_129:


//--------------------- .nv.info._Z22save_conv_state_kernelI13__nv_bfloat16EvPKT_PS1_iiii --------------------------
	.section	.nv.info._Z22save_conv_state_kernelI13__nv_bfloat16EvPKT_PS1_iiii,"",@"SHT_CUDA_INFO"
	.sectionflags	@""
	.align	4


	//----- nvinfo : EIATTR_CUDA_API_VERSION
	.align		4
        /*0000*/ 	.byte	0x04, 0x37
        /*0002*/ 	.short	(.L_131 - .L_130)
.L_130:
        /*0004*/ 	.word	0x00000082


	//----- nvinfo : EIATTR_KPARAM_INFO
	.align		4
.L_131:
        /*0008*/ 	.byte	0x04, 0x17
        /*000a*/ 	.short	(.L_133 - .L_132)
.L_132:
        /*000c*/ 	.word	0x00000000
        /*0010*/ 	.short	0x0005
        /*0012*/ 	.short	0x001c
        /*0014*/ 	.byte	0x00, 0xf0, 0x11, 0x00


	//----- nvinfo : EIATTR_KPARAM_INFO
	.align		4
.L_133:
        /*0018*/ 	.byte	0x04, 0x17
        /*001a*/ 	.short	(.L_135 - .L_134)
.L_134:
        /*001c*/ 	.word	0x00000000
        /*0020*/ 	.short	0x0004
        /*0022*/ 	.short	0x0018
        /*0024*/ 	.byte	0x00, 0xf0, 0x11, 0x00


	//----- nvinfo : EIATTR_KPARAM_INFO
	.align		4
.L_135:
        /*0028*/ 	.byte	0x04, 0x17
        /*002a*/ 	.short	(.L_137 - .L_136)
.L_136:
        /*002c*/ 	.word	0x00000000
        /*0030*/ 	.short	0x0003
        /*0032*/ 	.short	0x0014
        /*0034*/ 	.byte	0x00, 0xf0, 0x11, 0x00


	//----- nvinfo : EIATTR_KPARAM_INFO
	.align		4
.L_137:
        /*0038*/ 	.byte	0x04, 0x17
        /*003a*/ 	.short	(.L_139 - .L_138)
.L_138:
        /*003c*/ 	.word	0x00000000
        /*0040*/ 	.short	0x0002
        /*0042*/ 	.short	0x0010
        /*0044*/ 	.byte	0x00, 0xf0, 0x11, 0x00


	//----- nvinfo : EIATTR_KPARAM_INFO
	.align		4
.L_139:
        /*0048*/ 	.byte	0x04, 0x17
        /*004a*/ 	.short	(.L_141 - .L_140)
.L_140:
        /*004c*/ 	.word	0x00000000
        /*0050*/ 	.short	0x0001
        /*0052*/ 	.short	0x0008
        /*0054*/ 	.byte	0x00, 0xf5, 0x21, 0x00


	//----- nvinfo : EIATTR_KPARAM_INFO
	.align		4
.L_141:
        /*0058*/ 	.byte	0x04, 0x17
        /*005a*/ 	.short	(.L_143 - .L_142)
.L_142:
        /*005c*/ 	.word	0x00000000
        /*0060*/ 	.short	0x0000
        /*0062*/ 	.short	0x0000
        /*0064*/ 	.byte	0x00, 0xf5, 0x21, 0x00


	//----- nvinfo : EIATTR_SPARSE_MMA_MASK
	.align		4
.L_143:
        /*0068*/ 	.byte	0x03, 0x50
        /*006a*/ 	.short	0x0000


	//----- nvinfo : EIATTR_MAXREG_COUNT
	.align		4
        /*006c*/ 	.byte	0x03, 0x1b
        /*006e*/ 	.short	0x00ff


	//----- nvinfo : EIATTR_MERCURY_ISA_VERSION
	.align		4
        /*0070*/ 	.byte	0x03, 0x5f
        /*0072*/ 	.short	0x0101


	//----- nvinfo : EIATTR_VRC_CTA_INIT_COUNT
	.align		4
        /*0074*/ 	.byte	0x02, 0x4a
	.zero		1
	.zero		1


	//----- nvinfo : EIATTR_EXIT_INSTR_OFFSETS
	.align		4
        /*0078*/ 	.byte	0x04, 0x1c
        /*007a*/ 	.short	(.L_145 - .L_144)


	//   ....[0]....
.L_144:
        /*007c*/ 	.word	0x00000090


	//   ....[1]....
        /*0080*/ 	.word	0x00000620


	//   ....[2]....
        /*0084*/ 	.word	0x00000800


	//   ....[3]....
        /*0088*/ 	.word	0x00000f10


	//   ....[4]....
        /*008c*/ 	.word	0x00001060


	//----- nvinfo : EIATTR_CBANK_PARAM_SIZE
	.align		4
.L_145:
        /*0090*/ 	.byte	0x03, 0x19
        /*0092*/ 	.short	0x0020


	//----- nvinfo : EIATTR_PARAM_CBANK
	.align		4
        /*0094*/ 	.byte	0x04, 0x0a
        /*0096*/ 	.short	(.L_147 - .L_146)
	.align		4
.L_146:
        /*0098*/ 	.word	index@(.nv.constant0._Z22save_conv_state_kernelI13__nv_bfloat16EvPKT_PS1_iiii)
        /*009c*/ 	.short	0x0380
        /*009e*/ 	.short	0x0020


	//----- nvinfo : EIATTR_SW_WAR
	.align		4
.L_147:
        /*00a0*/ 	.byte	0x04, 0x36
        /*00a2*/ 	.short	(.L_149 - .L_148)
.L_148:
        /*00a4*/ 	.word	0x00000008
.L_149:


//--------------------- .nv.info._Z25causal_conv1d_full_kernelI13__nv_bfloat16EvPKT_S3_PS1_iiii --------------------------
	.section	.nv.info._Z25causal_conv1d_full_kernelI13__nv_bfloat16EvPKT_S3_PS1_iiii,"",@"SHT_CUDA_INFO"
	.sectionflags	@""
	.align	4


	//----- nvinfo : EIATTR_CUDA_API_VERSION
	.align		4
        /*0000*/ 	.byte	0x04, 0x37
        /*0002*/ 	.short	(.L_151 - .L_150)
.L_150:
        /*0004*/ 	.word	0x00000082


	//----- nvinfo : EIATTR_KPARAM_INFO
	.align		4
.L_151:
        /*0008*/ 	.byte	0x04, 0x17
        /*000a*/ 	.short	(.L_153 - .L_152)
.L_152:
        /*000c*/ 	.word	0x00000000
        /*0010*/ 	.short	0x0006
        /*0012*/ 	.short	0x0024
        /*0014*/ 	.byte	0x00, 0xf0, 0x11, 0x00


	//----- nvinfo : EIATTR_KPARAM_INFO
	.align		4
.L_153:
        /*0018*/ 	.byte	0x04, 0x17
        /*001a*/ 	.short	(.L_155 - .L_154)
.L_154:
        /*001c*/ 	.word	0x00000000
        /*0020*/ 	.short	0x0005
        /*0022*/ 	.short	0x0020
        /*0024*/ 	.byte	0x00, 0xf0, 0x11, 0x00


	//----- nvinfo : EIATTR_KPARAM_INFO
	.align		4
.L_155:
        /*0028*/ 	.byte	0x04, 0x17
        /*002a*/ 	.short	(.L_157 - .L_156)
.L_156:
        /*002c*/ 	.word	0x00000000
        /*0030*/ 	.short	0x0004
        /*0032*/ 	.short	0x001c
        /*0034*/ 	.byte	0x00, 0xf0, 0x11, 0x00


	//----- nvinfo : EIATTR_KPARAM_INFO
	.align		4
.L_157:
        /*0038*/ 	.byte	0x04, 0x17
        /*003a*/ 	.short	(.L_159 - .L_158)
.L_158:
        /*003c*/ 	.word	0x00000000
        /*0040*/ 	.short	0x0003
        /*0042*/ 	.short	0x0018
        /*0044*/ 	.byte	0x00, 0xf0, 0x11, 0x00


	//----- nvinfo : EIATTR_KPARAM_INFO
	.align		4
.L_159:
        /*0048*/ 	.byte	0x04, 0x17
        /*004a*/ 	.short	(.L_161 - .L_160)
.L_160:
        /*004c*/ 	.word	0x00000000
        /*0050*/ 	.short	0x0002
        /*0052*/ 	.short	0x0010
        /*0054*/ 	.byte	0x00, 0xf5, 0x21, 0x00


	//----- nvinfo : EIATTR_KPARAM_INFO
	.align		4
.L_161:
        /*0058*/ 	.byte	0x04, 0x17
        /*005a*/ 	.short	(.L_163 - .L_162)
.L_162:
        /*005c*/ 	.word	0x00000000
        /*0060*/ 	.short	0x0001
        /*0062*/ 	.short	0x0008
        /*0064*/ 	.byte	0x00, 0xf5, 0x21, 0x00


	//----- nvinfo : EIATTR_KPARAM_INFO
	.align		4
.L_163:
        /*0068*/ 	.byte	0x04, 0x17
        /*006a*/ 	.short	(.L_165 - .L_164)
.L_164:
        /*006c*/ 	.word	0x00000000
        /*0070*/ 	.short	0x0000
        /*0072*/ 	.short	0x0000
        /*0074*/ 	.byte	0x00, 0xf5, 0x21, 0x00


	//----- nvinfo : EIATTR_SPARSE_MMA_MASK
	.align		4
.L_165:
        /*0078*/ 	.byte	0x03, 0x50
        /*007a*/ 	.short	0x0000


	//----- nvinfo : EIATTR_MAXREG_COUNT
	.align		4
        /*007c*/ 	.byte	0x03, 0x1b
        /*007e*/ 	.short	0x00ff


	//----- nvinfo : EIATTR_MERCURY_ISA_VERSION
	.align		4
        /*0080*/ 	.byte	0x03, 0x5f
        /*0082*/ 	.short	0x0101


	//----- nvinfo : EIATTR_VRC_CTA_INIT_COUNT
	.align		4
        /*0084*/ 	.byte	0x02, 0x4a
	.zero		1
	.zero		1


	//----- nvinfo : EIATTR_EXIT_INSTR_OFFSETS
	.align		4
        /*0088*/ 	.byte	0x04, 0x1c
        /*008a*/ 	.short	(.L_167 - .L_166)


	//   ....[0]....
.L_166:
        /*008c*/ 	.word	0x000000c0


	//   ....[1]....
        /*0090*/ 	.word	0x00001280


	//----- nvinfo : EIATTR_CRS_STACK_SIZE
	.align		4
.L_167:
        /*0094*/ 	.byte	0x04, 0x1e
        /*0096*/ 	.short	(.L_169 - .L_168)
.L_168:
        /*0098*/ 	.word	0x00000000


	//----- nvinfo : EIATTR_CBANK_PARAM_SIZE
	.align		4
.L_169:
        /*009c*/ 	.byte	0x03, 0x19
        /*009e*/ 	.short	0x0028


	//----- nvinfo : EIATTR_PARAM_CBANK
	.align		4
        /*00a0*/ 	.byte	0x04, 0x0a
        /*00a2*/ 	.short	(.L_171 - .L_170)
	.align		4
.L_170:
        /*00a4*/ 	.word	index@(.nv.constant0._Z25causal_conv1d_full_kernelI13__nv_bfloat16EvPKT_S3_PS1_iiii)
        /*00a8*/ 	.short	0x0380
        /*00aa*/ 	.short	0x0028


	//----- nvinfo : EIATTR_SW_WAR
	.align		4
.L_171:
        /*00ac*/ 	.byte	0x04, 0x36
        /*00ae*/ 	.short	(.L_173 - .L_172)
.L_172:
        /*00b0*/ 	.word	0x00000008
.L_173:


//--------------------- .nv.info._Z22save_conv_state_kernelI6__halfEvPKT_PS1_iiii --------------------------
	.section	.nv.info._Z22save_conv_state_kernelI6__halfEvPKT_PS1_iiii,"",@"SHT_CUDA_INFO"
	.sectionflags	@""
	.align	4


	//----- nvinfo : EIATTR_CUDA_API_VERSION
	.align		4
        /*0000*/ 	.byte	0x04, 0x37
        /*0002*/ 	.short	(.L_175 - .L_174)
.L_174:
        /*0004*/ 	.word	0x00000082


	//----- nvinfo : EIATTR_KPARAM_INFO
	.align		4
.L_175:
        /*0008*/ 	.byte	0x04, 0x17
        /*000a*/ 	.short	(.L_177 - .L_176)
.L_176:
        /*000c*/ 	.word	0x00000000
        /*0010*/ 	.short	0x0005
        /*0012*/ 	.short	0x001c
        /*0014*/ 	.byte	0x00, 0xf0, 0x11, 0x00


	//----- nvinfo : EIATTR_KPARAM_INFO
	.align		4
.L_177:
        /*0018*/ 	.byte	0x04, 0x17
        /*001a*/ 	.short	(.L_179 - .L_178)
.L_178:
        /*001c*/ 	.word	0x00000000
        /*0020*/ 	.short	0x0004
        /*0022*/ 	.short	0x0018
        /*0024*/ 	.byte	0x00, 0xf0, 0x11, 0x00


	//----- nvinfo : EIATTR_KPARAM_INFO
	.align		4
.L_179:
        /*0028*/ 	.byte	0x04, 0x17
        /*002a*/ 	.short	(.L_181 - .L_180)
.L_180:
        /*002c*/ 	.word	0x00000000
        /*0030*/ 	.short	0x0003
        /*0032*/ 	.short	0x0014
        /*0034*/ 	.byte	0x00, 0xf0, 0x11, 0x00


	//----- nvinfo : EIATTR_KPARAM_INFO
	.align		4
.L_181:
        /*0038*/ 	.byte	0x04, 0x17
        /*003a*/ 	.short	(.L_183 - .L_182)
.L_182:
        /*003c*/ 	.word	0x00000000
        /*0040*/ 	.short	0x0002
        /*0042*/ 	.short	0x0010
        /*0044*/ 	.byte	0x00, 0xf0, 0x11, 0x00


	//----- nvinfo : EIATTR_KPARAM_INFO
	.align		4
.L_183:
        /*0048*/ 	.byte	0x04, 0x17
        /*004a*/ 	.short	(.L_185 - .L_184)
.L_184:
        /*004c*/ 	.word	0x00000000
        /*0050*/ 	.short	0x0001
        /*0052*/ 	.short	0x0008
        /*0054*/ 	.byte	0x00, 0xf5, 0x21, 0x00


	//----- nvinfo : EIATTR_KPARAM_INFO
	.align		4
.L_185:
        /*0058*/ 	.byte	0x04, 0x17
        /*005a*/ 	.short	(.L_187 - .L_186)
.L_186:
        /*005c*/ 	.word	0x00000000
        /*0060*/ 	.short	0x0000
        /*0062*/ 	.short	0x0000
        /*0064*/ 	.byte	0x00, 0xf5, 0x21, 0x00


	//----- nvinfo : EIATTR_SPARSE_MMA_MASK
	.align		4
.L_187:
        /*0068*/ 	.byte	0x03, 0x50
        /*006a*/ 	.short	0x0000


	//----- nvinfo : EIATTR_MAXREG_COUNT
	.align		4
        /*006c*/ 	.byte	0x03, 0x1b
        /*006e*/ 	.short	0x00ff


	//----- nvinfo : EIATTR_MERCURY_ISA_VERSION
	.align		4
        /*0070*/ 	.byte	0x03, 0x5f
        /*0072*/ 	.short	0x0101


	//----- nvinfo : EIATTR_VRC_CTA_INIT_COUNT
	.align		4
        /*0074*/ 	.byte	0x02, 0x4a
	.zero		1
	.zero		1


	//----- nvinfo : EIATTR_EXIT_INSTR_OFFSETS
	.align		4
        /*0078*/ 	.byte	0x04, 0x1c
        /*007a*/ 	.short	(.L_189 - .L_188)


	//   ....[0]....
.L_188:
        /*007c*/ 	.word	0x00000090


	//   ....[1]....
        /*0080*/ 	.word	0x00000620


	//   ....[2]....
        /*0084*/ 	.word	0x00000800


	//   ....[3]....
        /*0088*/ 	.word	0x00000f10


	//   ....[4]....
        /*008c*/ 	.word	0x00001060


	//----- nvinfo : EIATTR_CBANK_PARAM_SIZE
	.align		4
.L_189:
        /*0090*/ 	.byte	0x03, 0x19
        /*0092*/ 	.short	0x0020


	//----- nvinfo : EIATTR_PARAM_CBANK
	.align		4
        /*0094*/ 	.byte	0x04, 0x0a
        /*0096*/ 	.short	(.L_191 - .L_190)
	.align		4
.L_190:
        /*0098*/ 	.word	index@(.nv.constant0._Z22save_conv_state_kernelI6__halfEvPKT_PS1_iiii)
        /*009c*/ 	.short	0x0380
        /*009e*/ 	.short	0x0020


	//----- nvinfo : EIATTR_SW_WAR
	.align		4
.L_191:
        /*00a0*/ 	.byte	0x04, 0x36
        /*00a2*/ 	.short	(.L_193 - .L_192)
.L_192:
        /*00a4*/ 	.word	0x00000008
.L_193:


//--------------------- .nv.info._Z25causal_conv1d_full_kernelI6__halfEvPKT_S3_PS1_iiii --------------------------
	.section	.nv.info._Z25causal_conv1d_full_kernelI6__halfEvPKT_S3_PS1_iiii,"",@"SHT_CUDA_INFO"
	.sectionflags	@""
	.align	4


	//----- nvinfo : EIATTR_CUDA_API_VERSION
	.align		4
        /*0000*/ 	.byte	0x04, 0x37
        /*0002*/ 	.short	(.L_195 - .L_194)
.L_194:
        /*0004*/ 	.word	0x00000082


	//----- nvinfo : EIATTR_KPARAM_INFO
	.align		4
.L_195:
        /*0008*/ 	.byte	0x04, 0x17
        /*000a*/ 	.short	(.L_197 - .L_196)
.L_196:
        /*000c*/ 	.word	0x00000000
        /*0010*/ 	.short	0x0006
        /*0012*/ 	.short	0x0024
        /*0014*/ 	.byte	0x00, 0xf0, 0x11, 0x00


	//----- nvinfo : EIATTR_KPARAM_INFO
	.align		4
.L_197:
        /*0018*/ 	.byte	0x04, 0x17
        /*001a*/ 	.short	(.L_199 - .L_198)
.L_198:
        /*001c*/ 	.word	0x00000000
        /*0020*/ 	.short	0x0005
        /*0022*/ 	.short	0x0020
        /*0024*/ 	.byte	0x00, 0xf0, 0x11, 0x00


	//----- nvinfo : EIATTR_KPARAM_INFO
	.align		4
.L_199:
        /*0028*/ 	.byte	0x04, 0x17
        /*002a*/ 	.short	(.L_201 - .L_200)
.L_200:
        /*002c*/ 	.word	0x00000000
        /*0030*/ 	.short	0x0004
        /*0032*/ 	.short	0x001c
        /*0034*/ 	.byte	0x00, 0xf0, 0x11, 0x00


	//----- nvinfo : EIATTR_KPARAM_INFO
	.align		4
.L_201:
        /*0038*/ 	.byte	0x04, 0x17
        /*003a*/ 	.short	(.L_203 - .L_202)
.L_202:
        /*003c*/ 	.word	0x00000000
        /*0040*/ 	.short	0x0003
        /*0042*/ 	.short	0x0018
        /*0044*/ 	.byte	0x00, 0xf0, 0x11, 0x00


	//----- nvinfo : EIATTR_KPARAM_INFO
	.align		4
.L_203:
        /*0048*/ 	.byte	0x04, 0x17
        /*004a*/ 	.short	(.L_205 - .L_204)
.L_204:
        /*004c*/ 	.word	0x00000000
        /*0050*/ 	.short	0x0002
        /*0052*/ 	.short	0x0010
        /*0054*/ 	.byte	0x00, 0xf5, 0x21, 0x00


	//----- nvinfo : EIATTR_KPARAM_INFO
	.align		4
.L_205:
        /*0058*/ 	.byte	0x04, 0x17
        /*005a*/ 	.short	(.L_207 - .L_206)
.L_206:
        /*005c*/ 	.word	0x00000000
        /*0060*/ 	.short	0x0001
        /*0062*/ 	.short	0x0008
        /*0064*/ 	.byte	0x00, 0xf5, 0x21, 0x00


	//----- nvinfo : EIATTR_KPARAM_INFO
	.align		4
.L_207:
        /*0068*/ 	.byte	0x04, 0x17
        /*006a*/ 	.short	(.L_209 - .L_208)
.L_208:
        /*006c*/ 	.word	0x00000000
        /*0070*/ 	.short	0x0000
        /*0072*/ 	.short	0x0000
        /*0074*/ 	.byte	0x00, 0xf5, 0x21, 0x00


	//----- nvinfo : EIATTR_SPARSE_MMA_MASK
	.align		4
.L_209:
        /*0078*/ 	.byte	0x03, 0x50
        /*007a*/ 	.short	0x0000


	//----- nvinfo : EIATTR_MAXREG_COUNT
	.align		4
        /*007c*/ 	.byte	0x03, 0x1b
        /*007e*/ 	.short	0x00ff


	//----- nvinfo : EIATTR_MERCURY_ISA_VERSION
	.align		4
        /*0080*/ 	.byte	0x03, 0x5f
        /*0082*/ 	.short	0x0101


	//----- nvinfo : EIATTR_VRC_CTA_INIT_COUNT
	.align		4
        /*0084*/ 	.byte	0x02, 0x4a
	.zero		1
	.zero		1


	//----- nvinfo : EIATTR_EXIT_INSTR_OFFSETS
	.align		4
        /*0088*/ 	.byte	0x04, 0x1c
        /*008a*/ 	.short	(.L_211 - .L_210)


	//   ....[0]....
.L_210:
        /*008c*/ 	.word	0x000000c0


	//   ....[1]....
        /*0090*/ 	.word	0x00001280


	//----- nvinfo : EIATTR_CRS_STACK_SIZE
	.align		4
.L_211:
        /*0094*/ 	.byte	0x04, 0x1e
        /*0096*/ 	.short	(.L_213 - .L_212)
.L_212:
        /*0098*/ 	.word	0x00000000


	//----- nvinfo : EIATTR_CBANK_PARAM_SIZE
	.align		4
.L_213:
        /*009c*/ 	.byte	0x03, 0x19
        /*009e*/ 	.short	0x0028


	//----- nvinfo : EIATTR_PARAM_CBANK
	.align		4
        /*00a0*/ 	.byte	0x04, 0x0a
        /*00a2*/ 	.short	(.L_215 - .L_214)
	.align		4
.L_214:
        /*00a4*/ 	.word	index@(.nv.constant0._Z25causal_conv1d_full_kernelI6__halfEvPKT_S3_PS1_iiii)
        /*00a8*/ 	.short	0x0380
        /*00aa*/ 	.short	0x0028


	//----- nvinfo : EIATTR_SW_WAR
	.align		4
.L_215:
        /*00ac*/ 	.byte	0x04, 0x36
        /*00ae*/ 	.short	(.L_217 - .L_216)
.L_216:
        /*00b0*/ 	.word	0x00000008
.L_217:


//--------------------- .nv.info._Z27causal_conv1d_update_kernelI13__nv_bfloat16EvPKT_S3_PS1_S4_iii --------------------------
	.section	.nv.info._Z27causal_conv1d_update_kernelI13__nv_bfloat16EvPKT_S3_PS1_S4_iii,"",@"SHT_CUDA_INFO"
	.sectionflags	@""
	.align	4


	//----- nvinfo : EIATTR_CUDA_API_VERSION
	.align		4
        /*0000*/ 	.byte	0x04, 0x37
        /*0002*/ 	.short	(.L_219 - .L_218)
.L_218:
        /*0004*/ 	.word	0x00000082


	//----- nvinfo : EIATTR_KPARAM_INFO
	.align		4
.L_219:
        /*0008*/ 	.byte	0x04, 0x17
        /*000a*/ 	.short	(.L_221 - .L_220)
.L_220:
        /*000c*/ 	.word	0x00000000
        /*0010*/ 	.short	0x0006
        /*0012*/ 	.short	0x0028
        /*0014*/ 	.byte	0x00, 0xf0, 0x11, 0x00


	//----- nvinfo : EIATTR_KPARAM_INFO
	.align		4
.L_221:
        /*0018*/ 	.byte	0x04, 0x17
        /*001a*/ 	.short	(.L_223 - .L_222)
.L_222:
        /*001c*/ 	.word	0x00000000
        /*0020*/ 	.short	0x0005
        /*0022*/ 	.short	0x0024
        /*0024*/ 	.byte	0x00, 0xf0, 0x11, 0x00


	//----- nvinfo : EIATTR_KPARAM_INFO
	.align		4
.L_223:
        /*0028*/ 	.byte	0x04, 0x17
        /*002a*/ 	.short	(.L_225 - .L_224)
.L_224:
        /*002c*/ 	.word	0x00000000
        /*0030*/ 	.short	0x0004
        /*0032*/ 	.short	0x0020
        /*0034*/ 	.byte	0x00, 0xf0, 0x11, 0x00


	//----- nvinfo : EIATTR_KPARAM_INFO
	.align		4
.L_225:
        /*0038*/ 	.byte	0x04, 0x17
        /*003a*/ 	.short	(.L_227 - .L_226)
.L_226:
        /*003c*/ 	.word	0x00000000
        /*0040*/ 	.short	0x0003
        /*0042*/ 	.short	0x0018
        /*0044*/ 	.byte	0x00, 0xf5, 0x21, 0x00


	//----- nvinfo : EIATTR_KPARAM_INFO
	.align		4
.L_227:
        /*0048*/ 	.byte	0x04, 0x17
        /*004a*/ 	.short	(.L_229 - .L_228)
.L_228:
        /*004c*/ 	.word	0x00000000
        /*0050*/ 	.short	0x0002
        /*0052*/ 	.short	0x0010
        /*0054*/ 	.byte	0x00, 0xf5, 0x21, 0x00


	//----- nvinfo : EIATTR_KPARAM_INFO
	.align		4
.L_229:
        /*0058*/ 	.byte	0x04, 0x17
        /*005a*/ 	.short	(.L_231 - .L_230)
.L_230:
        /*005c*/ 	.word	0x00000000
        /*0060*/ 	.short	0x0001
        /*0062*/ 	.short	0x0008
        /*0064*/ 	.byte	0x00, 0xf5, 0x21, 0x00


	//----- nvinfo : EIATTR_KPARAM_INFO
	.align		4
.L_231:
        /*0068*/ 	.byte	0x04, 0x17
        /*006a*/ 	.short	(.L_233 - .L_232)
.L_232:
        /*006c*/ 	.word	0x00000000
        /*0070*/ 	.short	0x0000
        /*0072*/ 	.short	0x0000
        /*0074*/ 	.byte	0x00, 0xf5, 0x21, 0x00


	//----- nvinfo : EIATTR_SPARSE_MMA_MASK
	.align		4
.L_233:
        /*0078*/ 	.byte	0x03, 0x50
        /*007a*/ 	.short	0x0000


	//----- nvinfo : EIATTR_MAXREG_COUNT
	.align		4
        /*007c*/ 	.byte	0x03, 0x1b
        /*007e*/ 	.short	0x00ff


	//----- nvinfo : EIATTR_MERCURY_ISA_VERSION
	.align		4
        /*0080*/ 	.byte	0x03, 0x5f
        /*0082*/ 	.short	0x0101


	//----- nvinfo : EIATTR_VRC_CTA_INIT_COUNT
	.align		4
        /*0084*/ 	.byte	0x02, 0x4a
	.zero		1
	.zero		1


	//----- nvinfo : EIATTR_EXIT_INSTR_OFFSETS
	.align		4
        /*0088*/ 	.byte	0x04, 0x1c
        /*008a*/ 	.short	(.L_235 - .L_234)


	//   ....[0]....
.L_234:
        /*008c*/ 	.word	0x00000090


	//   ....[1]....
        /*0090*/ 	.word	0x00001730


	//----- nvinfo : EIATTR_CRS_STACK_SIZE
	.align		4
.L_235:
        /*0094*/ 	.byte	0x04, 0x1e
        /*0096*/ 	.short	(.L_237 - .L_236)
.L_236:
        /*0098*/ 	.word	0x00000000


	//----- nvinfo : EIATTR_CBANK_PARAM_SIZE
	.align		4
.L_237:
        /*009c*/ 	.byte	0x03, 0x19
        /*009e*/ 	.short	0x002c


	//----- nvinfo : EIATTR_PARAM_CBANK
	.align		4
        /*00a0*/ 	.byte	0x04, 0x0a
        /*00a2*/ 	.short	(.L_239 - .L_238)
	.align		4
.L_238:
        /*00a4*/ 	.word	index@(.nv.constant0._Z27causal_conv1d_update_kernelI13__nv_bfloat16EvPKT_S3_PS1_S4_iii)
        /*00a8*/ 	.short	0x0380
        /*00aa*/ 	.short	0x002c


	//----- nvinfo : EIATTR_SW_WAR
	.align		4
.L_239:
        /*00ac*/ 	.byte	0x04, 0x36
        /*00ae*/ 	.short	(.L_241 - .L_240)
.L_240:
        /*00b0*/ 	.word	0x00000008
.L_241:


//--------------------- .nv.info._Z27causal_conv1d_update_kernelI6__halfEvPKT_S3_PS1_S4_iii --------------------------
	.section	.nv.info._Z27causal_conv1d_update_kernelI6__halfEvPKT_S3_PS1_S4_iii,"",@"SHT_CUDA_INFO"
	.sectionflags	@""
	.align	4


	//----- nvinfo : EIATTR_CUDA_API_VERSION
	.align		4
        /*0000*/ 	.byte	0x04, 0x37
        /*0002*/ 	.short	(.L_243 - .L_242)
.L_242:
        /*0004*/ 	.word	0x00000082


	//----- nvinfo : EIATTR_KPARAM_INFO
	.align		4
.L_243:
        /*0008*/ 	.byte	0x04, 0x17
        /*000a*/ 	.short	(.L_245 - .L_244)
.L_244:
        /*000c*/ 	.word	0x00000000
        /*0010*/ 	.short	0x0006
        /*0012*/ 	.short	0x0028
        /*0014*/ 	.byte	0x00, 0xf0, 0x11, 0x00


	//----- nvinfo : EIATTR_KPARAM_INFO
	.align		4
.L_245:
        /*0018*/ 	.byte	0x04, 0x17
        /*001a*/ 	.short	(.L_247 - .L_246)
.L_246:
        /*001c*/ 	.word	0x00000000
        /*0020*/ 	.short	0x0005
        /*0022*/ 	.short	0x0024
        /*0024*/ 	.byte	0x00, 0xf0, 0x11, 0x00


	//----- nvinfo : EIATTR_KPARAM_INFO
	.align		4
.L_247:
        /*0028*/ 	.byte	0x04, 0x17
        /*002a*/ 	.short	(.L_249 - .L_248)
.L_248:
        /*002c*/ 	.word	0x00000000
        /*0030*/ 	.short	0x0004
        /*0032*/ 	.short	0x0020
        /*0034*/ 	.byte	0x00, 0xf0, 0x11, 0x00


	//----- nvinfo : EIATTR_KPARAM_INFO
	.align		4
.L_249:
        /*0038*/ 	.byte	0x04, 0x17
        /*003a*/ 	.short	(.L_251 - .L_250)
.L_250:
        /*003c*/ 	.word	0x00000000
        /*0040*/ 	.short	0x0003
        /*0042*/ 	.short	0x0018
        /*0044*/ 	.byte	0x00, 0xf5, 0x21, 0x00


	//----- nvinfo : EIATTR_KPARAM_INFO
	.align		4
.L_251:
        /*0048*/ 	.byte	0x04, 0x17
        /*004a*/ 	.short	(.L_253 - .L_252)
.L_252:
        /*004c*/ 	.word	0x00000000
        /*0050*/ 	.short	0x0002
        /*0052*/ 	.short	0x0010
        /*0054*/ 	.byte	0x00, 0xf5, 0x21, 0x00


	//----- nvinfo : EIATTR_KPARAM_INFO
	.align		4
.L_253:
        /*0058*/ 	.byte	0x04, 0x17
        /*005a*/ 	.short	(.L_255 - .L_254)
.L_254:
        /*005c*/ 	.word	0x00000000
        /*0060*/ 	.short	0x0001
        /*0062*/ 	.short	0x0008
        /*0064*/ 	.byte	0x00, 0xf5, 0x21, 0x00


	//----- nvinfo : EIATTR_KPARAM_INFO
	.align		4
.L_255:
        /*0068*/ 	.byte	0x04, 0x17
        /*006a*/ 	.short	(.L_257 - .L_256)
.L_256:
        /*006c*/ 	.word	0x00000000
        /*0070*/ 	.short	0x0000
        /*0072*/ 	.short	0x0000
        /*0074*/ 	.byte	0x00, 0xf5, 0x21, 0x00


	//----- nvinfo : EIATTR_SPARSE_MMA_MASK
	.align		4
.L_257:
        /*0078*/ 	.byte	0x03, 0x50
        /*007a*/ 	.short	0x0000


	//----- nvinfo : EIATTR_MAXREG_COUNT
	.align		4
        /*007c*/ 	.byte	0x03, 0x1b
        /*007e*/ 	.short	0x00ff


	//----- nvinfo : EIATTR_MERCURY_ISA_VERSION
	.align		4
        /*0080*/ 	.byte	0x03, 0x5f
        /*0082*/ 	.short	0x0101


	//----- nvinfo : EIATTR_VRC_CTA_INIT_COUNT
	.align		4
        /*0084*/ 	.byte	0x02, 0x4a
	.zero		1
	.zero		1


	//----- nvinfo : EIATTR_EXIT_INSTR_OFFSETS
	.align		4
        /*0088*/ 	.byte	0x04, 0x1c
        /*008a*/ 	.short	(.L_259 - .L_258)


	//   ....[0]....
.L_258:
        /*008c*/ 	.word	0x00000090


	//   ....[1]....
        /*0090*/ 	.word	0x00001730


	//----- nvinfo : EIATTR_CRS_STACK_SIZE
	.align		4
.L_259:
        /*0094*/ 	.byte	0x04, 0x1e
        /*0096*/ 	.short	(.L_261 - .L_260)
.L_260:
        /*0098*/ 	.word	0x00000000


	//----- nvinfo : EIATTR_CBANK_PARAM_SIZE
	.align		4
.L_261:
        /*009c*/ 	.byte	0x03, 0x19
        /*009e*/ 	.short	0x002c


	//----- nvinfo : EIATTR_PARAM_CBANK
	.align		4
        /*00a0*/ 	.byte	0x04, 0x0a
        /*00a2*/ 	.short	(.L_263 - .L_262)
	.align		4
.L_262:
        /*00a4*/ 	.word	index@(.nv.constant0._Z27causal_conv1d_update_kernelI6__halfEvPKT_S3_PS1_S4_iii)
        /*00a8*/ 	.short	0x0380
        /*00aa*/ 	.short	0x002c


	//----- nvinfo : EIATTR_SW_WAR
	.align		4
.L_263:
        /*00ac*/ 	.byte	0x04, 0x36
        /*00ae*/ 	.short	(.L_265 - .L_264)
.L_264:
        /*00b0*/ 	.word	0x00000008
.L_265:


//--------------------- .nv.info._Z43gated_delta_rule_recurrence_kernel_fallbackILi64ELi256EEvPKfS1_S1_S1_S1_PfS2_iii --------------------------
	.section	.nv.info._Z43gated_delta_rule_recurrence_kernel_fallbackILi64ELi256EEvPKfS1_S1_S1_S1_PfS2_iii,"",@"SHT_CUDA_INFO"
	.sectionflags	@""
	.align	4


	//----- nvinfo : EIATTR_CUDA_API_VERSION
	.align		4
        /*0000*/ 	.byte	0x04, 0x37
        /*0002*/ 	.short	(.L_267 - .L_266)
.L_266:
        /*0004*/ 	.word	0x00000082


	//----- nvinfo : EIATTR_KPARAM_INFO
	.align		4
.L_267:
        /*0008*/ 	.byte	0x04, 0x17
        /*000a*/ 	.short	(.L_269 - .L_268)
.L_268:
        /*000c*/ 	.word	0x00000000
        /*0010*/ 	.short	0x0009
        /*0012*/ 	.short	0x0040
        /*0014*/ 	.byte	0x00, 0xf0, 0x11, 0x00


	//----- nvinfo : EIATTR_KPARAM_INFO
	.align		4
.L_269:
        /*0018*/ 	.byte	0x04, 0x17
        /*001a*/ 	.short	(.L_271 - .L_270)
.L_270:
        /*001c*/ 	.word	0x00000000
        /*0020*/ 	.short	0x0008
        /*0022*/ 	.short	0x003c
        /*0024*/ 	.byte	0x00, 0xf0, 0x11, 0x00


	//----- nvinfo : EIATTR_KPARAM_INFO
	.align		4
.L_271:
        /*0028*/ 	.byte	0x04, 0x17
        /*002a*/ 	.short	(.L_273 - .L_272)
.L_272:
        /*002c*/ 	.word	0x00000000
        /*0030*/ 	.short	0x0007
        /*0032*/ 	.short	0x0038
        /*0034*/ 	.byte	0x00, 0xf0, 0x11, 0x00


	//----- nvinfo : EIATTR_KPARAM_INFO
	.align		4
.L_273:
        /*0038*/ 	.byte	0x04, 0x17
        /*003a*/ 	.short	(.L_275 - .L_274)
.L_274:
        /*003c*/ 	.word	0x00000000
        /*0040*/ 	.short	0x0006
        /*0042*/ 	.short	0x0030
        /*0044*/ 	.byte	0x00, 0xf5, 0x21, 0x00


	//----- nvinfo : EIATTR_KPARAM_INFO
	.align		4
.L_275:
        /*0048*/ 	.byte	0x04, 0x17
        /*004a*/ 	.short	(.L_277 - .L_276)
.L_276:
        /*004c*/ 	.word	0x00000000
        /*0050*/ 	.short	0x0005
        /*0052*/ 	.short	0x0028
        /*0054*/ 	.byte	0x00, 0xf5, 0x21, 0x00


	//----- nvinfo : EIATTR_KPARAM_INFO
	.align		4
.L_277:
        /*0058*/ 	.byte	0x04, 0x17
        /*005a*/ 	.short	(.L_279 - .L_278)
.L_278:
        /*005c*/ 	.word	0x00000000
        /*0060*/ 	.short	0x0004
        /*0062*/ 	.short	0x0020
        /*0064*/ 	.byte	0x00, 0xf5, 0x21, 0x00


	//----- nvinfo : EIATTR_KPARAM_INFO
	.align		4
.L_279:
        /*0068*/ 	.byte	0x04, 0x17
        /*006a*/ 	.short	(.L_281 - .L_280)
.L_280:
        /*006c*/ 	.word	0x00000000
        /*0070*/ 	.short	0x0003
        /*0072*/ 	.short	0x0018
        /*0074*/ 	.byte	0x00, 0xf5, 0x21, 0x00


	//----- nvinfo : EIATTR_KPARAM_INFO
	.align		4
.L_281:
        /*0078*/ 	.byte	0x04, 0x17
        /*007a*/ 	.short	(.L_283 - .L_282)
.L_282:
        /*007c*/ 	.word	0x00000000
        /*0080*/ 	.short	0x0002
        /*0082*/ 	.short	0x0010
        /*0084*/ 	.byte	0x00, 0xf5, 0x21, 0x00


	//----- nvinfo : EIATTR_KPARAM_INFO
	.align		4
.L_283:
        /*0088*/ 	.byte	0x04, 0x17
        /*008a*/ 	.short	(.L_285 - .L_284)
.L_284:
        /*008c*/ 	.word	0x00000000
        /*0090*/ 	.short	0x0001
        /*0092*/ 	.short	0x0008
        /*0094*/ 	.byte	0x00, 0xf5, 0x21, 0x00


	//----- nvinfo : EIATTR_KPARAM_INFO
	.align		4
.L_285:
        /*0098*/ 	.byte	0x04, 0x17
        /*009a*/ 	.short	(.L_287 - .L_286)
.L_286:
        /*009c*/ 	.word	0x00000000
        /*00a0*/ 	.short	0x0000
        /*00a2*/ 	.short	0x0000
        /*00a4*/ 	.byte	0x00, 0xf5, 0x21, 0x00


	//----- nvinfo : EIATTR_SPARSE_MMA_MASK
	.align		4
.L_287:
        /*00a8*/ 	.byte	0x03, 0x50
        /*00aa*/ 	.short	0x0000


	//----- nvinfo : EIATTR_MAXREG_COUNT
	.align		4
        /*00ac*/ 	.byte	0x03, 0x1b
        /*00ae*/ 	.short	0x00ff


	//----- nvinfo : EIATTR_NUM_BARRIERS
	.align		4
        /*00b0*/ 	.byte	0x02, 0x4c
        /*00b2*/ 	.byte	0x01
	.zero		1


	//----- nvinfo : EIATTR_MERCURY_ISA_VERSION
	.align		4
        /*00b4*/ 	.byte	0x03, 0x5f
        /*00b6*/ 	.short	0x0101


	//----- nvinfo : EIATTR_UNUSED_LOAD_BYTE_OFFSET
	.align		4
        /*00b8*/ 	.byte	0x04, 0x44
        /*00ba*/ 	.short	(.L_289 - .L_288)


	//   ....[0]....
.L_288:
        /*00bc*/ 	.word	0x00001e90
        /*00c0*/ 	.word	0x00000fff


	//   ....[1]....
        /*00c4*/ 	.word	0x00003490
        /*00c8*/ 	.word	0x00000fff


	//----- nvinfo : EIATTR_VRC_CTA_INIT_COUNT
	.align		4
.L_289:
        /*00cc*/ 	.byte	0x02, 0x4a
	.zero		1
	.zero		1


	//----- nvinfo : EIATTR_EXIT_INSTR_OFFSETS
	.align		4
        /*00d0*/ 	.byte	0x04, 0x1c
        /*00d2*/ 	.short	(.L_291 - .L_290)


	//   ....[0]....
.L_290:
        /*00d4*/ 	.word	0x00000090


	//   ....[1]....
        /*00d8*/ 	.word	0x00003640


	//   ....[2]....
        /*00dc*/ 	.word	0x000039b0


	//   ....[3]....
        /*00e0*/ 	.word	0x00003b50


	//   ....[4]....
        /*00e4*/ 	.word	0x00003c60


	//   ....[5]....
        /*00e8*/ 	.word	0x00003d30


	//----- nvinfo : EIATTR_CRS_STACK_SIZE
	.align		4
.L_291:
        /*00ec*/ 	.byte	0x04, 0x1e
        /*00ee*/ 	.short	(.L_293 - .L_292)
.L_292:
        /*00f0*/ 	.word	0x00000000


	//----- nvinfo : EIATTR_CBANK_PARAM_SIZE
	.align		4
.L_293:
        /*00f4*/ 	.byte	0x03, 0x19
        /*00f6*/ 	.short	0x0044


	//----- nvinfo : EIATTR_PARAM_CBANK
	.align		4
        /*00f8*/ 	.byte	0x04, 0x0a
        /*00fa*/ 	.short	(.L_295 - .L_294)
	.align		4
.L_294:
        /*00fc*/ 	.word	index@(.nv.constant0._Z43gated_delta_rule_recurrence_kernel_fallbackILi64ELi256EEvPKfS1_S1_S1_S1_PfS2_iii)
        /*0100*/ 	.short	0x0380
        /*0102*/ 	.short	0x0044


	//----- nvinfo : EIATTR_SW_WAR
	.align		4
.L_295:
        /*0104*/ 	.byte	0x04, 0x36
        /*0106*/ 	.short	(.L_297 - .L_296)
.L_296:
        /*0108*/ 	.word	0x00000008
.L_297:


//--------------------- .nv.info._Z40gated_delta_rule_recurrence_kernel_tiledILi64ELi64EEvPKfS1_S1_S1_S1_PfS2_ii --------------------------
	.section	.nv.info._Z40gated_delta_rule_recurrence_kernel_tiledILi64ELi64EEvPKfS1_S1_S1_S1_PfS2_ii,"",@"SHT_CUDA_INFO"
	.sectionflags	@""
	.align	4


	//----- nvinfo : EIATTR_CUDA_API_VERSION
	.align		4
        /*0000*/ 	.byte	0x04, 0x37
        /*0002*/ 	.short	(.L_299 - .L_298)
.L_298:
        /*0004*/ 	.word	0x00000082


	//----- nvinfo : EIATTR_KPARAM_INFO
	.align		4
.L_299:
        /*0008*/ 	.byte	0x04, 0x17
        /*000a*/ 	.short	(.L_301 - .L_300)
.L_300:
        /*000c*/ 	.word	0x00000000
        /*0010*/ 	.short	0x0008
        /*0012*/ 	.short	0x003c
        /*0014*/ 	.byte	0x00, 0xf0, 0x11, 0x00


	//----- nvinfo : EIATTR_KPARAM_INFO
	.align		4
.L_301:
        /*0018*/ 	.byte	0x04, 0x17
        /*001a*/ 	.short	(.L_303 - .L_302)
.L_302:
        /*001c*/ 	.word	0x00000000
        /*0020*/ 	.short	0x0007
        /*0022*/ 	.short	0x0038
        /*0024*/ 	.byte	0x00, 0xf0, 0x11, 0x00


	//----- nvinfo : EIATTR_KPARAM_INFO
	.align		4
.L_303:
        /*0028*/ 	.byte	0x04, 0x17
        /*002a*/ 	.short	(.L_305 - .L_304)
.L_304:
        /*002c*/ 	.word	0x00000000
        /*0030*/ 	.short	0x0006
        /*0032*/ 	.short	0x0030
        /*0034*/ 	.byte	0x00, 0xf5, 0x21, 0x00


	//----- nvinfo : EIATTR_KPARAM_INFO
	.align		4
.L_305:
        /*0038*/ 	.byte	0x04, 0x17
        /*003a*/ 	.short	(.L_307 - .L_306)
.L_306:
        /*003c*/ 	.word	0x00000000
        /*0040*/ 	.short	0x0005
        /*0042*/ 	.short	0x0028
        /*0044*/ 	.byte	0x00, 0xf5, 0x21, 0x00


	//----- nvinfo : EIATTR_KPARAM_INFO
	.align		4
.L_307:
        /*0048*/ 	.byte	0x04, 0x17
        /*004a*/ 	.short	(.L_309 - .L_308)
.L_308:
        /*004c*/ 	.word	0x00000000
        /*0050*/ 	.short	0x0004
        /*0052*/ 	.short	0x0020
        /*0054*/ 	.byte	0x00, 0xf5, 0x21, 0x00


	//----- nvinfo : EIATTR_KPARAM_INFO
	.align		4
.L_309:
        /*0058*/ 	.byte	0x04, 0x17
        /*005a*/ 	.short	(.L_311 - .L_310)
.L_310:
        /*005c*/ 	.word	0x00000000
        /*0060*/ 	.short	0x0003
        /*0062*/ 	.short	0x0018
        /*0064*/ 	.byte	0x00, 0xf5, 0x21, 0x00


	//----- nvinfo : EIATTR_KPARAM_INFO
	.align		4
.L_311:
        /*0068*/ 	.byte	0x04, 0x17
        /*006a*/ 	.short	(.L_313 - .L_312)
.L_312:
        /*006c*/ 	.word	0x00000000
        /*0070*/ 	.short	0x0002
        /*0072*/ 	.short	0x0010
        /*0074*/ 	.byte	0x00, 0xf5, 0x21, 0x00


	//----- nvinfo : EIATTR_KPARAM_INFO
	.align		4
.L_313:
        /*0078*/ 	.byte	0x04, 0x17
        /*007a*/ 	.short	(.L_315 - .L_314)
.L_314:
        /*007c*/ 	.word	0x00000000
        /*0080*/ 	.short	0x0001
        /*0082*/ 	.short	0x0008
        /*0084*/ 	.byte	0x00, 0xf5, 0x21, 0x00


	//----- nvinfo : EIATTR_KPARAM_INFO
	.align		4
.L_315:
        /*0088*/ 	.byte	0x04, 0x17
        /*008a*/ 	.short	(.L_317 - .L_316)
.L_316:
        /*008c*/ 	.word	0x00000000
        /*0090*/ 	.short	0x0000
        /*0092*/ 	.short	0x0000
        /*0094*/ 	.byte	0x00, 0xf5, 0x21, 0x00


	//----- nvinfo : EIATTR_SPARSE_MMA_MASK
	.align		4
.L_317:
        /*0098*/ 	.byte	0x03, 0x50
        /*009a*/ 	.short	0x0000


	//----- nvinfo : EIATTR_MAXREG_COUNT
	.align		4
        /*009c*/ 	.byte	0x03, 0x1b
        /*009e*/ 	.short	0x00ff


	//----- nvinfo : EIATTR_NUM_BARRIERS
	.align		4
        /*00a0*/ 	.byte	0x02, 0x4c
        /*00a2*/ 	.byte	0x01
	.zero		1


	//----- nvinfo : EIATTR_MERCURY_ISA_VERSION
	.align		4
        /*00a4*/ 	.byte	0x03, 0x5f
        /*00a6*/ 	.short	0x0101


	//----- nvinfo : EIATTR_VRC_CTA_INIT_COUNT
	.align		4
        /*00a8*/ 	.byte	0x02, 0x4a
	.zero		1
	.zero		1


	//----- nvinfo : EIATTR_EXIT_INSTR_OFFSETS
	.align		4
        /*00ac*/ 	.byte	0x04, 0x1c
        /*00ae*/ 	.short	(.L_319 - .L_318)


	//   ....[0]....
.L_318:
        /*00b0*/ 	.word	0x00000060


	//   ....[1]....
        /*00b4*/ 	.word	0x000028e0


	//----- nvinfo : EIATTR_CBANK_PARAM_SIZE
	.align		4
.L_319:
        /*00b8*/ 	.byte	0x03, 0x19
        /*00ba*/ 	.short	0x0040


	//----- nvinfo : EIATTR_PARAM_CBANK
	.align		4
        /*00bc*/ 	.byte	0x04, 0x0a
        /*00be*/ 	.short	(.L_321 - .L_320)
	.align		4
.L_320:
        /*00c0*/ 	.word	index@(.nv.constant0._Z40gated_delta_rule_recurrence_kernel_tiledILi64ELi64EEvPKfS1_S1_S1_S1_PfS2_ii)
        /*00c4*/ 	.short	0x0380
        /*00c6*/ 	.short	0x0040


	//----- nvinfo : EIATTR_SW_WAR
	.align		4
.L_321:
        /*00c8*/ 	.byte	0x04, 0x36
        /*00ca*/ 	.short	(.L_323 - .L_322)
.L_322:
        /*00cc*/ 	.word	0x00000008
.L_323:


//--------------------- .nv.info._Z40gated_delta_rule_recurrence_kernel_tiledILi128ELi64EEvPKfS1_S1_S1_S1_PfS2_ii --------------------------
	.section	.nv.info._Z40gated_delta_rule_recurrence_kernel_tiledILi128ELi64EEvPKfS1_S1_S1_S1_PfS2_ii,"",@"SHT_CUDA_INFO"
	.sectionflags	@""
	.align	4


	//----- nvinfo : EIATTR_CUDA_API_VERSION
	.align		4
        /*0000*/ 	.byte	0x04, 0x37
        /*0002*/ 	.short	(.L_325 - .L_324)
.L_324:
        /*0004*/ 	.word	0x00000082


	//----- nvinfo : EIATTR_KPARAM_INFO
	.align		4
.L_325:
        /*0008*/ 	.byte	0x04, 0x17
        /*000a*/ 	.short	(.L_327 - .L_326)
.L_326:
        /*000c*/ 	.word	0x00000000
        /*0010*/ 	.short	0x0008
        /*0012*/ 	.short	0x003c
        /*0014*/ 	.byte	0x00, 0xf0, 0x11, 0x00


	//----- nvinfo : EIATTR_KPARAM_INFO
	.align		4
.L_327:
        /*0018*/ 	.byte	0x04, 0x17
        /*001a*/ 	.short	(.L_329 - .L_328)
.L_328:
        /*001c*/ 	.word	0x00000000
        /*0020*/ 	.short	0x0007
        /*0022*/ 	.short	0x0038
        /*0024*/ 	.byte	0x00, 0xf0, 0x11, 0x00


	//----- nvinfo : EIATTR_KPARAM_INFO
	.align		4
.L_329:
        /*0028*/ 	.byte	0x04, 0x17
        /*002a*/ 	.short	(.L_331 - .L_330)
.L_330:
        /*002c*/ 	.word	0x00000000
        /*0030*/ 	.short	0x0006
        /*0032*/ 	.short	0x0030
        /*0034*/ 	.byte	0x00, 0xf5, 0x21, 0x00


	//----- nvinfo : EIATTR_KPARAM_INFO
	.align		4
.L_331:
        /*0038*/ 	.byte	0x04, 0x17
        /*003a*/ 	.short	(.L_333 - .L_332)
.L_332:
        /*003c*/ 	.word	0x00000000
        /*0040*/ 	.short	0x0005
        /*0042*/ 	.short	0x0028
        /*0044*/ 	.byte	0x00, 0xf5, 0x21, 0x00


	//----- nvinfo : EIATTR_KPARAM_INFO
	.align		4
.L_333:
        /*0048*/ 	.byte	0x04, 0x17
        /*004a*/ 	.short	(.L_335 - .L_334)
.L_334:
        /*004c*/ 	.word	0x00000000
        /*0050*/ 	.short	0x0004
        /*0052*/ 	.short	0x0020
        /*0054*/ 	.byte	0x00, 0xf5, 0x21, 0x00


	//----- nvinfo : EIATTR_KPARAM_INFO
	.align		4
.L_335:
        /*0058*/ 	.byte	0x04, 0x17
        /*005a*/ 	.short	(.L_337 - .L_336)
.L_336:
        /*005c*/ 	.word	0x00000000
        /*0060*/ 	.short	0x0003
        /*0062*/ 	.short	0x0018
        /*0064*/ 	.byte	0x00, 0xf5, 0x21, 0x00


	//----- nvinfo : EIATTR_KPARAM_INFO
	.align		4
.L_337:
        /*0068*/ 	.byte	0x04, 0x17
        /*006a*/ 	.short	(.L_339 - .L_338)
.L_338:
        /*006c*/ 	.word	0x00000000
        /*0070*/ 	.short	0x0002
        /*0072*/ 	.short	0x0010
        /*0074*/ 	.byte	0x00, 0xf5, 0x21, 0x00


	//----- nvinfo : EIATTR_KPARAM_INFO
	.align		4
.L_339:
        /*0078*/ 	.byte	0x04, 0x17
        /*007a*/ 	.short	(.L_341 - .L_340)
.L_340:
        /*007c*/ 	.word	0x00000000
        /*0080*/ 	.short	0x0001
        /*0082*/ 	.short	0x0008
        /*0084*/ 	.byte	0x00, 0xf5, 0x21, 0x00


	//----- nvinfo : EIATTR_KPARAM_INFO
	.align		4
.L_341:
        /*0088*/ 	.byte	0x04, 0x17
        /*008a*/ 	.short	(.L_343 - .L_342)
.L_342:
        /*008c*/ 	.word	0x00000000
        /*0090*/ 	.short	0x0000
        /*0092*/ 	.short	0x0000
        /*0094*/ 	.byte	0x00, 0xf5, 0x21, 0x00


	//----- nvinfo : EIATTR_SPARSE_MMA_MASK
	.align		4
.L_343:
        /*0098*/ 	.byte	0x03, 0x50
        /*009a*/ 	.short	0x0000


	//----- nvinfo : EIATTR_MAXREG_COUNT
	.align		4
        /*009c*/ 	.byte	0x03, 0x1b
        /*009e*/ 	.short	0x00ff


	//----- nvinfo : EIATTR_NUM_BARRIERS
	.align		4
        /*00a0*/ 	.byte	0x02, 0x4c
        /*00a2*/ 	.byte	0x01
	.zero		1


	//----- nvinfo : EIATTR_ANNOTATIONS
	.align		4
        /*00a4*/ 	.byte	0x04, 0x55
        /*00a6*/ 	.short	(.L_345 - .L_344)


	//   ....[0]....
.L_344:
        /*00a8*/ 	.word	0x00000001
        /*00ac*/ 	.byte	0xb0, 0x00, 0x00, 0x00, 0x01, 0x00, 0x00, 0x00, 0x30, 0x02, 0x00, 0x00, 0x01, 0x00, 0x00, 0x00
        /* <DEDUP_REMOVED lines=107> */
        /*076c*/ 	.byte	0xd0, 0x62, 0x00, 0x00


	//----- nvinfo : EIATTR_MERCURY_ISA_VERSION
	.align		4
.L_345:
        /*0770*/ 	.byte	0x03, 0x5f
        /*0772*/ 	.short	0x0101


	//----- nvinfo : EIATTR_VRC_CTA_INIT_COUNT
	.align		4
        /*0774*/ 	.byte	0x02, 0x4a
	.zero		1
	.zero		1


	//----- nvinfo : EIATTR_EXIT_INSTR_OFFSETS
	.align		4
        /*0778*/ 	.byte	0x04, 0x1c
        /*077a*/ 	.short	(.L_347 - .L_346)


	//   ....[0]....
.L_346:
        /*077c*/ 	.word	0x00000070


	//   ....[1]....
        /*0780*/ 	.word	0x00006680


	//----- nvinfo : EIATTR_CRS_STACK_SIZE
	.align		4
.L_347:
        /*0784*/ 	.byte	0x04, 0x1e
        /*0786*/ 	.short	(.L_349 - .L_348)
.L_348:
        /*0788*/ 	.word	0x00000000


	//----- nvinfo : EIATTR_CBANK_PARAM_SIZE
	.align		4
.L_349:
        /*078c*/ 	.byte	0x03, 0x19
        /*078e*/ 	.short	0x0040


	//----- nvinfo : EIATTR_PARAM_CBANK
	.align		4
        /*0790*/ 	.byte	0x04, 0x0a
        /*0792*/ 	.short	(.L_351 - .L_350)
	.align		4
.L_350:
        /*0794*/ 	.word	index@(.nv.constant0._Z40gated_delta_rule_recurrence_kernel_tiledILi128ELi64EEvPKfS1_S1_S1_S1_PfS2_ii)
        /*0798*/ 	.short	0x0380
        /*079a*/ 	.short	0x0040


	//----- nvinfo : EIATTR_SW_WAR
	.align		4
.L_351:
        /*079c*/ 	.byte	0x04, 0x36
        /*079e*/ 	.short	(.L_353 - .L_352)
.L_352:
        /*07a0*/ 	.word	0x00000008
.L_353:


//--------------------- .nv.callgraph             --------------------------
	.section	.nv.callgraph,"",@"SHT_CUDA_CALLGRAPH"
	.align	4
	.sectionentsize	8
	.align		4
        /*0000*/ 	.word	0x00000000
	.align		4
        /*0004*/ 	.word	0xffffffff
	.align		4
        /*0008*/ 	.word	0x00000000
	.align		4
        /*000c*/ 	.word	0xfffffffe
	.align		4
        /*0010*/ 	.word	0x00000000
	.align		4
        /*0014*/ 	.word	0xfffffffd
	.align		4
        /*0018*/ 	.word	0x00000000
	.align		4
        /*001c*/ 	.word	0xfffffffc


//--------------------- .text._Z23fused_gdn_gating_kernelI13__nv_bfloat16EvPKT_S3_PKfS5_PS1_S6_ii --------------------------
	.section	.text._Z23fused_gdn_gating_kernelI13__nv_bfloat16EvPKT_S3_PKfS5_PS1_S6_ii,"ax",@progbits
	.align	128
        .global         _Z23fused_gdn_gating_kernelI13__nv_bfloat16EvPKT_S3_PKfS5_PS1_S6_ii
        .type           _Z23fused_gdn_gating_kernelI13__nv_bfloat16EvPKT_S3_PKfS5_PS1_S6_ii,@function
        .size           _Z23fused_gdn_gating_kernelI13__nv_bfloat16EvPKT_S3_PKfS5_PS1_S6_ii,(.L_x_158 - _Z23fused_gdn_gating_kernelI13__nv_bfloat16EvPKT_S3_PKfS5_PS1_S6_ii)
        .other          _Z23fused_gdn_gating_kernelI13__nv_bfloat16EvPKT_S3_PKfS5_PS1_S6_ii,@"STO_CUDA_ENTRY STV_DEFAULT"
_Z23fused_gdn_gating_kernelI13__nv_bfloat16EvPKT_S3_PKfS5_PS1_S6_ii:
.text._Z23fused_gdn_gating_kernelI13__nv_bfloat16EvPKT_S3_PKfS5_PS1_S6_ii:
[----:B------:R-:W-:Y:S01]  /*0000*/  LDC R1, c[0x0][0x37c] ;  /* 0x0000df00ff017b82 */ /* 0x000fe20000000800 */
[----:B------:R-:W0:Y:S07]  /*0010*/  S2R R0, SR_TID.X ;  /* 0x0000000000007919 */ /* 0x000e2e0000002100 */
[----:B------:R-:W0:Y:S01]  /*0020*/  S2UR UR4, SR_CTAID.X ;  /* 0x00000000000479c3 */ /* 0x000e220000002500 */
[----:B------:R-:W1:Y:S07]  /*0030*/  LDCU UR5, c[0x0][0x3b0] ;  /* 0x00007600ff0577ac */ /* 0x000e6e0008000800 */
[----:B------:R-:W0:Y:S02]  /*0040*/  LDC R3, c[0x0][0x360] ;  /* 0x0000d800ff037b82 */ /* 0x000e240000000800 */
[----:B0-----:R-:W-:-:S05]  /*0050*/  IMAD R3, R3, UR4, R0 ;  /* 0x0000000403037c24 */ /* 0x001fca000f8e0200 */
[----:B-1----:R-:W-:-:S13]  /*0060*/  ISETP.GE.AND P0, PT, R3, UR5, PT ;  /* 0x0000000503007c0c */ /* 0x002fda000bf06270 */
[----:B------:R-:W-:Y:S05]  /*0070*/  @P0 EXIT ;  /* 0x000000000000094d */ /* 0x000fea0003800000 */
[----:B------:R-:W0:Y:S01]  /*0080*/  LDC.64 R4, c[0x0][0x380] ;  /* 0x0000e000ff047b82 */ /* 0x000e220000000a00 */
[----:B------:R-:W1:Y:S07]  /*0090*/  LDCU.64 UR4, c[0x0][0x358] ;  /* 0x00006b00ff0477ac */ /* 0x000e6e0008000a00 */
[----:B------:R-:W2:Y:S01]  /*00a0*/  LDC R0, c[0x0][0x3b4] ;  /* 0x0000ed00ff007b82 */ /* 0x000ea20000000800 */
[----:B0-----:R-:W-:-:S06]  /*00b0*/  IMAD.WIDE R4, R3, 0x2, R4 ;  /* 0x0000000203047825 */ /* 0x001fcc00078e0204 */
[----:B-1----:R-:W3:Y:S01]  /*00c0*/  LDG.E.U16.CONSTANT R4, desc[UR4][R4.64] ;  /* 0x0000000404047981 */ /* 0x002ee2000c1e9500 */
[----:B------:R-:W-:Y:S01]  /*00d0*/  HFMA2 R10, -RZ, RZ, 0.96630859375, -0.0022525787353515625 ;  /* 0x3bbb989dff0a7431 */ /* 0x000fe200000001ff */
[----:B--2---:R-:W-:Y:S01]  /*00e0*/  IABS R2, R0 ;  /* 0x0000000000027213 */ /* 0x004fe20000000000 */
[----:B------:R-:W-:Y:S01]  /*00f0*/  BSSY.RECONVERGENT B0, `(.L_x_0) ;  /* 0x000002c000007945 */ /* 0x000fe20003800200 */
[----:B------:R-:W-:Y:S02]  /*0100*/  IABS R11, R3 ;  /* 0x00000003000b7213 */ /* 0x000fe40000000000 */
[----:B------:R-:W0:Y:S01]  /*0110*/  I2F.RP R8, R2 ;  /* 0x0000000200087306 */ /* 0x000e220000209400 */
[----:B------:R-:W-:-:S07]  /*0120*/  ISETP.GE.AND P1, PT, R3, RZ, PT ;  /* 0x000000ff0300720c */ /* 0x000fce0003f26270 */
[----:B0-----:R-:W0:Y:S02]  /*0130*/  MUFU.RCP R8, R8 ;  /* 0x0000000800087308 */ /* 0x001e240000001000 */
[----:B0-----:R-:W-:-:S06]  /*0140*/  IADD3 R6, PT, PT, R8, 0xffffffe, RZ ;  /* 0x0ffffffe08067810 */ /* 0x001fcc0007ffe0ff */
[----:B------:R0:W1:Y:S02]  /*0150*/  F2I.FTZ.U32.TRUNC.NTZ R7, R6 ;  /* 0x0000000600077305 */ /* 0x000064000021f000 */
[----:B0-----:R-:W-:Y:S01]  /*0160*/  IMAD.MOV.U32 R6, RZ, RZ, RZ ;  /* 0x000000ffff067224 */ /* 0x001fe200078e00ff */
[----:B-1----:R-:W-:-:S05]  /*0170*/  IADD3 R9, PT, PT, RZ, -R7, RZ ;  /* 0x80000007ff097210 */ /* 0x002fca0007ffe0ff */
[----:B------:R-:W-:-:S04]  /*0180*/  IMAD R9, R9, R2, RZ ;  /* 0x0000000209097224 */ /* 0x000fc800078e02ff */
[----:B------:R-:W-:-:S04]  /*0190*/  IMAD.HI.U32 R7, R7, R9, R6 ;  /* 0x0000000907077227 */ /* 0x000fc800078e0006 */
[----:B------:R-:W-:Y:S01]  /*01a0*/  IMAD.MOV.U32 R9, RZ, RZ, R11 ;  /* 0x000000ffff097224 */ /* 0x000fe200078e000b */
[----:B------:R-:W-:-:S03]  /*01b0*/  MOV R11, 0x437c0000 ;  /* 0x437c0000000b7802 */ /* 0x000fc60000000f00 */
[----:B------:R-:W-:-:S05]  /*01c0*/  IMAD.HI.U32 R7, R7, R9, RZ ;  /* 0x0000000907077227 */ /* 0x000fca00078e00ff */
[----:B------:R-:W-:Y:S02]  /*01d0*/  IADD3 R7, PT, PT, -R7, RZ, RZ ;  /* 0x000000ff07077210 */ /* 0x000fe40007ffe1ff */
[----:B---3--:R-:W-:-:S05]  /*01e0*/  SHF.L.U32 R5, R4, 0x10, RZ ;  /* 0x0000001004057819 */ /* 0x008fca00000006ff */
[----:B------:R-:W-:-:S04]  /*01f0*/  FFMA.SAT R4, R5, -R10, 0.5 ;  /* 0x3f00000005047423 */ /* 0x000fc8000000280a */
[----:B------:R-:W-:Y:S01]  /*0200*/  FFMA.RM R6, R4, R11, 12582913 ;  /* 0x4b40000104067423 */ /* 0x000fe2000000400b */
[----:B------:R-:W-:-:S03]  /*0210*/  IMAD R4, R2, R7, R9 ;  /* 0x0000000702047224 */ /* 0x000fc600078e0209 */
[C---:B------:R-:W-:Y:S01]  /*0220*/  FADD R8, R6.reuse, -12583039 ;  /* 0xcb40007f06087421 */ /* 0x040fe20000000000 */
[----:B------:R-:W-:Y:S02]  /*0230*/  SHF.L.U32 R6, R6, 0x17, RZ ;  /* 0x0000001706067819 */ /* 0x000fe400000006ff */
[----:B------:R-:W-:Y:S01]  /*0240*/  ISETP.GT.U32.AND P0, PT, R2, R4, PT ;  /* 0x000000040200720c */ /* 0x000fe20003f04070 */
[----:B------:R-:W-:-:S04]  /*0250*/  FFMA R8, R5, -1.4426950216293334961, -R8 ;  /* 0xbfb8aa3b05087823 */ /* 0x000fc80000000808 */
[----:B------:R-:W-:-:S04]  /*0260*/  FFMA R8, R5, -1.925963033500011079e-08, R8 ;  /* 0xb2a5706005087823 */ /* 0x000fc80000000008 */
[----:B------:R-:W0:Y:S04]  /*0270*/  MUFU.EX2 R5, R8 ;  /* 0x0000000800057308 */ /* 0x000e280000000800 */
[----:B------:R-:W-:Y:S01]  /*0280*/  @!P0 IMAD.IADD R4, R4, 0x1, -R2 ;  /* 0x0000000104048824 */ /* 0x000fe200078e0a02 */
[----:B------:R-:W-:-:S04]  /*0290*/  ISETP.NE.AND P0, PT, R0, RZ, PT ;  /* 0x000000ff0000720c */ /* 0x000fc80003f05270 */
[----:B------:R-:W-:Y:S01]  /*02a0*/  ISETP.GT.U32.AND P2, PT, R2, R4, PT ;  /* 0x000000040200720c */ /* 0x000fe20003f44070 */
[----:B0-----:R-:W-:-:S05]  /*02b0*/  FFMA R5, R6, R5, 1 ;  /* 0x3f80000006057423 */ /* 0x001fca0000000005 */
[----:B------:R-:W-:-:S07]  /*02c0*/  IADD3 R6, PT, PT, R5, 0x1800000, RZ ;  /* 0x0180000005067810 */ /* 0x000fce0007ffe0ff */
[----:B------:R-:W-:Y:S01]  /*02d0*/  @!P2 IMAD.IADD R4, R4, 0x1, -R2 ;  /* 0x000000010404a824 */ /* 0x000fe200078e0a02 */
[----:B------:R-:W-:-:S04]  /*02e0*/  LOP3.LUT R6, R6, 0x7f800000, RZ, 0xc0, !PT ;  /* 0x7f80000006067812 */ /* 0x000fc800078ec0ff */
[----:B------:R-:W-:Y:S02]  /*02f0*/  @!P1 IADD3 R4, PT, PT, -R4, RZ, RZ ;  /* 0x000000ff04049210 */ /* 0x000fe40007ffe1ff */
[----:B------:R-:W-:Y:S02]  /*0300*/  ISETP.GT.U32.AND P2, PT, R6, 0x1ffffff, PT ;  /* 0x01ffffff0600780c */ /* 0x000fe40003f44070 */
[----:B------:R-:W-:-:S11]  /*0310*/  @!P0 LOP3.LUT R4, RZ, R0, RZ, 0x33, !PT ;  /* 0x00000000ff048212 */ /* 0x000fd600078e33ff */
[----:B------:R-:W-:Y:S05]  /*0320*/  @P2 BRA `(.L_x_1) ;  /* 0x0000000000102947 */ /* 0x000fea0003800000 */
[----:B------:R-:W-:-:S07]  /*0330*/  MOV R6, 0x350 ;  /* 0x0000035000067802 */ /* 0x000fce0000000f00 */
[----:B------:R-:W-:Y:S05]  /*0340*/  CALL.REL.NOINC `($__internal_0_$__cuda_sm20_rcp_rn_f32_slowpath) ;  /* 0x0000000400207944 */ /* 0x000fea0003c00000 */
[----:B------:R-:W-:Y:S01]  /*0350*/  MOV R0, R5 ;  /* 0x0000000500007202 */ /* 0x000fe20000000f00 */
[----:B------:R-:W-:Y:S06]  /*0360*/  BRA `(.L_x_2) ;  /* 0x0000000000107947 */ /* 0x000fec0003800000 */
.L_x_1:
[----:B------:R-:W0:Y:S02]  /*0370*/  MUFU.RCP R0, R5 ;  /* 0x0000000500007308 */ /* 0x000e240000001000 */
[----:B0-----:R-:W-:-:S04]  /*0380*/  FFMA R2, R5, R0, -1 ;  /* 0xbf80000005027423 */ /* 0x001fc80000000000 */
[----:B------:R-:W-:-:S04]  /*0390*/  FADD.FTZ R7, -R2, -RZ ;  /* 0x800000ff02077221 */ /* 0x000fc80000010100 */
[----:B------:R-:W-:-:S07]  /*03a0*/  FFMA R0, R0, R7, R0 ;  /* 0x0000000700007223 */ /* 0x000fce0000000000 */
.L_x_2:
[----:B------:R-:W-:Y:S05]  /*03b0*/  BSYNC.RECONVERGENT B0 ;  /* 0x0000000000007941 */ /* 0x000fea0003800200 */
.L_x_0:
[----:B------:R-:W0:Y:S08]  /*03c0*/  LDC.64 R6, c[0x0][0x388] ;  /* 0x0000e200ff067b82 */ /* 0x000e300000000a00 */
[----:B------:R-:W1:Y:S08]  /*03d0*/  LDC.64 R8, c[0x0][0x398] ;  /* 0x0000e600ff087b82 */ /* 0x000e700000000a00 */
[----:B------:R-:W2:Y:S01]  /*03e0*/  LDC.64 R10, c[0x0][0x390] ;  /* 0x0000e400ff0a7b82 */ /* 0x000ea20000000a00 */
[----:B0-----:R-:W-:-:S06]  /*03f0*/  IMAD.WIDE R6, R3, 0x2, R6 ;  /* 0x0000000203067825 */ /* 0x001fcc00078e0206 */
[----:B------:R-:W3:Y:S01]  /*0400*/  LDG.E.U16.CONSTANT R6, desc[UR4][R6.64] ;  /* 0x0000000406067981 */ /* 0x000ee2000c1e9500 */
[----:B-1----:R-:W-:-:S06]  /*0410*/  IMAD.WIDE R8, R4, 0x4, R8 ;  /* 0x0000000404087825 */ /* 0x002fcc00078e0208 */
[----:B------:R-:W4:Y:S01]  /*0420*/  LDG.E.CONSTANT R9, desc[UR4][R8.64] ;  /* 0x0000000408097981 */ /* 0x000f22000c1e9900 */
[----:B--2---:R-:W-:-:S06]  /*0430*/  IMAD.WIDE R4, R4, 0x4, R10 ;  /* 0x0000000404047825 */ /* 0x004fcc00078e020a */
[----:B------:R0:W2:Y:S01]  /*0440*/  LDG.E.CONSTANT R4, desc[UR4][R4.64] ;  /* 0x0000000404047981 */ /* 0x0000a2000c1e9900 */
[----:B------:R-:W-:Y:S01]  /*0450*/  HFMA2 R11, -RZ, RZ, 0.96630859375, -0.0022525787353515625 ;  /* 0x3bbb989dff0b7431 */ /* 0x000fe200000001ff */
[----:B------:R-:W-:Y:S02]  /*0460*/  MOV R12, 0x437c0000 ;  /* 0x437c0000000c7802 */ /* 0x000fe40000000f00 */
[----:B------:R-:W-:Y:S01]  /*0470*/  MOV R13, 0x7f800000 ;  /* 0x7f800000000d7802 */ /* 0x000fe20000000f00 */
[----:B---3--:R-:W-:-:S04]  /*0480*/  IMAD.U32 R2, R6, 0x10000, RZ ;  /* 0x0001000006027824 */ /* 0x008fc800078e00ff */
[----:B----4-:R-:W-:-:S04]  /*0490*/  FADD R2, R2, R9 ;  /* 0x0000000902027221 */ /* 0x010fc80000000000 */
[----:B------:R-:W-:-:S04]  /*04a0*/  FFMA.SAT R10, R2, R11, 0.5 ;  /* 0x3f000000020a7423 */ /* 0x000fc8000000200b */
[----:B------:R-:W-:-:S04]  /*04b0*/  FFMA.RM R10, R10, R12, 12582913 ;  /* 0x4b4000010a0a7423 */ /* 0x000fc8000000400c */
[----:B------:R-:W-:-:S04]  /*04c0*/  FADD R7, R10, -12583039 ;  /* 0xcb40007f0a077421 */ /* 0x000fc80000000000 */
[----:B------:R-:W-:-:S04]  /*04d0*/  FFMA R7, R2, 1.4426950216293334961, -R7 ;  /* 0x3fb8aa3b02077823 */ /* 0x000fc80000000807 */
[----:B------:R-:W-:-:S06]  /*04e0*/  FFMA R7, R2, 1.925963033500011079e-08, R7 ;  /* 0x32a5706002077823 */ /* 0x000fcc0000000007 */
[----:B------:R-:W1:Y:S01]  /*04f0*/  MUFU.EX2 R7, R7 ;  /* 0x0000000700077308 */ /* 0x000e620000000800 */
[----:B------:R-:W-:-:S05]  /*0500*/  SHF.L.U32 R2, R10, 0x17, RZ ;  /* 0x000000170a027819 */ /* 0x000fca00000006ff */
[----:B-1----:R-:W-:-:S05]  /*0510*/  FFMA R2, R2, R7, 1 ;  /* 0x3f80000002027423 */ /* 0x002fca0000000007 */
[----:B------:R-:W-:Y:S01]  /*0520*/  FSETP.GEU.AND P0, PT, R2, 1.175494350822287508e-38, PT ;  /* 0x008000000200780b */ /* 0x000fe20003f0e000 */
[----:B------:R-:W-:-:S12]  /*0530*/  HFMA2 R9, -RZ, RZ, 1.5048828125, 33.21875 ;  /* 0x3e055027ff097431 */ /* 0x000fd800000001ff */
[----:B------:R-:W-:-:S04]  /*0540*/  @!P0 FMUL R2, R2, 8388608 ;  /* 0x4b00000002028820 */ /* 0x000fc80000400000 */
[----:B0-----:R-:W-:-:S05]  /*0550*/  VIADD R5, R2, 0xc0d55555 ;  /* 0xc0d5555502057836 */ /* 0x001fca0000000000 */
[----:B------:R-:W-:-:S04]  /*0560*/  LOP3.LUT R5, R5, 0xff800000, RZ, 0xc0, !PT ;  /* 0xff80000005057812 */ /* 0x000fc800078ec0ff */
[----:B------:R-:W-:-:S05]  /*0570*/  IADD3 R6, PT, PT, R2, -R5, RZ ;  /* 0x8000000502067210 */ /* 0x000fca0007ffe0ff */
[----:B------:R-:W-:-:S04]  /*0580*/  FADD R6, R6, -1 ;  /* 0xbf80000006067421 */ /* 0x000fc80000000000 */
[----:B------:R-:W-:-:S04]  /*0590*/  FFMA R9, R6, -R9, 0.14084610342979431152 ;  /* 0x3e1039f606097423 */ /* 0x000fc80000000809 */
[----:B------:R-:W-:Y:S01]  /*05a0*/  FFMA R9, R6, R9, -0.12148627638816833496 ;  /* 0xbdf8cdcc06097423 */ /* 0x000fe20000000009 */
[----:B--2---:R-:W-:-:S03]  /*05b0*/  FFMA.SAT R7, R4, R11, 0.5 ;  /* 0x3f00000004077423 */ /* 0x004fc6000000200b */
[----:B------:R-:W-:Y:S01]  /*05c0*/  FFMA R9, R6, R9, 0.13980610668659210205 ;  /* 0x3e0f295506097423 */ /* 0x000fe20000000009 */
[----:B------:R-:W-:-:S03]  /*05d0*/  FFMA.RM R10, R7, R12, 12582913 ;  /* 0x4b400001070a7423 */ /* 0x000fc6000000400c */
[----:B------:R-:W-:Y:S01]  /*05e0*/  FFMA R9, R6, R9, -0.16684235632419586182 ;  /* 0xbe2ad8b906097423 */ /* 0x000fe20000000009 */
[----:B------:R-:W-:-:S03]  /*05f0*/  FADD R7, R10, -12583039 ;  /* 0xcb40007f0a077421 */ /* 0x000fc60000000000 */
[----:B------:R-:W-:Y:S01]  /*0600*/  FFMA R9, R6, R9, 0.20012299716472625732 ;  /* 0x3e4ced0b06097423 */ /* 0x000fe20000000009 */
[----:B------:R-:W-:-:S03]  /*0610*/  FFMA R7, R4, 1.4426950216293334961, -R7 ;  /* 0x3fb8aa3b04077823 */ /* 0x000fc60000000807 */
[----:B------:R-:W-:Y:S01]  /*0620*/  FFMA R9, R6, R9, -0.24999669194221496582 ;  /* 0xbe7fff2206097423 */ /* 0x000fe20000000009 */
[----:B------:R-:W-:-:S03]  /*0630*/  FFMA R11, R4, 1.925963033500011079e-08, R7 ;  /* 0x32a57060040b7823 */ /* 0x000fc60000000007 */
[----:B------:R-:W-:Y:S01]  /*0640*/  FFMA R9, R6, R9, 0.33333182334899902344 ;  /* 0x3eaaaa7806097423 */ /* 0x000fe20000000009 */
[----:B------:R-:W-:-:S03]  /*0650*/  FSEL R4, RZ, -23, P0 ;  /* 0xc1b80000ff047808 */ /* 0x000fc60000000000 */
[----:B------:R-:W-:Y:S01]  /*0660*/  FFMA R9, R6, R9, -0.5 ;  /* 0xbf00000006097423 */ /* 0x000fe20000000009 */
[----:B------:R-:W-:Y:S01]  /*0670*/  ISETP.GT.U32.AND P0, PT, R2, 0x7f7fffff, PT ;  /* 0x7f7fffff0200780c */ /* 0x000fe20003f04070 */
[----:B------:R-:W0:Y:S01]  /*0680*/  MUFU.EX2 R11, R11 ;  /* 0x0000000b000b7308 */ /* 0x000e220000000800 */
[----:B------:R-:W-:Y:S01]  /*0690*/  I2FP.F32.S32 R5, R5 ;  /* 0x0000000500057245 */ /* 0x000fe20000201400 */
[----:B------:R-:W-:-:S04]  /*06a0*/  FMUL R9, R6, R9 ;  /* 0x0000000906097220 */ /* 0x000fc80000400000 */
[----:B------:R-:W-:Y:S01]  /*06b0*/  FFMA R9, R6, R9, R6 ;  /* 0x0000000906097223 */ /* 0x000fe20000000006 */
[----:B------:R-:W-:Y:S01]  /*06c0*/  FFMA R8, R5, 1.1920928955078125e-07, R4 ;  /* 0x3400000005087823 */ /* 0x000fe20000000004 */
[----:B------:R-:W1:Y:S01]  /*06d0*/  LDC.64 R6, c[0x0][0x3a0] ;  /* 0x0000e800ff067b82 */ /* 0x000e620000000a00 */
[----:B------:R-:W-:Y:S02]  /*06e0*/  FSETP.NEU.AND P1, PT, R2, RZ, PT ;  /* 0x000000ff0200720b */ /* 0x000fe40003f2d000 */
[----:B------:R-:W-:-:S05]  /*06f0*/  FFMA R8, R8, 0.69314718246459960938, R9 ;  /* 0x3f31721808087823 */ /* 0x000fca0000000009 */
[----:B------:R-:W2:Y:S01]  /*0700*/  LDC.64 R4, c[0x0][0x3a8] ;  /* 0x0000ea00ff047b82 */ /* 0x000ea20000000a00 */
[----:B------:R-:W-:Y:S01]  /*0710*/  @P0 FFMA R8, R2, R13, +INF ;  /* 0x7f80000002080423 */ /* 0x000fe2000000000d */
[----:B------:R-:W-:-:S04]  /*0720*/  IMAD.SHL.U32 R10, R10, 0x800000, RZ ;  /* 0x008000000a0a7824 */ /* 0x000fc800078e00ff */
[----:B------:R-:W-:Y:S01]  /*0730*/  FSEL R8, R8, -INF , P1 ;  /* 0xff80000008087808 */ /* 0x000fe20000800000 */
[----:B0-----:R-:W-:-:S04]  /*0740*/  FMUL R11, R10, -R11 ;  /* 0x8000000b0a0b7220 */ /* 0x001fc80000400000 */
[----:B------:R-:W-:-:S05]  /*0750*/  FMUL R11, R8, R11 ;  /* 0x0000000b080b7220 */ /* 0x000fca0000400000 */
[----:B------:R-:W-:Y:S01]  /*0760*/  F2FP.BF16.F32.PACK_AB R0, R11, R0 ;  /* 0x000000000b00723e */ /* 0x000fe200000010ff */
[----:B-1----:R-:W-:-:S03]  /*0770*/  IMAD.WIDE R6, R3, 0x2, R6 ;  /* 0x0000000203067825 */ /* 0x002fc600078e0206 */
[----:B------:R-:W-:Y:S01]  /*0780*/  PRMT R2, R0, 0x7632, R2 ;  /* 0x0000763200027816 */ /* 0x000fe20000000002 */
[----:B--2---:R-:W-:Y:S01]  /*0790*/  IMAD.WIDE R4, R3, 0x2, R4 ;  /* 0x0000000203047825 */ /* 0x004fe200078e0204 */
[----:B------:R-:W-:Y:S04]  /*07a0*/  STG.E.U16 desc[UR4][R6.64], R0 ;  /* 0x0000000006007986 */ /* 0x000fe8000c101504 */
[----:B------:R-:W-:Y:S01]  /*07b0*/  STG.E.U16 desc[UR4][R4.64], R2 ;  /* 0x0000000204007986 */ /* 0x000fe2000c101504 */
[----:B------:R-:W-:Y:S05]  /*07c0*/  EXIT ;  /* 0x000000000000794d */ /* 0x000fea0003800000 */
        .weak           $__internal_0_$__cuda_sm20_rcp_rn_f32_slowpath
        .type           $__internal_0_$__cuda_sm20_rcp_rn_f32_slowpath,@function
        .size           $__internal_0_$__cuda_sm20_rcp_rn_f32_slowpath,(.L_x_158 - $__internal_0_$__cuda_sm20_rcp_rn_f32_slowpath)
$__internal_0_$__cuda_sm20_rcp_rn_f32_slowpath:
[----:B------:R-:W-:Y:S01]  /*07d0*/  SHF.L.U32 R0, R5, 0x1, RZ ;  /* 0x0000000105007819 */ /* 0x000fe200000006ff */
[----:B------:R-:W-:Y:S03]  /*07e0*/  BSSY.RECONVERGENT B1, `(.L_x_3) ;  /* 0x0000031000017945 */ /* 0x000fe60003800200 */
[----:B------:R-:W-:Y:S02]  /*07f0*/  SHF.R.U32.HI R2, RZ, 0x18, R0 ;  /* 0x00000018ff027819 */ /* 0x000fe40000011600 */
[----:B------:R-:W-:Y:S02]  /*0800*/  MOV R0, R5 ;  /* 0x0000000500007202 */ /* 0x000fe40000000f00 */
[----:B------:R-:W-:-:S13]  /*0810*/  ISETP.NE.U32.AND P0, PT, R2, RZ, PT ;  /* 0x000000ff0200720c */ /* 0x000fda0003f05070 */
[----:B------:R-:W-:Y:S05]  /*0820*/  @P0 BRA `(.L_x_4) ;  /* 0x0000000000280947 */ /* 0x000fea0003800000 */
[----:B------:R-:W-:-:S04]  /*0830*/  SHF.L.U32 R2, R0, 0x1, RZ ;  /* 0x0000000100027819 */ /* 0x000fc800000006ff */
[----:B------:R-:W-:-:S13]  /*0840*/  ISETP.NE.AND P0, PT, R2, RZ, PT ;  /* 0x000000ff0200720c */ /* 0x000fda0003f05270 */
[----:B------:R-:W-:Y:S01]  /*0850*/  @P0 FFMA R7, R0, 1.84467440737095516160e+19, RZ ;  /* 0x5f80000000070823 */ /* 0x000fe200000000ff */
[----:B------:R-:W-:Y:S08]  /*0860*/  @!P0 MUFU.RCP R5, R0 ;  /* 0x0000000000058308 */ /* 0x000ff00000001000 */
[----:B------:R-:W0:Y:S02]  /*0870*/  @P0 MUFU.RCP R2, R7 ;  /* 0x0000000700020308 */ /* 0x000e240000001000 */
[----:B0-----:R-:W-:-:S04]  /*0880*/  @P0 FFMA R8, R7, R2, -1 ;  /* 0xbf80000007080423 */ /* 0x001fc80000000002 */
[----:B------:R-:W-:-:S04]  /*0890*/  @P0 FADD.FTZ R9, -R8, -RZ ;  /* 0x800000ff08090221 */ /* 0x000fc80000010100 */
[----:B------:R-:W-:-:S04]  /*08a0*/  @P0 FFMA R2, R2, R9, R2 ;  /* 0x0000000902020223 */ /* 0x000fc80000000002 */
[----:B------:R-:W-:Y:S01]  /*08b0*/  @P0 FFMA R5, R2, 1.84467440737095516160e+19, RZ ;  /* 0x5f80000002050823 */ /* 0x000fe200000000ff */
[----:B------:R-:W-:Y:S06]  /*08c0*/  BRA `(.L_x_5) ;  /* 0x0000000000887947 */ /* 0x000fec0003800000 */
.L_x_4:
[----:B------:R-:W-:-:S05]  /*08d0*/  VIADD R5, R2, 0xffffff03 ;  /* 0xffffff0302057836 */ /* 0x000fca0000000000 */
[----:B------:R-:W-:-:S13]  /*08e0*/  ISETP.GT.U32.AND P0, PT, R5, 0x1, PT ;  /* 0x000000010500780c */ /* 0x000fda0003f04070 */
[----:B------:R-:W-:Y:S05]  /*08f0*/  @P0 BRA `(.L_x_6) ;  /* 0x0000000000780947 */ /* 0x000fea0003800000 */
[----:B------:R-:W-:Y:S01]  /*0900*/  LOP3.LUT R7, R0, 0x7fffff, RZ, 0xc0, !PT ;  /* 0x007fffff00077812 */ /* 0x000fe200078ec0ff */
[----:B------:R-:W-:-:S03]  /*0910*/  HFMA2 R12, -RZ, RZ, 0, 1.78813934326171875e-07 ;  /* 0x00000003ff0c7431 */ /* 0x000fc600000001ff */
[----:B------:R-:W-:-:S04]  /*0920*/  LOP3.LUT R7, R7, 0x3f800000, RZ, 0xfc, !PT ;  /* 0x3f80000007077812 */ /* 0x000fc800078efcff */
[----:B------:R-:W0:Y:S01]  /*0930*/  MUFU.RCP R8, R7 ;  /* 0x0000000700087308 */ /* 0x000e220000001000 */
[----:B------:R-:W-:Y:S01]  /*0940*/  SHF.L.U32 R11, R12, R5, RZ ;  /* 0x000000050c0b7219 */ /* 0x000fe200000006ff */
[----:B0-----:R-:W-:-:S04]  /*0950*/  FFMA R9, R7, R8, -1 ;  /* 0xbf80000007097423 */ /* 0x001fc80000000008 */
[----:B------:R-:W-:-:S04]  /*0960*/  FADD.FTZ R9, -R9, -RZ ;  /* 0x800000ff09097221 */ /* 0x000fc80000010100 */
[CCC-:B------:R-:W-:Y:S01]  /*0970*/  FFMA.RM R10, R8.reuse, R9.reuse, R8.reuse ;  /* 0x00000009080a7223 */ /* 0x1c0fe20000004008 */
[----:B------:R-:W-:-:S04]  /*0980*/  FFMA.RP R9, R8, R9, R8 ;  /* 0x0000000908097223 */ /* 0x000fc80000008008 */
[C---:B------:R-:W-:Y:S02]  /*0990*/  LOP3.LUT R8, R10.reuse, 0x7fffff, RZ, 0xc0, !PT ;  /* 0x007fffff0a087812 */ /* 0x040fe400078ec0ff */
[----:B------:R-:W-:Y:S02]  /*09a0*/  FSETP.NEU.FTZ.AND P0, PT, R10, R9, PT ;  /* 0x000000090a00720b */ /* 0x000fe40003f1d000 */
[----:B------:R-:W-:Y:S02]  /*09b0*/  LOP3.LUT R8, R8, 0x800000, RZ, 0xfc, !PT ;  /* 0x0080000008087812 */ /* 0x000fe400078efcff */
[----:B------:R-:W-:Y:S02]  /*09c0*/  SEL R9, RZ, 0xffffffff, !P0 ;  /* 0xffffffffff097807 */ /* 0x000fe40004000000 */
[----:B------:R-:W-:Y:S02]  /*09d0*/  LOP3.LUT R10, R11, R8, RZ, 0xc0, !PT ;  /* 0x000000080b0a7212 */ /* 0x000fe400078ec0ff */
[----:B------:R-:W-:-:S02]  /*09e0*/  IADD3 R9, PT, PT, -R9, RZ, RZ ;  /* 0x000000ff09097210 */ /* 0x000fc40007ffe1ff */
[-C--:B------:R-:W-:Y:S02]  /*09f0*/  SHF.R.U32.HI R10, RZ, R5.reuse, R10 ;  /* 0x00000005ff0a7219 */ /* 0x080fe4000001160a */
[----:B------:R-:W-:Y:S02]  /*0a00*/  LOP3.LUT P1, RZ, R9, R5, R8, 0xf8, !PT ;  /* 0x0000000509ff7212 */ /* 0x000fe4000782f808 */
[C---:B------:R-:W-:Y:S02]  /*0a10*/  LOP3.LUT P0, RZ, R10.reuse, 0x1, RZ, 0xc0, !PT ;  /* 0x000000010aff7812 */ /* 0x040fe4000780c0ff */
[----:B------:R-:W-:-:S04]  /*0a20*/  LOP3.LUT P2, RZ, R10, 0x2, RZ, 0xc0, !PT ;  /* 0x000000020aff7812 */ /* 0x000fc8000784c0ff */
[----:B------:R-:W-:Y:S02]  /*0a30*/  PLOP3.LUT P0, PT, P0, P1, P2, 0xe0, 0x0 ;  /* 0x000000000000781c */ /* 0x000fe40000703c20 */
[----:B------:R-:W-:Y:S02]  /*0a40*/  LOP3.LUT P1, RZ, R0, 0x7fffff, RZ, 0xc0, !PT ;  /* 0x007fffff00ff7812 */ /* 0x000fe4000782c0ff */
[----:B------:R-:W-:-:S04]  /*0a50*/  SEL R5, RZ, 0x1, !P0 ;  /* 0x00000001ff057807 */ /* 0x000fc80004000000 */
[----:B------:R-:W-:-:S04]  /*0a60*/  IADD3 R5, PT, PT, -R5, RZ, RZ ;  /* 0x000000ff05057210 */ /* 0x000fc80007ffe1ff */
[----:B------:R-:W-:Y:S01]  /*0a70*/  ISETP.GE.AND P0, PT, R5, RZ, PT ;  /* 0x000000ff0500720c */ /* 0x000fe20003f06270 */
[----:B------:R-:W-:-:S05]  /*0a80*/  VIADD R5, R2, 0xffffff04 ;  /* 0xffffff0402057836 */ /* 0x000fca0000000000 */
[----:B------:R-:W-:-:S07]  /*0a90*/  SHF.R.U32.HI R5, RZ, R5, R8 ;  /* 0x00000005ff057219 */ /* 0x000fce0000011608 */
[----:B------:R-:W-:-:S04]  /*0aa0*/  @!P0 IADD3 R5, PT, PT, R5, 0x1, RZ ;  /* 0x0000000105058810 */ /* 0x000fc80007ffe0ff */
[----:B------:R-:W-:-:S04]  /*0ab0*/  @!P1 SHF.L.U32 R5, R5, 0x1, RZ ;  /* 0x0000000105059819 */ /* 0x000fc800000006ff */
[----:B------:R-:W-:Y:S01]  /*0ac0*/  LOP3.LUT R5, R5, 0x80000000, R0, 0xf8, !PT ;  /* 0x8000000005057812 */ /* 0x000fe200078ef800 */
[----:B------:R-:W-:Y:S06]  /*0ad0*/  BRA `(.L_x_5) ;  /* 0x0000000000047947 */ /* 0x000fec0003800000 */
.L_x_6:
[----:B------:R0:W1:Y:S02]  /*0ae0*/  MUFU.RCP R5, R0 ;  /* 0x0000000000057308 */ /* 0x0000640000001000 */
.L_x_5:
[----:B------:R-:W-:Y:S05]  /*0af0*/  BSYNC.RECONVERGENT B1 ;  /* 0x0000000000017941 */ /* 0x000fea0003800200 */
.L_x_3:
[----:B------:R-:W-:-:S04]  /*0b00*/  MOV R7, 0x0 ;  /* 0x0000000000077802 */ /* 0x000fc80000000f00 */
[----:B01----:R-:W-:Y:S05]  /*0b10*/  RET.REL.NODEC R6 `(_Z23fused_gdn_gating_kernelI13__nv_bfloat16EvPKT_S3_PKfS5_PS1_S6_ii) ;  /* 0xfffffff406387950 */ /* 0x003fea0003c3ffff */
.L_x_7:
[----:B------:R-:W-:-:S00]  /*0b20*/  BRA `(.L_x_7) ;  /* 0xfffffffc00fc7947 */ /* 0x000fc0000383ffff */
[----:B------:R-:W-:-:S00]  /*0b30*/  NOP ;  /* 0x0000000000007918 */ /* 0x000fc00000000000 */
        /* <DEDUP_REMOVED lines=12> */
.L_x_158:


//--------------------- .text._Z23fused_gdn_gating_kernelI6__halfEvPKT_S3_PKfS5_PS1_S6_ii --------------------------
	.section	.text._Z23fused_gdn_gating_kernelI6__halfEvPKT_S3_PKfS5_PS1_S6_ii,"ax",@progbits
	.align	128
        .global         _Z23fused_gdn_gating_kernelI6__halfEvPKT_S3_PKfS5_PS1_S6_ii
        .type           _Z23fused_gdn_gating_kernelI6__halfEvPKT_S3_PKfS5_PS1_S6_ii,@function
        .size           _Z23fused_gdn_gating_kernelI6__halfEvPKT_S3_PKfS5_PS1_S6_ii,(.L_x_159 - _Z23fused_gdn_gating_kernelI6__halfEvPKT_S3_PKfS5_PS1_S6_ii)
        .other          _Z23fused_gdn_gating_kernelI6__halfEvPKT_S3_PKfS5_PS1_S6_ii,@"STO_CUDA_ENTRY STV_DEFAULT"
_Z23fused_gdn_gating_kernelI6__halfEvPKT_S3_PKfS5_PS1_S6_ii:
.text._Z23fused_gdn_gating_kernelI6__halfEvPKT_S3_PKfS5_PS1_S6_ii:
        /* <DEDUP_REMOVED lines=13> */
[----:B------:R-:W-:Y:S01]  /*00d0*/  IABS R11, R3 ;  /* 0x00000003000b7213 */ /* 0x000fe20000000000 */
[----:B------:R-:W-:Y:S01]  /*00e0*/  IMAD.MOV.U32 R10, RZ, RZ, 0x3bbb989d ;  /* 0x3bbb989dff0a7424 */ /* 0x000fe200078e00ff */
[----:B--2---:R-:W-:Y:S01]  /*00f0*/  IABS R2, R0 ;  /* 0x0000000000027213 */ /* 0x004fe20000000000 */
[----:B------:R-:W-:Y:S01]  /*0100*/  BSSY.RECONVERGENT B0, `(.L_x_8) ;  /* 0x000002b000007945 */ /* 0x000fe20003800200 */
[----:B------:R-:W-:Y:S02]  /*0110*/  ISETP.GE.AND P1, PT, R3, RZ, PT ;  /* 0x000000ff0300720c */ /* 0x000fe40003f26270 */
[----:B------:R-:W0:Y:S08]  /*0120*/  I2F.RP R8, R2 ;  /* 0x0000000200087306 */ /* 0x000e300000209400 */
[----:B0-----:R-:W0:Y:S02]  /*0130*/  MUFU.RCP R8, R8 ;  /* 0x0000000800087308 */ /* 0x001e240000001000 */
[----:B0-----:R-:W-:-:S06]  /*0140*/  IADD3 R6, PT, PT, R8, 0xffffffe, RZ ;  /* 0x0ffffffe08067810 */ /* 0x001fcc0007ffe0ff */
[----:B------:R0:W1:Y:S02]  /*0150*/  F2I.FTZ.U32.TRUNC.NTZ R7, R6 ;  /* 0x0000000600077305 */ /* 0x000064000021f000 */
[----:B0-----:R-:W-:Y:S01]  /*0160*/  HFMA2 R6, -RZ, RZ, 0, 0 ;  /* 0x00000000ff067431 */ /* 0x001fe200000001ff */
[----:B-1----:R-:W-:-:S05]  /*0170*/  IADD3 R9, PT, PT, RZ, -R7, RZ ;  /* 0x80000007ff097210 */ /* 0x002fca0007ffe0ff */
[----:B------:R-:W-:-:S04]  /*0180*/  IMAD R9, R9, R2, RZ ;  /* 0x0000000209097224 */ /* 0x000fc800078e02ff */
[----:B------:R-:W-:Y:S01]  /*0190*/  IMAD.HI.U32 R7, R7, R9, R6 ;  /* 0x0000000907077227 */ /* 0x000fe200078e0006 */
[----:B------:R-:W-:-:S03]  /*01a0*/  MOV R9, R11 ;  /* 0x0000000b00097202 */ /* 0x000fc60000000f00 */
[----:B------:R-:W-:Y:S02]  /*01b0*/  HFMA2 R11, -RZ, RZ, 3.7421875, 0 ;  /* 0x437c0000ff0b7431 */ /* 0x000fe400000001ff */
[----:B------:R-:W-:-:S05]  /*01c0*/  IMAD.HI.U32 R7, R7, R9, RZ ;  /* 0x0000000907077227 */ /* 0x000fca00078e00ff */
[----:B------:R-:W-:Y:S01]  /*01d0*/  IADD3 R7, PT, PT, -R7, RZ, RZ ;  /* 0x000000ff07077210 */ /* 0x000fe20007ffe1ff */
[----:B---3--:R-:W-:-:S05]  /*01e0*/  HADD2.F32 R5, -RZ, R4.H0_H0 ;  /* 0x20000004ff057230 */ /* 0x008fca0000004100 */
        /* <DEDUP_REMOVED lines=14> */
[----:B------:R-:W-:Y:S02]  /*02d0*/  @!P2 IADD3 R4, PT, PT, R4, -R2, RZ ;  /* 0x800000020404a210 */ /* 0x000fe40007ffe0ff */
[----:B------:R-:W-:-:S03]  /*02e0*/  LOP3.LUT R6, R6, 0x7f800000, RZ, 0xc0, !PT ;  /* 0x7f80000006067812 */ /* 0x000fc600078ec0ff */
[----:B------:R-:W-:Y:S01]  /*02f0*/  @!P1 IMAD.MOV R4, RZ, RZ, -R4 ;  /* 0x000000ffff049224 */ /* 0x000fe200078e0a04 */
[----:B------:R-:W-:Y:S02]  /*0300*/  ISETP.GT.U32.AND P2, PT, R6, 0x1ffffff, PT ;  /* 0x01ffffff0600780c */ /* 0x000fe40003f44070 */
[----:B------:R-:W-:-:S11]  /*0310*/  @!P0 LOP3.LUT R4, RZ, R0, RZ, 0x33, !PT ;  /* 0x00000000ff048212 */ /* 0x000fd600078e33ff */
[----:B------:R-:W-:Y:S05]  /*0320*/  @P2 BRA `(.L_x_9) ;  /* 0x0000000000102947 */ /* 0x000fea0003800000 */
[----:B------:R-:W-:-:S07]  /*0330*/  MOV R6, 0x350 ;  /* 0x0000035000067802 */ /* 0x000fce0000000f00 */
[----:B------:R-:W-:Y:S05]  /*0340*/  CALL.REL.NOINC `($__internal_1_$__cuda_sm20_rcp_rn_f32_slowpath) ;  /* 0x0000000400207944 */ /* 0x000fea0003c00000 */
[----:B------:R-:W-:Y:S01]  /*0350*/  MOV R0, R5 ;  /* 0x0000000500007202 */ /* 0x000fe20000000f00 */
[----:B------:R-:W-:Y:S06]  /*0360*/  BRA `(.L_x_10) ;  /* 0x0000000000107947 */ /* 0x000fec0003800000 */
.L_x_9:
[----:B------:R-:W0:Y:S02]  /*0370*/  MUFU.RCP R0, R5 ;  /* 0x0000000500007308 */ /* 0x000e240000001000 */
[----:B0-----:R-:W-:-:S04]  /*0380*/  FFMA R2, R5, R0, -1 ;  /* 0xbf80000005027423 */ /* 0x001fc80000000000 */
[----:B------:R-:W-:-:S04]  /*0390*/  FADD.FTZ R7, -R2, -RZ ;  /* 0x800000ff02077221 */ /* 0x000fc80000010100 */
[----:B------:R-:W-:-:S07]  /*03a0*/  FFMA R0, R0, R7, R0 ;  /* 0x0000000700007223 */ /* 0x000fce0000000000 */
.L_x_10:
[----:B------:R-:W-:Y:S05]  /*03b0*/  BSYNC.RECONVERGENT B0 ;  /* 0x0000000000007941 */ /* 0x000fea0003800200 */
.L_x_8:
        /* <DEDUP_REMOVED lines=10> */
[----:B------:R-:W-:Y:S01]  /*0460*/  MOV R12, 0x437c0000 ;  /* 0x437c0000000c7802 */ /* 0x000fe20000000f00 */
[----:B------:R-:W-:Y:S02]  /*0470*/  IMAD.MOV.U32 R13, RZ, RZ, 0x7f800000 ;  /* 0x7f800000ff0d7424 */ /* 0x000fe400078e00ff */
[----:B---3--:R-:W-:-:S05]  /*0480*/  HADD2.F32 R2, -RZ, R6.H0_H0 ;  /* 0x20000006ff027230 */ /* 0x008fca0000004100 */
[----:B----4-:R-:W-:-:S04]  /*0490*/  FADD R2, R2, R9 ;  /* 0x0000000902027221 */ /* 0x010fc80000000000 */
[----:B------:R-:W-:-:S04]  /*04a0*/  FFMA.SAT R10, R2, R11, 0.5 ;  /* 0x3f000000020a7423 */ /* 0x000fc8000000200b */
[----:B------:R-:W-:-:S04]  /*04b0*/  FFMA.RM R10, R10, R12, 12582913 ;  /* 0x4b4000010a0a7423 */ /* 0x000fc8000000400c */
[----:B------:R-:W-:-:S04]  /*04c0*/  FADD R7, R10, -12583039 ;  /* 0xcb40007f0a077421 */ /* 0x000fc80000000000 */
[----:B------:R-:W-:-:S04]  /*04d0*/  FFMA R7, R2, 1.4426950216293334961, -R7 ;  /* 0x3fb8aa3b02077823 */ /* 0x000fc80000000807 */
[----:B------:R-:W-:-:S06]  /*04e0*/  FFMA R7, R2, 1.925963033500011079e-08, R7 ;  /* 0x32a5706002077823 */ /* 0x000fcc0000000007 */
[----:B------:R-:W1:Y:S01]  /*04f0*/  MUFU.EX2 R7, R7 ;  /* 0x0000000700077308 */ /* 0x000e620000000800 */
[----:B------:R-:W-:-:S04]  /*0500*/  IMAD.SHL.U32 R2, R10, 0x800000, RZ ;  /* 0x008000000a027824 */ /* 0x000fc800078e00ff */
[----:B-1----:R-:W-:-:S05]  /*0510*/  FFMA R2, R2, R7, 1 ;  /* 0x3f80000002027423 */ /* 0x002fca0000000007 */
[----:B------:R-:W-:Y:S01]  /*0520*/  FSETP.GEU.AND P0, PT, R2, 1.175494350822287508e-38, PT ;  /* 0x008000000200780b */ /* 0x000fe20003f0e000 */
[----:B------:R-:W-:-:S12]  /*0530*/  HFMA2 R9, -RZ, RZ, 1.5048828125, 33.21875 ;  /* 0x3e055027ff097431 */ /* 0x000fd800000001ff */
[----:B------:R-:W-:-:S05]  /*0540*/  @!P0 FMUL R2, R2, 8388608 ;  /* 0x4b00000002028820 */ /* 0x000fca0000400000 */
[----:B0-----:R-:W-:-:S04]  /*0550*/  IADD3 R5, PT, PT, R2, -0x3f2aaaab, RZ ;  /* 0xc0d5555502057810 */ /* 0x001fc80007ffe0ff */
        /* <DEDUP_REMOVED lines=28> */
[----:B------:R-:W-:-:S04]  /*0720*/  SHF.L.U32 R10, R10, 0x17, RZ ;  /* 0x000000170a0a7819 */ /* 0x000fc800000006ff */
[----:B------:R-:W-:Y:S01]  /*0730*/  FSEL R8, R8, -INF , P1 ;  /* 0xff80000008087808 */ /* 0x000fe20000800000 */
[----:B0-----:R-:W-:-:S04]  /*0740*/  FMUL R11, R10, -R11 ;  /* 0x8000000b0a0b7220 */ /* 0x001fc80000400000 */
[----:B------:R-:W-:-:S05]  /*0750*/  FMUL R11, R8, R11 ;  /* 0x0000000b080b7220 */ /* 0x000fca0000400000 */
[----:B------:R-:W-:Y:S01]  /*0760*/  F2FP.F16.F32.PACK_AB R0, R11, R0 ;  /* 0x000000000b00723e */ /* 0x000fe200000000ff */
[----:B-1----:R-:W-:-:S03]  /*0770*/  IMAD.WIDE R6, R3, 0x2, R6 ;  /* 0x0000000203067825 */ /* 0x002fc600078e0206 */
[----:B------:R-:W-:Y:S01]  /*0780*/  PRMT R2, R0, 0x7632, R2 ;  /* 0x0000763200027816 */ /* 0x000fe20000000002 */
[----:B--2---:R-:W-:Y:S01]  /*0790*/  IMAD.WIDE R4, R3, 0x2, R4 ;  /* 0x0000000203047825 */ /* 0x004fe200078e0204 */
[----:B------:R-:W-:Y:S04]  /*07a0*/  STG.E.U16 desc[UR4][R6.64], R0 ;  /* 0x0000000006007986 */ /* 0x000fe8000c101504 */
[----:B------:R-:W-:Y:S01]  /*07b0*/  STG.E.U16 desc[UR4][R4.64], R2 ;  /* 0x0000000204007986 */ /* 0x000fe2000c101504 */
[----:B------:R-:W-:Y:S05]  /*07c0*/  EXIT ;  /* 0x000000000000794d */ /* 0x000fea0003800000 */
        .weak           $__internal_1_$__cuda_sm20_rcp_rn_f32_slowpath
        .type           $__internal_1_$__cuda_sm20_rcp_rn_f32_slowpath,@function
        .size           $__internal_1_$__cuda_sm20_rcp_rn_f32_slowpath,(.L_x_159 - $__internal_1_$__cuda_sm20_rcp_rn_f32_slowpath)
$__internal_1_$__cuda_sm20_rcp_rn_f32_slowpath:
[----:B------:R-:W-:Y:S01]  /*07d0*/  SHF.L.U32 R0, R5, 0x1, RZ ;  /* 0x0000000105007819 */ /* 0x000fe200000006ff */
[----:B------:R-:W-:Y:S03]  /*07e0*/  BSSY.RECONVERGENT B1, `(.L_x_11) ;  /* 0x0000031000017945 */ /* 0x000fe60003800200 */
[----:B------:R-:W-:Y:S02]  /*07f0*/  SHF.R.U32.HI R2, RZ, 0x18, R0 ;  /* 0x00000018ff027819 */ /* 0x000fe40000011600 */
[----:B------:R-:W-:Y:S02]  /*0800*/  MOV R0, R5 ;  /* 0x0000000500007202 */ /* 0x000fe40000000f00 */
[----:B------:R-:W-:-:S13]  /*0810*/  ISETP.NE.U32.AND P0, PT, R2, RZ, PT ;  /* 0x000000ff0200720c */ /* 0x000fda0003f05070 */
[----:B------:R-:W-:Y:S05]  /*0820*/  @P0 BRA `(.L_x_12) ;  /* 0x0000000000280947 */ /* 0x000fea0003800000 */
[----:B------:R-:W-:-:S05]  /*0830*/  IMAD.SHL.U32 R2, R0, 0x2, RZ ;  /* 0x0000000200027824 */ /* 0x000fca00078e00ff */
        /* <DEDUP_REMOVED lines=9> */
.L_x_12:
[----:B------:R-:W-:-:S04]  /*08d0*/  IADD3 R5, PT, PT, R2, -0xfd, RZ ;  /* 0xffffff0302057810 */ /* 0x000fc80007ffe0ff */
        /* <DEDUP_REMOVED lines=23> */
[----:B------:R-:W-:-:S05]  /*0a50*/  SEL R5, RZ, 0x1, !P0 ;  /* 0x00000001ff057807 */ /* 0x000fca0004000000 */
[----:B------:R-:W-:-:S05]  /*0a60*/  IMAD.MOV R5, RZ, RZ, -R5 ;  /* 0x000000ffff057224 */ /* 0x000fca00078e0a05 */
[----:B------:R-:W-:Y:S02]  /*0a70*/  ISETP.GE.AND P0, PT, R5, RZ, PT ;  /* 0x000000ff0500720c */ /* 0x000fe40003f06270 */
[----:B------:R-:W-:-:S04]  /*0a80*/  IADD3 R5, PT, PT, R2, -0xfc, RZ ;  /* 0xffffff0402057810 */ /* 0x000fc80007ffe0ff */
[----:B------:R-:W-:-:S07]  /*0a90*/  SHF.R.U32.HI R5, RZ, R5, R8 ;  /* 0x00000005ff057219 */ /* 0x000fce0000011608 */
[----:B------:R-:W-:-:S04]  /*0aa0*/  @!P0 IADD3 R5, PT, PT, R5, 0x1, RZ ;  /* 0x0000000105058810 */ /* 0x000fc80007ffe0ff */
[----:B------:R-:W-:-:S04]  /*0ab0*/  @!P1 SHF.L.U32 R5, R5, 0x1, RZ ;  /* 0x0000000105059819 */ /* 0x000fc800000006ff */
[----:B------:R-:W-:Y:S01]  /*0ac0*/  LOP3.LUT R5, R5, 0x80000000, R0, 0xf8, !PT ;  /* 0x8000000005057812 */ /* 0x000fe200078ef800 */
[----:B------:R-:W-:Y:S06]  /*0ad0*/  BRA `(.L_x_13) ;  /* 0x0000000000047947 */ /* 0x000fec0003800000 */
.L_x_14:
[----:B------:R0:W1:Y:S02]  /*0ae0*/  MUFU.RCP R5, R0 ;  /* 0x0000000000057308 */ /* 0x0000640000001000 */
.L_x_13:
[----:B------:R-:W-:Y:S05]  /*0af0*/  BSYNC.RECONVERGENT B1 ;  /* 0x0000000000017941 */ /* 0x000fea0003800200 */
.L_x_11:
[----:B------:R-:W-:-:S04]  /*0b00*/  MOV R7, 0x0 ;  /* 0x0000000000077802 */ /* 0x000fc80000000f00 */
[----:B01----:R-:W-:Y:S05]  /*0b10*/  RET.REL.NODEC R6 `(_Z23fused_gdn_gating_kernelI6__halfEvPKT_S3_PKfS5_PS1_S6_ii) ;  /* 0xfffffff406387950 */ /* 0x003fea0003c3ffff */
.L_x_15:
        /* <DEDUP_REMOVED lines=14> */
.L_x_159:


//--------------------- .text._Z22save_conv_state_kernelI13__nv_bfloat16EvPKT_PS1_iiii --------------------------
	.section	.text._Z22save_conv_state_kernelI13__nv_bfloat16EvPKT_PS1_iiii,"ax",@progbits
	.align	128
        .global         _Z22save_conv_state_kernelI13__nv_bfloat16EvPKT_PS1_iiii
        .type           _Z22save_conv_state_kernelI13__nv_bfloat16EvPKT_PS1_iiii,@function
        .size           _Z22save_conv_state_kernelI13__nv_bfloat16EvPKT_PS1_iiii,(.L_x_166 - _Z22save_conv_state_kernelI13__nv_bfloat16EvPKT_PS1_iiii)
        .other          _Z22save_conv_state_kernelI13__nv_bfloat16EvPKT_PS1_iiii,@"STO_CUDA_ENTRY STV_DEFAULT"
_Z22save_conv_state_kernelI13__nv_bfloat16EvPKT_PS1_iiii:
.text._Z22save_conv_state_kernelI13__nv_bfloat16EvPKT_PS1_iiii:
[----:B------:R-:W-:Y:S01]  /*0000*/  LDC R1, c[0x0][0x37c] ;  /* 0x0000df00ff017b82 */ /* 0x000fe20000000800 */
[----:B------:R-:W0:Y:S07]  /*0010*/  S2R R3, SR_TID.X ;  /* 0x0000000000037919 */ /* 0x000e2e0000002100 */
[----:B------:R-:W0:Y:S08]  /*0020*/  S2UR UR4, SR_CTAID.X ;  /* 0x00000000000479c3 */ /* 0x000e300000002500 */
[----:B------:R-:W0:Y:S08]  /*0030*/  LDC R0, c[0x0][0x360] ;  /* 0x0000d800ff007b82 */ /* 0x000e300000000800 */
[----:B------:R-:W1:Y:S08]  /*0040*/  LDC.64 R4, c[0x0][0x390] ;  /* 0x0000e400ff047b82 */ /* 0x000e700000000a00 */
[----:B------:R-:W2:Y:S01]  /*0050*/  S2UR UR5, SR_CTAID.Y ;  /* 0x00000000000579c3 */ /* 0x000ea20000002600 */
[----:B0-----:R-:W-:-:S05]  /*0060*/  IMAD R0, R0, UR4, R3 ;  /* 0x0000000400007c24 */ /* 0x001fca000f8e0203 */
[----:B-1----:R-:W-:-:S04]  /*0070*/  ISETP.GE.AND P0, PT, R0, R5, PT ;  /* 0x000000050000720c */ /* 0x002fc80003f06270 */
[----:B--2---:R-:W-:-:S13]  /*0080*/  ISETP.LE.OR P0, PT, R4, UR5, P0 ;  /* 0x0000000504007c0c */ /* 0x004fda0008703670 */
[----:B------:R-:W-:Y:S05]  /*0090*/  @P0 EXIT ;  /* 0x000000000000094d */ /* 0x000fea0003800000 */
[----:B------:R-:W0:Y:S01]  /*00a0*/  LDC.64 R6, c[0x0][0x398] ;  /* 0x0000e600ff067b82 */ /* 0x000e220000000a00 */
[----:B------:R-:W-:Y:S01]  /*00b0*/  IMAD R0, R5, UR5, R0 ;  /* 0x0000000505007c24 */ /* 0x000fe2000f8e0200 */
[----:B------:R-:W1:Y:S01]  /*00c0*/  LDCU.64 UR8, c[0x0][0x358] ;  /* 0x00006b00ff0877ac */ /* 0x000e620008000a00 */
[----:B------:R-:W-:Y:S01]  /*00d0*/  IMAD.MOV.U32 R8, RZ, RZ, RZ ;  /* 0x000000ffff087224 */ /* 0x000fe200078e00ff */
[-C--:B0-----:R-:W-:Y:S01]  /*00e0*/  VIADDMNMX R3, R7, -R6.reuse, R7, PT ;  /* 0x8000000607037246 */ /* 0x081fe20003800107 */
[C---:B------:R-:W-:Y:S02]  /*00f0*/  IMAD R4, R0.reuse, R6, RZ ;  /* 0x0000000600047224 */ /* 0x040fe400078e02ff */
[----:B------:R-:W-:Y:S01]  /*0100*/  IMAD R2, R0, R7, RZ ;  /* 0x0000000700027224 */ /* 0x000fe200078e02ff */
[----:B------:R-:W-:Y:S02]  /*0110*/  ISETP.GE.AND P0, PT, R3, 0x1, PT ;  /* 0x000000010300780c */ /* 0x000fe40003f06270 */
[----:B------:R-:W-:-:S11]  /*0120*/  SHF.R.S32.HI R0, RZ, 0x1f, R4 ;  /* 0x0000001fff007819 */ /* 0x000fd60000011404 */
[----:B-1----:R-:W-:Y:S05]  /*0130*/  @!P0 BRA `(.L_x_16) ;  /* 0x0000000400348947 */ /* 0x002fea0003800000 */
[C---:B------:R-:W-:Y:S01]  /*0140*/  ISETP.GE.U32.AND P1, PT, R3.reuse, 0x10, PT ;  /* 0x000000100300780c */ /* 0x040fe20003f26070 */
[----:B------:R-:W-:Y:S01]  /*0150*/  IMAD.MOV.U32 R8, RZ, RZ, RZ ;  /* 0x000000ffff087224 */ /* 0x000fe200078e00ff */
[----:B------:R-:W-:-:S04]  /*0160*/  LOP3.LUT R14, R3, 0xf, RZ, 0xc0, !PT ;  /* 0x0000000f030e7812 */ /* 0x000fc800078ec0ff */
[----:B------:R-:W-:-:S07]  /*0170*/  ISETP.NE.AND P0, PT, R14, RZ, PT ;  /* 0x000000ff0e00720c */ /* 0x000fce0003f05270 */
[----:B------:R-:W-:Y:S06]  /*0180*/  @!P1 BRA `(.L_x_17) ;  /* 0x0000000000749947 */ /* 0x000fec0003800000 */
[----:B------:R-:W0:Y:S02]  /*0190*/  LDC.64 R8, c[0x0][0x388] ;  /* 0x0000e200ff087b82 */ /* 0x000e240000000a00 */
[----:B0-----:R-:W-:-:S03]  /*01a0*/  IMAD.WIDE R8, R2, 0x2, R8 ;  /* 0x0000000202087825 */ /* 0x001fc600078e0208 */
[----:B------:R-:W-:Y:S02]  /*01b0*/  IADD3 R12, P1, PT, R8, 0x10, RZ ;  /* 0x00000010080c7810 */ /* 0x000fe40007f3e0ff */
[----:B------:R-:W-:-:S03]  /*01c0*/  LOP3.LUT R8, R3, 0x7ffffff0, RZ, 0xc0, !PT ;  /* 0x7ffffff003087812 */ /* 0x000fc600078ec0ff */
[----:B------:R-:W-:Y:S02]  /*01d0*/  IMAD.X R13, RZ, RZ, R9, P1 ;  /* 0x000000ffff0d7224 */ /* 0x000fe400008e0609 */
[----:B------:R-:W-:-:S07]  /*01e0*/  IMAD.MOV R5, RZ, RZ, -R8 ;  /* 0x000000ffff057224 */ /* 0x000fce00078e0a08 */
.L_x_18:
[----:B------:R-:W-:Y:S02]  /*01f0*/  VIADD R5, R5, 0x10 ;  /* 0x0000001005057836 */ /* 0x000fe40000000000 */
[----:B0-----:R-:W-:Y:S02]  /*0200*/  IMAD.MOV.U32 R10, RZ, RZ, R12 ;  /* 0x000000ffff0a7224 */ /* 0x001fe400078e000c */
[----:B------:R-:W-:Y:S01]  /*0210*/  IMAD.MOV.U32 R11, RZ, RZ, R13 ;  /* 0x000000ffff0b7224 */ /* 0x000fe200078e000d */
[----:B------:R-:W-:Y:S02]  /*0220*/  ISETP.NE.AND P1, PT, R5, RZ, PT ;  /* 0x000000ff0500720c */ /* 0x000fe40003f25270 */
[----:B------:R-:W-:Y:S02]  /*0230*/  IADD3 R12, P2, PT, R10, 0x20, RZ ;  /* 0x000000200a0c7810 */ /* 0x000fe40007f5e0ff */
[----:B------:R0:W-:Y:S03]  /*0240*/  STG.E.U16 desc[UR8][R10.64+-0x10], RZ ;  /* 0xfffff0ff0a007986 */ /* 0x0001e6000c101508 */
[----:B------:R-:W-:Y:S01]  /*0250*/  IMAD.X R13, RZ, RZ, R11, P2 ;  /* 0x000000ffff0d7224 */ /* 0x000fe200010e060b */
[----:B------:R0:W-:Y:S04]  /*0260*/  STG.E.U16 desc[UR8][R10.64+-0xe], RZ ;  /* 0xfffff2ff0a007986 */ /* 0x0001e8000c101508 */
        /* <DEDUP_REMOVED lines=13> */
[----:B------:R0:W-:Y:S01]  /*0340*/  STG.E.U16 desc[UR8][R10.64+0xe], RZ ;  /* 0x00000eff0a007986 */ /* 0x0001e2000c101508 */
[----:B------:R-:W-:Y:S05]  /*0350*/  @P1 BRA `(.L_x_18) ;  /* 0xfffffffc00a41947 */ /* 0x000fea000383ffff */
.L_x_17:
[----:B------:R-:W-:Y:S05]  /*0360*/  @!P0 BRA `(.L_x_16) ;  /* 0x0000000000a88947 */ /* 0x000fea0003800000 */
[----:B------:R-:W1:Y:S01]  /*0370*/  LDCU.64 UR4, c[0x0][0x388] ;  /* 0x00007100ff0477ac */ /* 0x000e620008000a00 */
[----:B------:R-:W-:Y:S01]  /*0380*/  ISETP.GE.U32.AND P0, PT, R14, 0x8, PT ;  /* 0x000000080e00780c */ /* 0x000fe20003f06070 */
[----:B0-----:R-:W-:Y:S01]  /*0390*/  IMAD.WIDE R10, R2, 0x2, RZ ;  /* 0x00000002020a7825 */ /* 0x001fe200078e02ff */
[----:B------:R-:W-:-:S04]  /*03a0*/  LOP3.LUT R5, R3, 0x7, RZ, 0xc0, !PT ;  /* 0x0000000703057812 */ /* 0x000fc800078ec0ff */
[----:B------:R-:W-:Y:S02]  /*03b0*/  ISETP.NE.AND P1, PT, R5, RZ, PT ;  /* 0x000000ff0500720c */ /* 0x000fe40003f25270 */
[----:B-1----:R-:W-:-:S04]  /*03c0*/  IADD3 R12, P2, PT, R10, UR4, RZ ;  /* 0x000000040a0c7c10 */ /* 0x002fc8000ff5e0ff */
[----:B------:R-:W-:Y:S01]  /*03d0*/  IADD3.X R13, PT, PT, R11, UR5, RZ, P2, !PT ;  /* 0x000000050b0d7c10 */ /* 0x000fe200097fe4ff */
[----:B------:R-:W-:Y:S08]  /*03e0*/  @!P0 BRA `(.L_x_19) ;  /* 0x0000000000288947 */ /* 0x000ff00003800000 */
[----:B------:R-:W-:-:S04]  /*03f0*/  IMAD.WIDE.U32 R14, R8, 0x2, R12 ;  /* 0x00000002080e7825 */ /* 0x000fc800078e000c */
[----:B------:R-:W-:Y:S01]  /*0400*/  VIADD R8, R8, 0x8 ;  /* 0x0000000808087836 */ /* 0x000fe20000000000 */
[----:B------:R0:W-:Y:S04]  /*0410*/  STG.E.U16 desc[UR8][R14.64], RZ ;  /* 0x000000ff0e007986 */ /* 0x0001e8000c101508 */
[----:B------:R0:W-:Y:S04]  /*0420*/  STG.E.U16 desc[UR8][R14.64+0x2], RZ ;  /* 0x000002ff0e007986 */ /* 0x0001e8000c101508 */
[----:B------:R0:W-:Y:S04]  /*0430*/  STG.E.U16 desc[UR8][R14.64+0x4], RZ ;  /* 0x000004ff0e007986 */ /* 0x0001e8000c101508 */
[----:B------:R0:W-:Y:S04]  /*0440*/  STG.E.U16 desc[UR8][R14.64+0x6], RZ ;  /* 0x000006ff0e007986 */ /* 0x0001e8000c101508 */
[----:B------:R0:W-:Y:S04]  /*0450*/  STG.E.U16 desc[UR8][R14.64+0x8], RZ ;  /* 0x000008ff0e007986 */ /* 0x0001e8000c101508 */
[----:B------:R0:W-:Y:S04]  /*0460*/  STG.E.U16 desc[UR8][R14.64+0xa], RZ ;  /* 0x00000aff0e007986 */ /* 0x0001e8000c101508 */
[----:B------:R0:W-:Y:S04]  /*0470*/  STG.E.U16 desc[UR8][R14.64+0xc], RZ ;  /* 0x00000cff0e007986 */ /* 0x0001e8000c101508 */
[----:B------:R0:W-:Y:S02]  /*0480*/  STG.E.U16 desc[UR8][R14.64+0xe], RZ ;  /* 0x00000eff0e007986 */ /* 0x0001e4000c101508 */
.L_x_19:
[----:B------:R-:W-:Y:S05]  /*0490*/  @!P1 BRA `(.L_x_16) ;  /* 0x00000000005c9947 */ /* 0x000fea0003800000 */
[----:B------:R-:W-:Y:S02]  /*04a0*/  ISETP.GE.U32.AND P0, PT, R5, 0x4, PT ;  /* 0x000000040500780c */ /* 0x000fe40003f06070 */
[----:B------:R-:W-:-:S04]  /*04b0*/  LOP3.LUT R3, R3, 0x3, RZ, 0xc0, !PT ;  /* 0x0000000303037812 */ /* 0x000fc800078ec0ff */
[----:B------:R-:W-:-:S07]  /*04c0*/  ISETP.NE.AND P1, PT, R3, RZ, PT ;  /* 0x000000ff0300720c */ /* 0x000fce0003f25270 */
[----:B------:R-:W-:-:S04]  /*04d0*/  @P0 IMAD.WIDE.U32 R12, R8, 0x2, R12 ;  /* 0x00000002080c0825 */ /* 0x000fc800078e000c */
[----:B------:R-:W-:Y:S01]  /*04e0*/  @P0 VIADD R8, R8, 0x4 ;  /* 0x0000000408080836 */ /* 0x000fe20000000000 */
[----:B------:R1:W-:Y:S04]  /*04f0*/  @P0 STG.E.U16 desc[UR8][R12.64], RZ ;  /* 0x000000ff0c000986 */ /* 0x0003e8000c101508 */
[----:B------:R1:W-:Y:S04]  /*0500*/  @P0 STG.E.U16 desc[UR8][R12.64+0x2], RZ ;  /* 0x000002ff0c000986 */ /* 0x0003e8000c101508 */
[----:B------:R1:W-:Y:S04]  /*0510*/  @P0 STG.E.U16 desc[UR8][R12.64+0x4], RZ ;  /* 0x000004ff0c000986 */ /* 0x0003e8000c101508 */
[----:B------:R1:W-:Y:S01]  /*0520*/  @P0 STG.E.U16 desc[UR8][R12.64+0x6], RZ ;  /* 0x000006ff0c000986 */ /* 0x0003e2000c101508 */
[----:B------:R-:W-:Y:S05]  /*0530*/  @!P1 BRA `(.L_x_16) ;  /* 0x0000000000349947 */ /* 0x000fea0003800000 */
[----:B------:R-:W-:-:S04]  /*0540*/  IMAD.WIDE.U32 R10, R8, 0x2, R10 ;  /* 0x00000002080a7825 */ /* 0x000fc800078e000a */
[--C-:B------:R-:W-:Y:S01]  /*0550*/  IMAD.MOV R5, RZ, RZ, -R3.reuse ;  /* 0x000000ffff057224 */ /* 0x100fe200078e0a03 */
[----:B------:R-:W-:Y:S01]  /*0560*/  IADD3 R9, P0, PT, R10, UR4, RZ ;  /* 0x000000040a097c10 */ /* 0x000fe2000ff1e0ff */
[----:B------:R-:W-:-:S03]  /*0570*/  IMAD.IADD R8, R8, 0x1, R3 ;  /* 0x0000000108087824 */ /* 0x000fc600078e0203 */
[----:B-1----:R-:W-:-:S09]  /*0580*/  IADD3.X R12, PT, PT, R11, UR5, RZ, P0, !PT ;  /* 0x000000050b0c7c10 */ /* 0x002fd200087fe4ff */
.L_x_20:
[----:B------:R-:W-:Y:S02]  /*0590*/  VIADD R5, R5, 0x1 ;  /* 0x0000000105057836 */ /* 0x000fe40000000000 */
[----:B--2---:R-:W-:Y:S01]  /*05a0*/  IMAD.MOV.U32 R10, RZ, RZ, R9 ;  /* 0x000000ffff0a7224 */ /* 0x004fe200078e0009 */
[----:B------:R-:W-:Y:S01]  /*05b0*/  IADD3 R9, P1, PT, R9, 0x2, RZ ;  /* 0x0000000209097810 */ /* 0x000fe20007f3e0ff */
[----:B------:R-:W-:Y:S01]  /*05c0*/  IMAD.MOV.U32 R11, RZ, RZ, R12 ;  /* 0x000000ffff0b7224 */ /* 0x000fe200078e000c */
[----:B------:R-:W-:-:S03]  /*05d0*/  ISETP.NE.AND P0, PT, R5, RZ, PT ;  /* 0x000000ff0500720c */ /* 0x000fc60003f05270 */
[----:B------:R-:W-:Y:S01]  /*05e0*/  IMAD.X R12, RZ, RZ, R12, P1 ;  /* 0x000000ffff0c7224 */ /* 0x000fe200008e060c */
[----:B------:R2:W-:Y:S09]  /*05f0*/  STG.E.U16 desc[UR8][R10.64], RZ ;  /* 0x000000ff0a007986 */ /* 0x0005f2000c101508 */
[----:B------:R-:W-:Y:S05]  /*0600*/  @P0 BRA `(.L_x_20) ;  /* 0xfffffffc00e00947 */ /* 0x000fea000383ffff */
.L_x_16:
[----:B------:R-:W-:-:S13]  /*0610*/  ISETP.GE.AND P0, PT, R8, R7, PT ;  /* 0x000000070800720c */ /* 0x000fda0003f06270 */
[----:B------:R-:W-:Y:S05]  /*0620*/  @P0 EXIT ;  /* 0x000000000000094d */ /* 0x000fea0003800000 */
[--C-:B------:R-:W-:Y:S02]  /*0630*/  IMAD.IADD R3, R7, 0x1, -R8.reuse ;  /* 0x0000000107037824 */ /* 0x100fe400078e0a08 */
[----:B------:R-:W-:Y:S02]  /*0640*/  IMAD.IADD R5, R8, 0x1, -R7 ;  /* 0x0000000108057824 */ /* 0x000fe400078e0a07 */
[----:B0-2---:R-:W-:Y:S01]  /*0650*/  IMAD.MOV.U32 R10, RZ, RZ, R8 ;  /* 0x000000ffff0a7224 */ /* 0x005fe200078e0008 */
[----:B------:R-:W-:Y:S02]  /*0660*/  LOP3.LUT P1, R3, R3, 0x3, RZ, 0xc0, !PT ;  /* 0x0000000303037812 */ /* 0x000fe4000782c0ff */
[----:B------:R-:W-:-:S11]  /*0670*/  ISETP.GT.U32.AND P0, PT, R5, -0x4, PT ;  /* 0xfffffffc0500780c */ /* 0x000fd60003f04070 */
[----:B------:R-:W-:Y:S05]  /*0680*/  @!P1 BRA `(.L_x_21) ;  /* 0x00000000005c9947 */ /* 0x000fea0003800000 */
[----:B------:R-:W1:Y:S01]  /*0690*/  LDCU.64 UR6, c[0x0][0x388] ;  /* 0x00007100ff0677ac */ /* 0x000e620008000a00 */
[----:B------:R-:W-:Y:S01]  /*06a0*/  IMAD.WIDE.U32 R10, R8, 0x2, RZ ;  /* 0x00000002080a7825 */ /* 0x000fe200078e00ff */
[----:B------:R-:W0:Y:S03]  /*06b0*/  LDCU.64 UR4, c[0x0][0x380] ;  /* 0x00007000ff0477ac */ /* 0x000e260008000a00 */
[----:B------:R-:W-:Y:S02]  /*06c0*/  IMAD.MOV R5, RZ, RZ, -R3 ;  /* 0x000000ffff057224 */ /* 0x000fe400078e0a03 */
[----:B------:R-:W-:-:S03]  /*06d0*/  IMAD.WIDE R10, R2, 0x2, R10 ;  /* 0x00000002020a7825 */ /* 0x000fc600078e020a */
[----:B-1----:R-:W-:Y:S01]  /*06e0*/  IADD3 R13, P1, PT, R10, UR6, RZ ;  /* 0x000000060a0d7c10 */ /* 0x002fe2000ff3e0ff */
[----:B------:R-:W-:Y:S01]  /*06f0*/  IMAD.IADD R10, R3, 0x1, R8 ;  /* 0x00000001030a7824 */ /* 0x000fe200078e0208 */
[----:B------:R-:W-:Y:S02]  /*0700*/  IADD3 R3, PT, PT, -R7, R8, R6 ;  /* 0x0000000807037210 */ /* 0x000fe40007ffe106 */
[----:B0-----:R-:W-:-:S09]  /*0710*/  IADD3.X R14, PT, PT, R11, UR7, RZ, P1, !PT ;  /* 0x000000070b0e7c10 */ /* 0x001fd20008ffe4ff */
.L_x_22:
[----:B0-----:R-:W-:-:S04]  /*0720*/  IADD3 R9, P1, PT, R4, R3, RZ ;  /* 0x0000000304097210 */ /* 0x001fc80007f3e0ff */
[----:B------:R-:W-:Y:S02]  /*0730*/  LEA.HI.X.SX32 R12, R3, R0, 0x1, P1 ;  /* 0x00000000030c7211 */ /* 0x000fe400008f0eff */
[----:B------:R-:W-:-:S04]  /*0740*/  LEA R8, P1, R9, UR4, 0x1 ;  /* 0x0000000409087c11 */ /* 0x000fc8000f8208ff */
[----:B------:R-:W-:-:S05]  /*0750*/  LEA.HI.X R9, R9, UR5, R12, 0x1, P1 ;  /* 0x0000000509097c11 */ /* 0x000fca00088f0c0c */
[----:B------:R0:W2:Y:S01]  /*0760*/  LDG.E.U16.CONSTANT R11, desc[UR8][R8.64] ;  /* 0x00000008080b7981 */ /* 0x0000a2000c1e9500 */
[----:B------:R-:W-:Y:S02]  /*0770*/  VIADD R5, R5, 0x1 ;  /* 0x0000000105057836 */ /* 0x000fe40000000000 */
[----:B------:R-:W-:-:S03]  /*0780*/  VIADD R3, R3, 0x1 ;  /* 0x0000000103037836 */ /* 0x000fc60000000000 */
[----:B------:R-:W-:Y:S01]  /*0790*/  ISETP.NE.AND P1, PT, R5, RZ, PT ;  /* 0x000000ff0500720c */ /* 0x000fe20003f25270 */
[----:B0-----:R-:W-:Y:S01]  /*07a0*/  IMAD.MOV.U32 R8, RZ, RZ, R13 ;  /* 0x000000ffff087224 */ /* 0x001fe200078e000d */
[----:B------:R-:W-:Y:S01]  /*07b0*/  IADD3 R13, P2, PT, R13, 0x2, RZ ;  /* 0x000000020d0d7810 */ /* 0x000fe20007f5e0ff */
[----:B------:R-:W-:-:S04]  /*07c0*/  IMAD.MOV.U32 R9, RZ, RZ, R14 ;  /* 0x000000ffff097224 */ /* 0x000fc800078e000e */
[----:B------:R-:W-:Y:S01]  /*07d0*/  IMAD.X R14, RZ, RZ, R14, P2 ;  /* 0x000000ffff0e7224 */ /* 0x000fe200010e060e */
[----:B--2---:R0:W-:Y:S05]  /*07e0*/  STG.E.U16 desc[UR8][R8.64], R11 ;  /* 0x0000000b08007986 */ /* 0x0041ea000c101508 */
[----:B------:R-:W-:Y:S05]  /*07f0*/  @P1 BRA `(.L_x_22) ;  /* 0xfffffffc00c81947 */ /* 0x000fea000383ffff */
.L_x_21:
[----:B------:R-:W-:Y:S05]  /*0800*/  @P0 EXIT ;  /* 0x000000000000094d */ /* 0x000fea0003800000 */
[----:B------:R-:W2:Y:S01]  /*0810*/  LDCU.128 UR4, c[0x0][0x380] ;  /* 0x00007000ff0477ac */ /* 0x000ea20008000c00 */
[----:B0-----:R-:W-:-:S04]  /*0820*/  IMAD.WIDE.U32 R8, R10, 0x2, RZ ;  /* 0x000000020a087825 */ /* 0x001fc800078e00ff */
[----:B------:R-:W-:Y:S02]  /*0830*/  IMAD.IADD R5, R10, 0x1, -R7 ;  /* 0x000000010a057824 */ /* 0x000fe400078e0a07 */
[----:B------:R-:W-:-:S03]  /*0840*/  IMAD.WIDE R8, R2, 0x2, R8 ;  /* 0x0000000202087825 */ /* 0x000fc600078e0208 */
[----:B------:R-:W-:Y:S02]  /*0850*/  ISETP.GE.AND P0, PT, R5, RZ, PT ;  /* 0x000000ff0500720c */ /* 0x000fe40003f06270 */
[----:B--2---:R-:W-:Y:S01]  /*0860*/  IADD3 R2, P1, PT, R8, UR6, RZ ;  /* 0x0000000608027c10 */ /* 0x004fe2000ff3e0ff */
[----:B------:R-:W-:-:S03]  /*0870*/  UIADD3 UR4, UP0, UPT, UR4, 0x4, URZ ;  /* 0x0000000404047890 */ /* 0x000fc6000ff1e0ff */
[----:B------:R-:W-:Y:S01]  /*0880*/  IADD3 R2, P2, PT, R2, 0x4, RZ ;  /* 0x0000000402027810 */ /* 0x000fe20007f5e0ff */
[----:B------:R-:W-:-:S03]  /*0890*/  UIADD3.X UR5, UPT, UPT, URZ, UR5, URZ, UP0, !UPT ;  /* 0x00000005ff057290 */ /* 0x000fc600087fe4ff */
[----:B------:R-:W-:Y:S02]  /*08a0*/  IADD3.X R3, PT, PT, RZ, UR7, R9, P2, P1 ;  /* 0x00000007ff037c10 */ /* 0x000fe400097e2409 */
[----:B------:R-:W-:Y:S01]  /*08b0*/  IADD3 R9, PT, PT, -R7, R10, R6 ;  /* 0x0000000a07097210 */ /* 0x000fe20007ffe106 */
[----:B------:R-:W-:Y:S06]  /*08c0*/  @P0 BRA `(.L_x_23) ;  /* 0x0000000400940947 */ /* 0x000fec0003800000 */
[----:B------:R-:W-:Y:S01]  /*08d0*/  IMAD.MOV R6, RZ, RZ, -R5 ;  /* 0x000000ffff067224 */ /* 0x000fe200078e0a05 */
[----:B------:R-:W-:-:S04]  /*08e0*/  PLOP3.LUT P0, PT, PT, PT, PT, 0x80, 0x8 ;  /* 0x000000000008781c */ /* 0x000fc80003f0f070 */
[----:B------:R-:W-:-:S13]  /*08f0*/  ISETP.GT.AND P1, PT, R6, 0xc, PT ;  /* 0x0000000c0600780c */ /* 0x000fda0003f24270 */
[----:B------:R-:W-:Y:S05]  /*0900*/  @!P1 BRA `(.L_x_24) ;  /* 0x0000000000f09947 */ /* 0x000fea0003800000 */
[----:B------:R-:W-:-:S13]  /*0910*/  PLOP3.LUT P0, PT, PT, PT, PT, 0x8, 0x80 ;  /* 0x000000000080781c */ /* 0x000fda0003f0e170 */
.L_x_25:
[C---:B------:R-:W-:Y:S01]  /*0920*/  VIADD R7, R9.reuse, 0x4 ;  /* 0x0000000409077836 */ /* 0x040fe20000000000 */
[----:B------:R-:W-:Y:S01]  /*0930*/  IADD3 R15, P3, PT, R4, R9, RZ ;  /* 0x00000009040f7210 */ /* 0x000fe20007f7e0ff */
[----:B------:R-:W-:-:S03]  /*0940*/  VIADD R11, R9, 0xc ;  /* 0x0000000c090b7836 */ /* 0x000fc60000000000 */
[----:B------:R-:W-:Y:S02]  /*0950*/  IADD3 R6, P1, PT, R4, R7, RZ ;  /* 0x0000000704067210 */ /* 0x000fe40007f3e0ff */
[-C--:B------:R-:W-:Y:S02]  /*0960*/  LEA.HI.X.SX32 R16, R9, R0.reuse, 0x1, P3 ;  /* 0x0000000009107211 */ /* 0x080fe400018f0eff */
[----:B-1----:R-:W-:Y:S01]  /*0970*/  LEA.HI.X.SX32 R13, R7, R0, 0x1, P1 ;  /* 0x00000000070d7211 */ /* 0x002fe200008f0eff */
[----:B------:R-:W-:Y:S01]  /*0980*/  VIADD R7, R9, 0x8 ;  /* 0x0000000809077836 */ /* 0x000fe20000000000 */
[----:B------:R-:W-:-:S04]  /*0990*/  LEA R20, P1, R6, UR4, 0x1 ;  /* 0x0000000406147c11 */ /* 0x000fc8000f8208ff */
[----:B------:R-:W-:Y:S02]  /*09a0*/  LEA.HI.X R21, R6, UR5, R13, 0x1, P1 ;  /* 0x0000000506157c11 */ /* 0x000fe400088f0c0d */
[C---:B------:R-:W-:Y:S02]  /*09b0*/  IADD3 R13, P2, PT, R4.reuse, R7, RZ ;  /* 0x00000007040d7210 */ /* 0x040fe40007f5e0ff */
[----:B------:R-:W-:Y:S01]  /*09c0*/  IADD3 R8, P1, PT, R4, R11, RZ ;  /* 0x0000000b04087210 */ /* 0x000fe20007f3e0ff */
[----:B------:R-:W2:Y:S01]  /*09d0*/  LDG.E.U16.CONSTANT R17, desc[UR8][R20.64+-0x2] ;  /* 0xfffffe0814117981 */ /* 0x000ea2000c1e9500 */
[-C--:B------:R-:W-:Y:S02]  /*09e0*/  LEA.HI.X.SX32 R14, R7, R0.reuse, 0x1, P2 ;  /* 0x00000000070e7211 */ /* 0x080fe400010f0eff */
[----:B------:R-:W-:Y:S01]  /*09f0*/  LEA.HI.X.SX32 R11, R11, R0, 0x1, P1 ;  /* 0x000000000b0b7211 */ /* 0x000fe200008f0eff */
[----:B------:R-:W3:Y:S01]  /*0a00*/  LDG.E.U16.CONSTANT R19, desc[UR8][R20.64] ;  /* 0x0000000814137981 */ /* 0x000ee2000c1e9500 */
[----:B------:R-:W-:-:S02]  /*0a10*/  LEA R6, P3, R15, UR4, 0x1 ;  /* 0x000000040f067c11 */ /* 0x000fc4000f8608ff */
[----:B------:R-:W-:Y:S01]  /*0a20*/  LEA R12, P1, R13, UR4, 0x1 ;  /* 0x000000040d0c7c11 */ /* 0x000fe2000f8208ff */
[----:B------:R-:W4:Y:S01]  /*0a30*/  LDG.E.U16.CONSTANT R29, desc[UR8][R20.64+0x2] ;  /* 0x00000208141d7981 */ /* 0x000f22000c1e9500 */
[C---:B------:R-:W-:Y:S02]  /*0a40*/  LEA R10, P2, R8.reuse, UR4, 0x1 ;  /* 0x00000004080a7c11 */ /* 0x040fe4000f8408ff */
[----:B------:R-:W-:Y:S02]  /*0a50*/  LEA.HI.X R7, R15, UR5, R16, 0x1, P3 ;  /* 0x000000050f077c11 */ /* 0x000fe400098f0c10 */
[----:B------:R-:W-:Y:S01]  /*0a60*/  LEA.HI.X R13, R13, UR5, R14, 0x1, P1 ;  /* 0x000000050d0d7c11 */ /* 0x000fe200088f0c0e */
[----:B------:R-:W5:Y:S01]  /*0a70*/  LDG.E.U16.CONSTANT R15, desc[UR8][R20.64+-0x4] ;  /* 0xfffffc08140f7981 */ /* 0x000f62000c1e9500 */
[----:B------:R-:W-:-:S03]  /*0a80*/  LEA.HI.X R11, R8, UR5, R11, 0x1, P2 ;  /* 0x00000005080b7c11 */ /* 0x000fc600090f0c0b */
[----:B------:R-:W5:Y:S04]  /*0a90*/  LDG.E.U16.CONSTANT R8, desc[UR8][R12.64+-0x4] ;  /* 0xfffffc080c087981 */ /* 0x000f68000c1e9500 */
        /* <DEDUP_REMOVED lines=10> */
[----:B------:R0:W5:Y:S01]  /*0b40*/  LDG.E.U16.CONSTANT R27, desc[UR8][R6.64+0x2] ;  /* 0x00000208061b7981 */ /* 0x000162000c1e9500 */
[----:B------:R-:W-:-:S05]  /*0b50*/  VIADD R5, R5, 0x10 ;  /* 0x0000001005057836 */ /* 0x000fca0000000000 */
[----:B------:R-:W-:Y:S02]  /*0b60*/  ISETP.GE.AND P1, PT, R5, -0xc, PT ;  /* 0xfffffff40500780c */ /* 0x000fe40003f26270 */
[----:B0-----:R-:W-:Y:S01]  /*0b70*/  IADD3 R6, P2, PT, R2, 0x20, RZ ;  /* 0x0000002002067810 */ /* 0x001fe20007f5e0ff */
[----:B------:R-:W-:-:S04]  /*0b80*/  VIADD R9, R9, 0x10 ;  /* 0x0000001009097836 */ /* 0x000fc80000000000 */
[----:B------:R-:W-:Y:S01]  /*0b90*/  IMAD.X R7, RZ, RZ, R3, P2 ;  /* 0x000000ffff077224 */ /* 0x000fe200010e0603 */
[----:B--2---:R-:W-:Y:S04]  /*0ba0*/  STG.E.U16 desc[UR8][R2.64+0x6], R17 ;  /* 0x0000061102007986 */ /* 0x004fe8000c101508 */
[----:B---3--:R-:W-:Y:S04]  /*0bb0*/  STG.E.U16 desc[UR8][R2.64+0x8], R19 ;  /* 0x0000081302007986 */ /* 0x008fe8000c101508 */
[----:B----4-:R-:W-:Y:S04]  /*0bc0*/  STG.E.U16 desc[UR8][R2.64+0xa], R29 ;  /* 0x00000a1d02007986 */ /* 0x010fe8000c101508 */
[----:B-----5:R-:W-:Y:S04]  /*0bd0*/  STG.E.U16 desc[UR8][R2.64+0x4], R15 ;  /* 0x0000040f02007986 */ /* 0x020fe8000c101508 */
[----:B------:R-:W-:Y:S04]  /*0be0*/  STG.E.U16 desc[UR8][R2.64+0xc], R8 ;  /* 0x00000c0802007986 */ /* 0x000fe8000c101508 */
        /* <DEDUP_REMOVED lines=10> */
[----:B------:R0:W-:Y:S02]  /*0c90*/  STG.E.U16 desc[UR8][R2.64+0x2], R27 ;  /* 0x0000021b02007986 */ /* 0x0001e4000c101508 */
[----:B0-----:R-:W-:-:S02]  /*0ca0*/  IMAD.MOV.U32 R2, RZ, RZ, R6 ;  /* 0x000000ffff027224 */ /* 0x001fc400078e0006 */
[----:B------:R-:W-:Y:S01]  /*0cb0*/  IMAD.MOV.U32 R3, RZ, RZ, R7 ;  /* 0x000000ffff037224 */ /* 0x000fe200078e0007 */
[----:B------:R-:W-:Y:S06]  /*0cc0*/  @!P1 BRA `(.L_x_25) ;  /* 0xfffffffc00149947 */ /* 0x000fec000383ffff */
.L_x_24:
[----:B------:R-:W-:-:S05]  /*0cd0*/  IMAD.MOV R6, RZ, RZ, -R5 ;  /* 0x000000ffff067224 */ /* 0x000fca00078e0a05 */
[----:B------:R-:W-:-:S13]  /*0ce0*/  ISETP.GT.AND P1, PT, R6, 0x4, PT ;  /* 0x000000040600780c */ /* 0x000fda0003f24270 */
[----:B------:R-:W-:Y:S05]  /*0cf0*/  @!P1 BRA `(.L_x_26) ;  /* 0x0000000000809947 */ /* 0x000fea0003800000 */
[----:B------:R-:W-:Y:S01]  /*0d00*/  IADD3 R6, P0, PT, R4, R9, RZ ;  /* 0x0000000904067210 */ /* 0x000fe20007f1e0ff */
[----:B------:R-:W-:-:S03]  /*0d10*/  VIADD R7, R9, 0x4 ;  /* 0x0000000409077836 */ /* 0x000fc60000000000 */
[-C--:B------:R-:W-:Y:S02]  /*0d20*/  LEA.HI.X.SX32 R11, R9, R0.reuse, 0x1, P0 ;  /* 0x00000000090b7211 */ /* 0x080fe400000f0eff */
[----:B------:R-:W-:Y:S02]  /*0d30*/  LEA R10, P0, R6, UR4, 0x1 ;  /* 0x00000004060a7c11 */ /* 0x000fe4000f8008ff */
[----:B------:R-:W-:Y:S02]  /*0d40*/  IADD3 R8, P1, PT, R4, R7, RZ ;  /* 0x0000000704087210 */ /* 0x000fe40007f3e0ff */
[----:B------:R-:W-:Y:S02]  /*0d50*/  LEA.HI.X R11, R6, UR5, R11, 0x1, P0 ;  /* 0x00000005060b7c11 */ /* 0x000fe400080f0c0b */
[----:B------:R-:W-:Y:S02]  /*0d60*/  LEA.HI.X.SX32 R7, R7, R0, 0x1, P1 ;  /* 0x0000000007077211 */ /* 0x000fe400008f0eff */
[C---:B------:R-:W-:Y:S01]  /*0d70*/  LEA R6, P0, R8.reuse, UR4, 0x1 ;  /* 0x0000000408067c11 */ /* 0x040fe2000f8008ff */
[----:B-1----:R-:W2:Y:S03]  /*0d80*/  LDG.E.U16.CONSTANT R13, desc[UR8][R10.64+-0x4] ;  /* 0xfffffc080a0d7981 */ /* 0x002ea6000c1e9500 */
[----:B------:R-:W-:Y:S01]  /*0d90*/  LEA.HI.X R7, R8, UR5, R7, 0x1, P0 ;  /* 0x0000000508077c11 */ /* 0x000fe200080f0c07 */
[----:B------:R-:W3:Y:S04]  /*0da0*/  LDG.E.U16.CONSTANT R15, desc[UR8][R10.64+-0x2] ;  /* 0xfffffe080a0f7981 */ /* 0x000ee8000c1e9500 */
[----:B------:R-:W4:Y:S04]  /*0db0*/  LDG.E.U16.CONSTANT R17, desc[UR8][R10.64] ;  /* 0x000000080a117981 */ /* 0x000f28000c1e9500 */
[----:B------:R-:W5:Y:S04]  /*0dc0*/  LDG.E.U16.CONSTANT R19, desc[UR8][R10.64+0x2] ;  /* 0x000002080a137981 */ /* 0x000f68000c1e9500 */
[----:B------:R-:W5:Y:S04]  /*0dd0*/  LDG.E.U16.CONSTANT R21, desc[UR8][R6.64+-0x4] ;  /* 0xfffffc0806157981 */ /* 0x000f68000c1e9500 */
[----:B------:R-:W5:Y:S04]  /*0de0*/  LDG.E.U16.CONSTANT R23, desc[UR8][R6.64+-0x2] ;  /* 0xfffffe0806177981 */ /* 0x000f68000c1e9500 */
[----:B------:R-:W5:Y:S04]  /*0df0*/  LDG.E.U16.CONSTANT R25, desc[UR8][R6.64] ;  /* 0x0000000806197981 */ /* 0x000f68000c1e9500 */
[----:B------:R0:W5:Y:S01]  /*0e00*/  LDG.E.U16.CONSTANT R27, desc[UR8][R6.64+0x2] ;  /* 0x00000208061b7981 */ /* 0x000162000c1e9500 */
[----:B------:R-:W-:Y:S01]  /*0e10*/  IADD3 R8, P1, PT, R2, 0x10, RZ ;  /* 0x0000001002087810 */ /* 0x000fe20007f3e0ff */
[----:B------:R-:W-:Y:S01]  /*0e20*/  VIADD R5, R5, 0x8 ;  /* 0x0000000805057836 */ /* 0x000fe20000000000 */
[----:B------:R-:W-:Y:S01]  /*0e30*/  PLOP3.LUT P0, PT, PT, PT, PT, 0x8, 0x80 ;  /* 0x000000000080781c */ /* 0x000fe20003f0e170 */
[----:B------:R-:W-:-:S02]  /*0e40*/  VIADD R9, R9, 0x8 ;  /* 0x0000000809097836 */ /* 0x000fc40000000000 */
[----:B0-----:R-:W-:Y:S01]  /*0e50*/  IMAD.X R7, RZ, RZ, R3, P1 ;  /* 0x000000ffff077224 */ /* 0x001fe200008e0603 */
[----:B--2---:R-:W-:Y:S04]  /*0e60*/  STG.E.U16 desc[UR8][R2.64+-0x4], R13 ;  /* 0xfffffc0d02007986 */ /* 0x004fe8000c101508 */
[----:B---3--:R-:W-:Y:S04]  /*0e70*/  STG.E.U16 desc[UR8][R2.64+-0x2], R15 ;  /* 0xfffffe0f02007986 */ /* 0x008fe8000c101508 */
[----:B----4-:R-:W-:Y:S04]  /*0e80*/  STG.E.U16 desc[UR8][R2.64], R17 ;  /* 0x0000001102007986 */ /* 0x010fe8000c101508 */
[----:B-----5:R-:W-:Y:S04]  /*0e90*/  STG.E.U16 desc[UR8][R2.64+0x2], R19 ;  /* 0x0000021302007986 */ /* 0x020fe8000c101508 */
[----:B------:R-:W-:Y:S04]  /*0ea0*/  STG.E.U16 desc[UR8][R2.64+0x4], R21 ;  /* 0x0000041502007986 */ /* 0x000fe8000c101508 */
[----:B------:R-:W-:Y:S04]  /*0eb0*/  STG.E.U16 desc[UR8][R2.64+0x6], R23 ;  /* 0x0000061702007986 */ /* 0x000fe8000c101508 */
[----:B------:R-:W-:Y:S04]  /*0ec0*/  STG.E.U16 desc[UR8][R2.64+0x8], R25 ;  /* 0x0000081902007986 */ /* 0x000fe8000c101508 */
[----:B------:R0:W-:Y:S02]  /*0ed0*/  STG.E.U16 desc[UR8][R2.64+0xa], R27 ;  /* 0x00000a1b02007986 */ /* 0x0001e4000c101508 */
[----:B0-----:R-:W-:-:S02]  /*0ee0*/  IMAD.MOV.U32 R2, RZ, RZ, R8 ;  /* 0x000000ffff027224 */ /* 0x001fc400078e0008 */
[----:B------:R-:W-:-:S07]  /*0ef0*/  IMAD.MOV.U32 R3, RZ, RZ, R7 ;  /* 0x000000ffff037224 */ /* 0x000fce00078e0007 */
.L_x_26:
[----:B------:R-:W-:-:S13]  /*0f00*/  ISETP.NE.OR P0, PT, R5, RZ, P0 ;  /* 0x000000ff0500720c */ /* 0x000fda0000705670 */
[----:B------:R-:W-:Y:S05]  /*0f10*/  @!P0 EXIT ;  /* 0x000000000000894d */ /* 0x000fea0003800000 */
.L_x_23:
[----:B------:R-:W-:-:S04]  /*0f20*/  IADD3 R7, P0, PT, R4, R9, RZ ;  /* 0x0000000904077210 */ /* 0x000fc80007f1e0ff */
[----:B------:R-:W-:Y:S02]  /*0f30*/  LEA.HI.X.SX32 R8, R9, R0, 0x1, P0 ;  /* 0x0000000009087211 */ /* 0x000fe400000f0eff */
[----:B------:R-:W-:-:S04]  /*0f40*/  LEA R6, P0, R7, UR4, 0x1 ;  /* 0x0000000407067c11 */ /* 0x000fc8000f8008ff */
[----:B------:R-:W-:-:S05]  /*0f50*/  LEA.HI.X R7, R7, UR5, R8, 0x1, P0 ;  /* 0x0000000507077c11 */ /* 0x000fca00080f0c08 */
[----:B-1----:R-:W2:Y:S04]  /*0f60*/  LDG.E.U16.CONSTANT R13, desc[UR8][R6.64+-0x4] ;  /* 0xfffffc08060d7981 */ /* 0x002ea8000c1e9500 */
[----:B------:R-:W3:Y:S04]  /*0f70*/  LDG.E.U16.CONSTANT R15, desc[UR8][R6.64+-0x2] ;  /* 0xfffffe08060f7981 */ /* 0x000ee8000c1e9500 */
[----:B------:R-:W4:Y:S04]  /*0f80*/  LDG.E.U16.CONSTANT R17, desc[UR8][R6.64] ;  /* 0x0000000806117981 */ /* 0x000f28000c1e9500 */
[----:B------:R-:W5:Y:S01]  /*0f90*/  LDG.E.U16.CONSTANT R19, desc[UR8][R6.64+0x2] ;  /* 0x0000020806137981 */ /* 0x000f62000c1e9500 */
[----:B------:R-:W-:Y:S01]  /*0fa0*/  VIADD R5, R5, 0x4 ;  /* 0x0000000405057836 */ /* 0x000fe20000000000 */
[----:B------:R-:W-:Y:S01]  /*0fb0*/  IADD3 R8, P1, PT, R2, 0x8, RZ ;  /* 0x0000000802087810 */ /* 0x000fe20007f3e0ff */
[----:B------:R-:W-:-:S03]  /*0fc0*/  VIADD R9, R9, 0x4 ;  /* 0x0000000409097836 */ /* 0x000fc60000000000 */
[----:B------:R-:W-:Y:S01]  /*0fd0*/  ISETP.NE.AND P0, PT, R5, RZ, PT ;  /* 0x000000ff0500720c */ /* 0x000fe20003f05270 */
[----:B------:R-:W-:Y:S01]  /*0fe0*/  IMAD.X R11, RZ, RZ, R3, P1 ;  /* 0x000000ffff0b7224 */ /* 0x000fe200008e0603 */
[----:B--2---:R-:W-:Y:S04]  /*0ff0*/  STG.E.U16 desc[UR8][R2.64+-0x4], R13 ;  /* 0xfffffc0d02007986 */ /* 0x004fe8000c101508 */
[----:B---3--:R-:W-:Y:S04]  /*1000*/  STG.E.U16 desc[UR8][R2.64+-0x2], R15 ;  /* 0xfffffe0f02007986 */ /* 0x008fe8000c101508 */
[----:B----4-:R-:W-:Y:S04]  /*1010*/  STG.E.U16 desc[UR8][R2.64], R17 ;  /* 0x0000001102007986 */ /* 0x010fe8000c101508 */
[----:B-----5:R0:W-:Y:S02]  /*1020*/  STG.E.U16 desc[UR8][R2.64+0x2], R19 ;  /* 0x0000021302007986 */ /* 0x0201e4000c101508 */
[----:B0-----:R-:W-:-:S02]  /*1030*/  IMAD.MOV.U32 R2, RZ, RZ, R8 ;  /* 0x000000ffff027224 */ /* 0x001fc400078e0008 */
[----:B------:R-:W-:Y:S01]  /*1040*/  IMAD.MOV.U32 R3, RZ, RZ, R11 ;  /* 0x000000ffff037224 */ /* 0x000fe200078e000b */
[----:B------:R-:W-:Y:S06]  /*1050*/  @P0 BRA `(.L_x_23) ;  /* 0xfffffffc00b00947 */ /* 0x000fec000383ffff */
[----:B------:R-:W-:Y:S05]  /*1060*/  EXIT ;  /* 0x000000000000794d */ /* 0x000fea0003800000 */
.L_x_27:
        /* <DEDUP_REMOVED lines=9> */
.L_x_166:


//--------------------- .text._Z25causal_conv1d_full_kernelI13__nv_bfloat16EvPKT_S3_PS1_iiii --------------------------
	.section	.text._Z25causal_conv1d_full_kernelI13__nv_bfloat16EvPKT_S3_PS1_iiii,"ax",@progbits
	.align	128
        .global         _Z25causal_conv1d_full_kernelI13__nv_bfloat16EvPKT_S3_PS1_iiii
        .type           _Z25causal_conv1d_full_kernelI13__nv_bfloat16EvPKT_S3_PS1_iiii,@function
        .size           _Z25causal_conv1d_full_kernelI13__nv_bfloat16EvPKT_S3_PS1_iiii,(.L_x_160 - _Z25causal_conv1d_full_kernelI13__nv_bfloat16EvPKT_S3_PS1_iiii)
        .other          _Z25causal_conv1d_full_kernelI13__nv_bfloat16EvPKT_S3_PS1_iiii,@"STO_CUDA_ENTRY STV_DEFAULT"
_Z25causal_conv1d_full_kernelI13__nv_bfloat16EvPKT_S3_PS1_iiii:
.text._Z25causal_conv1d_full_kernelI13__nv_bfloat16EvPKT_S3_PS1_iiii:
[----:B------:R-:W-:Y:S01]  /*0000*/  LDC R1, c[0x0][0x37c] ;  /* 0x0000df00ff017b82 */ /* 0x000fe20000000800 */
[----:B------:R-:W0:Y:S07]  /*0010*/  S2R R3, SR_TID.X ;  /* 0x0000000000037919 */ /* 0x000e2e0000002100 */
[----:B------:R-:W0:Y:S08]  /*0020*/  S2UR UR4, SR_CTAID.X ;  /* 0x00000000000479c3 */ /* 0x000e300000002500 */
[----:B------:R-:W0:Y:S08]  /*0030*/  LDC R2, c[0x0][0x360] ;  /* 0x0000d800ff027b82 */ /* 0x000e300000000800 */
[----:B------:R-:W1:Y:S08]  /*0040*/  S2UR UR9, SR_CTAID.Y ;  /* 0x00000000000979c3 */ /* 0x000e700000002600 */
[----:B------:R-:W1:Y:S08]  /*0050*/  LDC R5, c[0x0][0x3a0] ;  /* 0x0000e800ff057b82 */ /* 0x000e700000000800 */
[----:B------:R-:W2:Y:S01]  /*0060*/  LDC.64 R6, c[0x0][0x398] ;  /* 0x0000e600ff067b82 */ /* 0x000ea20000000a00 */
[----:B0-----:R-:W-:-:S07]  /*0070*/  IMAD R2, R2, UR4, R3 ;  /* 0x0000000402027c24 */ /* 0x001fce000f8e0203 */
[----:B------:R-:W0:Y:S01]  /*0080*/  S2UR UR6, SR_CTAID.Z ;  /* 0x00000000000679c3 */ /* 0x000e220000002700 */
[----:B-1----:R-:W-:-:S04]  /*0090*/  ISETP.LE.AND P0, PT, R5, UR9, PT ;  /* 0x0000000905007c0c */ /* 0x002fc8000bf03270 */
[----:B--2---:R-:W-:-:S04]  /*00a0*/  ISETP.GE.OR P0, PT, R2, R7, P0 ;  /* 0x000000070200720c */ /* 0x004fc80000706670 */
[----:B0-----:R-:W-:-:S13]  /*00b0*/  ISETP.LE.OR P0, PT, R6, UR6, P0 ;  /* 0x0000000606007c0c */ /* 0x001fda0008703670 */
[----:B------:R-:W-:Y:S05]  /*00c0*/  @P0 EXIT ;  /* 0x000000000000094d */ /* 0x000fea0003800000 */
[----:B------:R-:W0:Y:S01]  /*00d0*/  LDCU UR5, c[0x0][0x3a4] ;  /* 0x00007480ff0577ac */ /* 0x000e220008000800 */
[----:B------:R-:W-:Y:S02]  /*00e0*/  IMAD R0, R7, UR6, R2 ;  /* 0x0000000607007c24 */ /* 0x000fe4000f8e0202 */
[----:B------:R-:W-:Y:S01]  /*00f0*/  IMAD.MOV.U32 R6, RZ, RZ, RZ ;  /* 0x000000ffff067224 */ /* 0x000fe200078e00ff */
[----:B------:R-:W1:Y:S01]  /*0100*/  LDCU.64 UR10, c[0x0][0x358] ;  /* 0x00006b00ff0a77ac */ /* 0x000e620008000a00 */
[----:B------:R-:W-:Y:S01]  /*0110*/  IMAD R0, R0, R5, RZ ;  /* 0x0000000500007224 */ /* 0x000fe200078e02ff */
[----:B0-----:R-:W-:-:S09]  /*0120*/  UISETP.GE.AND UP0, UPT, UR5, 0x1, UPT ;  /* 0x000000010500788c */ /* 0x001fd2000bf06270 */
[----:B-1----:R-:W-:Y:S05]  /*0130*/  BRA.U !UP0, `(.L_x_28) ;  /* 0x0000000d08d87547 */ /* 0x002fea000b800000 */
[----:B------:R-:W-:Y:S02]  /*0140*/  UISETP.GE.U32.AND UP1, UPT, UR5, 0x8, UPT ;  /* 0x000000080500788c */ /* 0x000fe4000bf26070 */
[----:B------:R-:W-:Y:S01]  /*0150*/  IMAD R3, R2, UR5, RZ ;  /* 0x0000000502037c24 */ /* 0x000fe2000f8e02ff */
[----:B------:R-:W-:Y:S01]  /*0160*/  ULOP3.LUT UR8, UR5, 0x7, URZ, 0xc0, !UPT ;  /* 0x0000000705087892 */ /* 0x000fe2000f8ec0ff */
[----:B------:R-:W-:Y:S01]  /*0170*/  SHF.R.S32.HI R4, RZ, 0x1f, R0 ;  /* 0x0000001fff047819 */ /* 0x000fe20000011400 */
[----:B------:R-:W-:Y:S01]  /*0180*/  IMAD.MOV.U32 R6, RZ, RZ, RZ ;  /* 0x000000ffff067224 */ /* 0x000fe200078e00ff */
[----:B------:R-:W-:Y:S01]  /*0190*/  UIADD3 UR6, UPT, UPT, UR9, 0x1, -UR5 ;  /* 0x0000000109067890 */ /* 0x000fe2000fffe805 */
[----:B------:R-:W-:Y:S01]  /*01a0*/  SHF.R.S32.HI R2, RZ, 0x1f, R3 ;  /* 0x0000001fff027819 */ /* 0x000fe20000011403 */
[----:B------:R-:W-:Y:S01]  /*01b0*/  UISETP.NE.AND UP0, UPT, UR8, URZ, UPT ;  /* 0x000000ff0800728c */ /* 0x000fe2000bf05270 */
[----:B------:R-:W-:Y:S01]  /*01c0*/  UMOV UR4, URZ ;  /* 0x000000ff00047c82 */ /* 0x000fe20008000000 */
[----:B------:R-:W-:Y:S09]  /*01d0*/  BRA.U !UP1, `(.L_x_29) ;  /* 0x0000000509d07547 */ /* 0x000ff2000b800000 */
[----:B------:R-:W-:Y:S01]  /*01e0*/  IMAD.MOV.U32 R6, RZ, RZ, RZ ;  /* 0x000000ffff067224 */ /* 0x000fe200078e00ff */
[----:B------:R-:W-:Y:S01]  /*01f0*/  ULOP3.LUT UR4, UR5, 0x7ffffff8, URZ, 0xc0, !UPT ;  /* 0x7ffffff805047892 */ /* 0x000fe2000f8ec0ff */
[----:B------:R-:W0:Y:S02]  /*0200*/  LDCU.64 UR12, c[0x0][0x388] ;  /* 0x00007100ff0c77ac */ /* 0x000e240008000a00 */
[----:B------:R-:W-:-:S09]  /*0210*/  UMOV UR5, URZ ;  /* 0x000000ff00057c82 */ /* 0x000fd20008000000 */
.L_x_30:
[----:B------:R-:W-:-:S06]  /*0220*/  UIADD3 UR7, UPT, UPT, UR6, UR5, URZ ;  /* 0x0000000506077290 */ /* 0x000fcc000fffe0ff */
[----:B------:R-:W-:-:S13]  /*0230*/  ISETP.LE.AND P0, PT, RZ, UR7, PT ;  /* 0x00000007ff007c0c */ /* 0x000fda000bf03270 */
[----:B------:R-:W1:Y:S01]  /*0240*/  @P0 LDC.64 R8, c[0x0][0x380] ;  /* 0x0000e000ff080b82 */ /* 0x000e620000000a00 */
[----:B------:R-:W-:-:S05]  /*0250*/  @P0 IADD3 R5, P1, PT, R0, UR7, RZ ;  /* 0x0000000700050c10 */ /* 0x000fca000ff3e0ff */
[----:B------:R-:W-:Y:S01]  /*0260*/  @P0 IMAD.X R10, RZ, RZ, R4, P1 ;  /* 0x000000ffff0a0224 */ /* 0x000fe200008e0604 */
[----:B-1----:R-:W-:-:S04]  /*0270*/  @P0 LEA R8, P1, R5, R8, 0x1 ;  /* 0x0000000805080211 */ /* 0x002fc800078208ff */
[----:B------:R-:W-:-:S05]  /*0280*/  @P0 LEA.HI.X R9, R5, R9, R10, 0x1, P1 ;  /* 0x0000000905090211 */ /* 0x000fca00008f0c0a */
[----:B------:R-:W2:Y:S01]  /*0290*/  @P0 LDG.E.U16.CONSTANT R8, desc[UR10][R8.64] ;  /* 0x0000000a08080981 */ /* 0x000ea2000c1e9500 */
[----:B------:R-:W-:Y:S01]  /*02a0*/  UIADD3 UR14, UPT, UPT, UR7, 0x1, URZ ;  /* 0x00000001070e7890 */ /* 0x000fe2000fffe0ff */
[----:B------:R-:W-:Y:S01]  /*02b0*/  IMAD.MOV.U32 R5, RZ, RZ, RZ ;  /* 0x000000ffff057224 */ /* 0x000fe200078e00ff */
[----:B------:R-:W-:Y:S02]  /*02c0*/  UIADD3 UR15, UPT, UPT, UR7, 0x2, URZ ;  /* 0x00000002070f7890 */ /* 0x000fe4000fffe0ff */
[----:B------:R-:W-:Y:S02]  /*02d0*/  UIADD3 UR16, UPT, UPT, UR7, 0x3, URZ ;  /* 0x0000000307107890 */ /* 0x000fe4000fffe0ff */
[----:B------:R-:W-:Y:S01]  /*02e0*/  ISETP.LE.AND P6, PT, RZ, UR14, PT ;  /* 0x0000000eff007c0c */ /* 0x000fe2000bfc3270 */
[----:B------:R-:W-:Y:S01]  /*02f0*/  UIADD3 UR17, UPT, UPT, UR7, 0x4, URZ ;  /* 0x0000000407117890 */ /* 0x000fe2000fffe0ff */
[----:B------:R-:W-:Y:S02]  /*0300*/  ISETP.LE.AND P5, PT, RZ, UR15, PT ;  /* 0x0000000fff007c0c */ /* 0x000fe4000bfa3270 */
[----:B------:R-:W-:-:S03]  /*0310*/  ISETP.LE.AND P4, PT, RZ, UR16, PT ;  /* 0x00000010ff007c0c */ /* 0x000fc6000bf83270 */
[----:B------:R-:W-:-:S06]  /*0320*/  ISETP.LE.AND P3, PT, RZ, UR17, PT ;  /* 0x00000011ff007c0c */ /* 0x000fcc000bf63270 */
[----:B------:R-:W1:Y:S08]  /*0330*/  @P6 LDC.64 R12, c[0x0][0x380] ;  /* 0x0000e000ff0c6b82 */ /* 0x000e700000000a00 */
[----:B------:R-:W3:Y:S08]  /*0340*/  @P5 LDC.64 R18, c[0x0][0x380] ;  /* 0x0000e000ff125b82 */ /* 0x000ef00000000a00 */
[----:B------:R-:W4:Y:S08]  /*0350*/  @P4 LDC.64 R10, c[0x0][0x380] ;  /* 0x0000e000ff0a4b82 */ /* 0x000f300000000a00 */
[----:B------:R-:W5:Y:S01]  /*0360*/  @P3 LDC.64 R16, c[0x0][0x380] ;  /* 0x0000e000ff103b82 */ /* 0x000f620000000a00 */
[----:B--2---:R-:W-:Y:S01]  /*0370*/  @P0 IMAD.U32 R5, R8, 0x10000, RZ ;  /* 0x0001000008050824 */ /* 0x004fe200078e00ff */
[----:B------:R-:W-:Y:S01]  /*0380*/  @P6 IADD3 R7, P0, PT, R0, UR14, RZ ;  /* 0x0000000e00076c10 */ /* 0x000fe2000ff1e0ff */
[----:B------:R-:W-:-:S03]  /*0390*/  UIADD3 UR14, UPT, UPT, UR7, 0x5, URZ ;  /* 0x00000005070e7890 */ /* 0x000fc6000fffe0ff */
[----:B-1----:R-:W-:Y:S01]  /*03a0*/  @P6 LEA R12, P1, R7, R12, 0x1 ;  /* 0x0000000c070c6211 */ /* 0x002fe200078208ff */
[----:B------:R-:W-:Y:S01]  /*03b0*/  @P6 IMAD.X R8, RZ, RZ, R4, P0 ;  /* 0x000000ffff086224 */ /* 0x000fe200000e0604 */
[----:B------:R-:W-:Y:S02]  /*03c0*/  IADD3 R9, P0, PT, R3, UR5, RZ ;  /* 0x0000000503097c10 */ /* 0x000fe4000ff1e0ff */
[----:B------:R-:W-:Y:S02]  /*03d0*/  ISETP.LE.AND P2, PT, RZ, UR14, PT ;  /* 0x0000000eff007c0c */ /* 0x000fe4000bf43270 */
[----:B------:R-:W-:Y:S01]  /*03e0*/  @P6 LEA.HI.X R13, R7, R13, R8, 0x1, P1 ;  /* 0x0000000d070d6211 */ /* 0x000fe200008f0c08 */
[----:B------:R-:W-:Y:S01]  /*03f0*/  IMAD.X R20, RZ, RZ, R2, P0 ;  /* 0x000000ffff147224 */ /* 0x000fe200000e0602 */
[----:B------:R-:W-:Y:S01]  /*0400*/  @P5 IADD3 R14, P1, PT, R0, UR15, RZ ;  /* 0x0000000f000e5c10 */ /* 0x000fe2000ff3e0ff */
[----:B------:R-:W-:Y:S01]  /*0410*/  UIADD3 UR15, UPT, UPT, UR7, 0x6, URZ ;  /* 0x00000006070f7890 */ /* 0x000fe2000fffe0ff */
[C---:B0-----:R-:W-:Y:S01]  /*0420*/  LEA R8, P0, R9.reuse, UR12, 0x1 ;  /* 0x0000000c09087c11 */ /* 0x041fe2000f8008ff */
[----:B------:R-:W-:Y:S01]  /*0430*/  UIADD3 UR7, UPT, UPT, UR7, 0x7, URZ ;  /* 0x0000000707077890 */ /* 0x000fe2000fffe0ff */
[----:B------:R-:W-:Y:S01]  /*0440*/  P2R R7, PR, RZ, 0x40 ;  /* 0x00000040ff077803 */ /* 0x000fe20000000000 */
[----:B------:R-:W-:Y:S01]  /*0450*/  @P5 IMAD.X R15, RZ, RZ, R4, P1 ;  /* 0x000000ffff0f5224 */ /* 0x000fe200008e0604 */
[----:B------:R-:W-:-:S02]  /*0460*/  LEA.HI.X R9, R9, UR13, R20, 0x1, P0 ;  /* 0x0000000d09097c11 */ /* 0x000fc400080f0c14 */
[C---:B---3--:R-:W-:Y:S02]  /*0470*/  @P5 LEA R18, P0, R14.reuse, R18, 0x1 ;  /* 0x000000120e125211 */ /* 0x048fe400078008ff */
[----:B------:R-:W-:Y:S01]  /*0480*/  ISETP.LE.AND P1, PT, RZ, UR15, PT ;  /* 0x0000000fff007c0c */ /* 0x000fe2000bf23270 */
[----:B------:R-:W2:Y:S01]  /*0490*/  LDG.E.U16.CONSTANT R26, desc[UR10][R8.64+0x6] ;  /* 0x0000060a081a7981 */ /* 0x000ea2000c1e9500 */
[----:B------:R-:W-:Y:S02]  /*04a0*/  @P5 LEA.HI.X R19, R14, R19, R15, 0x1, P0 ;  /* 0x000000130e135211 */ /* 0x000fe400000f0c0f */
[----:B------:R-:W-:Y:S01]  /*04b0*/  @P4 IADD3 R20, P0, PT, R0, UR16, RZ ;  /* 0x0000001000144c10 */ /* 0x000fe2000ff1e0ff */
[----:B------:R-:W0:Y:S01]  /*04c0*/  @P2 LDC.64 R14, c[0x0][0x380] ;  /* 0x0000e000ff0e2b82 */ /* 0x000e220000000a00 */
[----:B------:R-:W3:Y:S02]  /*04d0*/  LDG.E.U16.CONSTANT R27, desc[UR10][R8.64+0x8] ;  /* 0x0000080a081b7981 */ /* 0x000ee4000c1e9500 */
[----:B------:R-:W-:-:S02]  /*04e0*/  @P4 IADD3.X R21, PT, PT, RZ, R4, RZ, P0, !PT ;  /* 0x00000004ff154210 */ /* 0x000fc400007fe4ff */
[C---:B----4-:R-:W-:Y:S01]  /*04f0*/  @P4 LEA R10, P0, R20.reuse, R10, 0x1 ;  /* 0x0000000a140a4211 */ /* 0x050fe200078008ff */
[----:B------:R-:W4:Y:S03]  /*0500*/  @P5 LDG.E.U16.CONSTANT R18, desc[UR10][R18.64] ;  /* 0x0000000a12125981 */ /* 0x000f26000c1e9500 */
[----:B------:R-:W-:Y:S01]  /*0510*/  @P4 LEA.HI.X R11, R20, R11, R21, 0x1, P0 ;  /* 0x0000000b140b4211 */ /* 0x000fe200000f0c15 */
[----:B------:R-:W3:Y:S01]  /*0520*/  LDG.E.U16.CONSTANT R28, desc[UR10][R8.64+0xa] ;  /* 0x00000a0a081c7981 */ /* 0x000ee2000c1e9500 */
[----:B------:R-:W-:Y:S01]  /*0530*/  @P3 IADD3 R22, P0, PT, R0, UR17, RZ ;  /* 0x0000001100163c10 */ /* 0x000fe2000ff1e0ff */
[----:B------:R-:W1:Y:S02]  /*0540*/  @P1 LDC.64 R20, c[0x0][0x380] ;  /* 0x0000e000ff141b82 */ /* 0x000e640000000a00 */
[----:B------:R1:W3:Y:S02]  /*0550*/  @P4 LDG.E.U16.CONSTANT R10, desc[UR10][R10.64] ;  /* 0x0000000a0a0a4981 */ /* 0x0002e4000c1e9500 */
[----:B------:R-:W-:Y:S01]  /*0560*/  @P3 IMAD.X R23, RZ, RZ, R4, P0 ;  /* 0x000000ffff173224 */ /* 0x000fe200000e0604 */
[C---:B-----5:R-:W-:Y:S01]  /*0570*/  @P3 LEA R16, P0, R22.reuse, R16, 0x1 ;  /* 0x0000001016103211 */ /* 0x060fe200078008ff */
[----:B------:R-:W5:Y:S03]  /*0580*/  LDG.E.U16.CONSTANT R19, desc[UR10][R8.64+0xe] ;  /* 0x00000e0a08137981 */ /* 0x000f66000c1e9500 */
[----:B------:R-:W-:-:S02]  /*0590*/  @P3 LEA.HI.X R17, R22, R17, R23, 0x1, P0 ;  /* 0x0000001116113211 */ /* 0x000fc400000f0c17 */
[----:B------:R-:W-:-:S03]  /*05a0*/  @P2 IADD3 R22, P0, PT, R0, UR14, RZ ;  /* 0x0000000e00162c10 */ /* 0x000fc6000ff1e0ff */
[----:B------:R-:W5:Y:S02]  /*05b0*/  @P3 LDG.E.U16.CONSTANT R16, desc[UR10][R16.64] ;  /* 0x0000000a10103981 */ /* 0x000f64000c1e9500 */
[----:B------:R-:W-:Y:S01]  /*05c0*/  @P2 IMAD.X R23, RZ, RZ, R4, P0 ;  /* 0x000000ffff172224 */ /* 0x000fe200000e0604 */
[----:B0-----:R-:W-:-:S04]  /*05d0*/  @P2 LEA R14, P0, R22, R14, 0x1 ;  /* 0x0000000e160e2211 */ /* 0x001fc800078008ff */
[----:B------:R-:W-:Y:S02]  /*05e0*/  @P2 LEA.HI.X R15, R22, R15, R23, 0x1, P0 ;  /* 0x0000000f160f2211 */ /* 0x000fe400000f0c17 */
[----:B------:R-:W-:-:S03]  /*05f0*/  @P1 IADD3 R22, P0, PT, R0, UR15, RZ ;  /* 0x0000000f00161c10 */ /* 0x000fc6000ff1e0ff */
[----:B------:R-:W3:Y:S02]  /*0600*/  @P2 LDG.E.U16.CONSTANT R14, desc[UR10][R14.64] ;  /* 0x0000000a0e0e2981 */ /* 0x000ee4000c1e9500 */
[----:B------:R-:W-:Y:S01]  /*0610*/  @P1 IMAD.X R23, RZ, RZ, R4, P0 ;  /* 0x000000ffff171224 */ /* 0x000fe200000e0604 */
[----:B-1----:R-:W-:-:S04]  /*0620*/  @P1 LEA R20, P0, R22, R20, 0x1 ;  /* 0x0000001416141211 */ /* 0x002fc800078008ff */
[----:B------:R-:W-:Y:S02]  /*0630*/  @P1 LEA.HI.X R21, R22, R21, R23, 0x1, P0 ;  /* 0x0000001516151211 */ /* 0x000fe400000f0c17 */
[----:B------:R-:W-:-:S03]  /*0640*/  ISETP.LE.AND P0, PT, RZ, UR7, PT ;  /* 0x00000007ff007c0c */ /* 0x000fc6000bf03270 */
[----:B------:R-:W5:Y:S10]  /*0650*/  @P1 LDG.E.U16.CONSTANT R20, desc[UR10][R20.64] ;  /* 0x0000000a14141981 */ /* 0x000f74000c1e9500 */
[----:B------:R-:W0:Y:S01]  /*0660*/  @P0 LDC.64 R22, c[0x0][0x380] ;  /* 0x0000e000ff160b82 */ /* 0x000e220000000a00 */
[----:B------:R-:W-:-:S05]  /*0670*/  @P0 IADD3 R24, P6, PT, R0, UR7, RZ ;  /* 0x0000000700180c10 */ /* 0x000fca000ffde0ff */
[----:B------:R-:W-:Y:S01]  /*0680*/  @P0 IMAD.X R25, RZ, RZ, R4, P6 ;  /* 0x000000ffff190224 */ /* 0x000fe200030e0604 */
[----:B0-----:R-:W-:-:S04]  /*0690*/  @P0 LEA R22, P6, R24, R22, 0x1 ;  /* 0x0000001618160211 */ /* 0x001fc800078c08ff */
[----:B------:R-:W-:Y:S02]  /*06a0*/  @P0 LEA.HI.X R23, R24, R23, R25, 0x1, P6 ;  /* 0x0000001718170211 */ /* 0x000fe400030f0c19 */
[----:B------:R-:W-:Y:S01]  /*06b0*/  ISETP.NE.AND P6, PT, R7, RZ, PT ;  /* 0x000000ff0700720c */ /* 0x000fe20003fc5270 */
[----:B------:R-:W5:Y:S04]  /*06c0*/  LDG.E.U16.CONSTANT R24, desc[UR10][R8.64+0x2] ;  /* 0x0000020a08187981 */ /* 0x000f68000c1e9500 */
[----:B------:R-:W5:Y:S04]  /*06d0*/  LDG.E.U16.CONSTANT R7, desc[UR10][R8.64] ;  /* 0x0000000a08077981 */ /* 0x000f68000c1e9500 */
[----:B------:R-:W5:Y:S04]  /*06e0*/  LDG.E.U16.CONSTANT R25, desc[UR10][R8.64+0x4] ;  /* 0x0000040a08197981 */ /* 0x000f68000c1e9500 */
[----:B------:R-:W5:Y:S04]  /*06f0*/  @P6 LDG.E.U16.CONSTANT R12, desc[UR10][R12.64] ;  /* 0x0000000a0c0c6981 */ /* 0x000f68000c1e9500 */
[----:B------:R-:W5:Y:S04]  /*0700*/  @P0 LDG.E.U16.CONSTANT R22, desc[UR10][R22.64] ;  /* 0x0000000a16160981 */ /* 0x000f68000c1e9500 */
[----:B------:R0:W5:Y:S01]  /*0710*/  LDG.E.U16.CONSTANT R13, desc[UR10][R8.64+0xc] ;  /* 0x00000c0a080d7981 */ /* 0x000162000c1e9500 */
[----:B------:R-:W-:-:S02]  /*0720*/  IMAD.MOV.U32 R29, RZ, RZ, RZ ;  /* 0x000000ffff1d7224 */ /* 0x000fc400078e00ff */
[----:B------:R-:W-:Y:S01]  /*0730*/  IMAD.MOV.U32 R11, RZ, RZ, RZ ;  /* 0x000000ffff0b7224 */ /* 0x000fe200078e00ff */
[----:B------:R-:W-:Y:S01]  /*0740*/  UIADD3 UR5, UPT, UPT, UR5, 0x8, URZ ;  /* 0x0000000805057890 */ /* 0x000fe2000fffe0ff */
[----:B0-----:R-:W-:-:S03]  /*0750*/  CS2R R8, SRZ ;  /* 0x0000000000087805 */ /* 0x001fc6000001ff00 */
[----:B------:R-:W-:Y:S01]  /*0760*/  UISETP.NE.AND UP1, UPT, UR5, UR4, UPT ;  /* 0x000000040500728c */ /* 0x000fe2000bf25270 */
[----:B--2---:R-:W-:Y:S02]  /*0770*/  IMAD.U32 R26, R26, 0x10000, RZ ;  /* 0x000100001a1a7824 */ /* 0x004fe400078e00ff */
[----:B----4-:R-:W-:Y:S01]  /*0780*/  @P5 IMAD.U32 R11, R18, 0x10000, RZ ;  /* 0x00010000120b5824 */ /* 0x010fe200078e00ff */
[----:B---3--:R-:W-:Y:S01]  /*0790*/  @P2 SHF.L.U32 R8, R14, 0x10, RZ ;  /* 0x000000100e082819 */ /* 0x008fe200000006ff */
[----:B-----5:R-:W-:Y:S01]  /*07a0*/  @P1 IMAD.U32 R9, R20, 0x10000, RZ ;  /* 0x0001000014091824 */ /* 0x020fe200078e00ff */
[----:B------:R-:W-:Y:S01]  /*07b0*/  SHF.L.U32 R24, R24, 0x10, RZ ;  /* 0x0000001018187819 */ /* 0x000fe200000006ff */
[----:B------:R-:W-:-:S04]  /*07c0*/  IMAD.U32 R7, R7, 0x10000, RZ ;  /* 0x0001000007077824 */ /* 0x000fc800078e00ff */
[----:B------:R-:W-:Y:S01]  /*07d0*/  FFMA R7, R7, R5, R6 ;  /* 0x0000000507077223 */ /* 0x000fe20000000006 */
[----:B------:R-:W-:Y:S02]  /*07e0*/  @P6 IMAD.U32 R29, R12, 0x10000, RZ ;  /* 0x000100000c1d6824 */ /* 0x000fe400078e00ff */
[----:B------:R-:W-:Y:S02]  /*07f0*/  IMAD.U32 R6, R25, 0x10000, RZ ;  /* 0x0001000019067824 */ /* 0x000fe400078e00ff */
[----:B------:R-:W-:Y:S01]  /*0800*/  FFMA R29, R24, R29, R7 ;  /* 0x0000001d181d7223 */ /* 0x000fe20000000007 */
[----:B------:R-:W-:Y:S02]  /*0810*/  IMAD.MOV.U32 R5, RZ, RZ, RZ ;  /* 0x000000ffff057224 */ /* 0x000fe400078e00ff */
[----:B------:R-:W-:Y:S02]  /*0820*/  @P4 IMAD.U32 R5, R10, 0x10000, RZ ;  /* 0x000100000a054824 */ /* 0x000fe400078e00ff */
[----:B------:R-:W-:Y:S01]  /*0830*/  FFMA R11, R6, R11, R29 ;  /* 0x0000000b060b7223 */ /* 0x000fe2000000001d */
[----:B------:R-:W-:-:S02]  /*0840*/  IMAD.MOV.U32 R7, RZ, RZ, RZ ;  /* 0x000000ffff077224 */ /* 0x000fc400078e00ff */
[----:B------:R-:W-:Y:S02]  /*0850*/  @P3 IMAD.U32 R7, R16, 0x10000, RZ ;  /* 0x0001000010073824 */ /* 0x000fe400078e00ff */
[----:B------:R-:W-:Y:S01]  /*0860*/  FFMA R11, R26, R5, R11 ;  /* 0x000000051a0b7223 */ /* 0x000fe2000000000b */
[----:B------:R-:W-:Y:S02]  /*0870*/  IMAD.U32 R6, R27, 0x10000, RZ ;  /* 0x000100001b067824 */ /* 0x000fe400078e00ff */
[----:B------:R-:W-:Y:S02]  /*0880*/  IMAD.U32 R5, R28, 0x10000, RZ ;  /* 0x000100001c057824 */ /* 0x000fe400078e00ff */
[----:B------:R-:W-:Y:S01]  /*0890*/  FFMA R10, R6, R7, R11 ;  /* 0x00000007060a7223 */ /* 0x000fe2000000000b */
[----:B------:R-:W-:-:S03]  /*08a0*/  IMAD.U32 R6, R13, 0x10000, RZ ;  /* 0x000100000d067824 */ /* 0x000fc600078e00ff */
[----:B------:R-:W-:Y:S01]  /*08b0*/  FFMA R7, R5, R8, R10 ;  /* 0x0000000805077223 */ /* 0x000fe2000000000a */
[----:B------:R-:W-:Y:S02]  /*08c0*/  IMAD.MOV.U32 R5, RZ, RZ, RZ ;  /* 0x000000ffff057224 */ /* 0x000fe400078e00ff */
[----:B------:R-:W-:Y:S02]  /*08d0*/  @P0 IMAD.U32 R5, R22, 0x10000, RZ ;  /* 0x0001000016050824 */ /* 0x000fe400078e00ff */
[----:B------:R-:W-:Y:S01]  /*08e0*/  FFMA R7, R6, R9, R7 ;  /* 0x0000000906077223 */ /* 0x000fe20000000007 */
[----:B------:R-:W-:-:S04]  /*08f0*/  IMAD.U32 R6, R19, 0x10000, RZ ;  /* 0x0001000013067824 */ /* 0x000fc800078e00ff */
[----:B------:R-:W-:Y:S01]  /*0900*/  FFMA R6, R6, R5, R7 ;  /* 0x0000000506067223 */ /* 0x000fe20000000007 */
[----:B------:R-:W-:Y:S06]  /*0910*/  BRA.U UP1, `(.L_x_30) ;  /* 0xfffffff901407547 */ /* 0x000fec000b83ffff */
.L_x_29:
[----:B------:R-:W-:Y:S05]  /*0920*/  BRA.U !UP0, `(.L_x_28) ;  /* 0x0000000508dc7547 */ /* 0x000fea000b800000 */
[----:B------:R-:W0:Y:S01]  /*0930*/  LDCU UR5, c[0x0][0x3a4] ;  /* 0x00007480ff0577ac */ /* 0x000e220008000800 */
[----:B------:R-:W-:Y:S02]  /*0940*/  UISETP.GE.U32.AND UP0, UPT, UR8, 0x4, UPT ;  /* 0x000000040800788c */ /* 0x000fe4000bf06070 */
[----:B0-----:R-:W-:-:S04]  /*0950*/  ULOP3.LUT UR7, UR5, 0x3, URZ, 0xc0, !UPT ;  /* 0x0000000305077892 */ /* 0x001fc8000f8ec0ff */
[----:B------:R-:W-:-:S03]  /*0960*/  UISETP.NE.AND UP1, UPT, UR7, URZ, UPT ;  /* 0x000000ff0700728c */ /* 0x000fc6000bf25270 */
[----:B------:R-:W-:Y:S08]  /*0970*/  BRA.U !UP0, `(.L_x_31) ;  /* 0x0000000108e87547 */ /* 0x000ff0000b800000 */
[----:B------:R-:W-:Y:S02]  /*0980*/  UIADD3 UR8, UPT, UPT, UR6, UR4, URZ ;  /* 0x0000000406087290 */ /* 0x000fe4000fffe0ff */
[----:B------:R-:W-:Y:S01]  /*0990*/  IADD3 R9, P6, PT, R3, UR4, RZ ;  /* 0x0000000403097c10 */ /* 0x000fe2000ffde0ff */
[----:B------:R-:W0:Y:S01]  /*09a0*/  LDCU.64 UR16, c[0x0][0x388] ;  /* 0x00007100ff1077ac */ /* 0x000e220008000a00 */
[----:B------:R-:W-:Y:S02]  /*09b0*/  UIADD3 UR12, UPT, UPT, UR8, 0x1, URZ ;  /* 0x00000001080c7890 */ /* 0x000fe4000fffe0ff */
[----:B------:R-:W-:Y:S01]  /*09c0*/  ISETP.LE.AND P3, PT, RZ, UR8, PT ;  /* 0x00000008ff007c0c */ /* 0x000fe2000bf63270 */
[----:B------:R-:W-:Y:S01]  /*09d0*/  UIADD3 UR13, UPT, UPT, UR8, 0x2, URZ ;  /* 0x00000002080d7890 */ /* 0x000fe2000fffe0ff */
[----:B------:R-:W-:Y:S01]  /*09e0*/  IMAD.X R20, RZ, RZ, R2, P6 ;  /* 0x000000ffff147224 */ /* 0x000fe200030e0602 */
[----:B------:R-:W-:Y:S01]  /*09f0*/  UIADD3 UR14, UPT, UPT, UR8, 0x3, URZ ;  /* 0x00000003080e7890 */ /* 0x000fe2000fffe0ff */
[----:B------:R-:W-:-:S03]  /*0a00*/  ISETP.LE.AND P2, PT, RZ, UR12, PT ;  /* 0x0000000cff007c0c */ /* 0x000fc6000bf43270 */
[----:B------:R-:W-:Y:S02]  /*0a10*/  ISETP.LE.AND P1, PT, RZ, UR13, PT ;  /* 0x0000000dff007c0c */ /* 0x000fe4000bf23270 */
[----:B------:R-:W-:-:S04]  /*0a20*/  ISETP.LE.AND P0, PT, RZ, UR14, PT ;  /* 0x0000000eff007c0c */ /* 0x000fc8000bf03270 */
[----:B------:R-:W1:Y:S01]  /*0a30*/  @P3 LDC.64 R16, c[0x0][0x380] ;  /* 0x0000e000ff103b82 */ /* 0x000e620000000a00 */
[----:B------:R-:W-:-:S05]  /*0a40*/  @P3 IADD3 R7, P4, PT, R0, UR8, RZ ;  /* 0x0000000800073c10 */ /* 0x000fca000ff9e0ff */
[----:B------:R-:W-:Y:S01]  /*0a50*/  @P3 IMAD.X R8, RZ, RZ, R4, P4 ;  /* 0x000000ffff083224 */ /* 0x000fe200020e0604 */
[----:B------:R-:W-:Y:S01]  /*0a60*/  @P2 IADD3 R5, P4, PT, R0, UR12, RZ ;  /* 0x0000000c00052c10 */ /* 0x000fe2000ff9e0ff */
[----:B------:R-:W2:Y:S03]  /*0a70*/  @P2 LDC.64 R12, c[0x0][0x380] ;  /* 0x0000e000ff0c2b82 */ /* 0x000ea60000000a00 */
[----:B------:R-:W-:-:S05]  /*0a80*/  @P2 IADD3.X R18, PT, PT, RZ, R4, RZ, P4, !PT ;  /* 0x00000004ff122210 */ /* 0x000fca00027fe4ff */
[----:B------:R-:W3:Y:S08]  /*0a90*/  @P1 LDC.64 R14, c[0x0][0x380] ;  /* 0x0000e000ff0e1b82 */ /* 0x000ef00000000a00 */
[----:B------:R-:W4:Y:S01]  /*0aa0*/  @P0 LDC.64 R10, c[0x0][0x380] ;  /* 0x0000e000ff0a0b82 */ /* 0x000f220000000a00 */
[----:B-1----:R-:W-:-:S04]  /*0ab0*/  @P3 LEA R16, P5, R7, R16, 0x1 ;  /* 0x0000001007103211 */ /* 0x002fc800078a08ff */
[----:B------:R-:W-:Y:S02]  /*0ac0*/  @P3 LEA.HI.X R17, R7, R17, R8, 0x1, P5 ;  /* 0x0000001107113211 */ /* 0x000fe400028f0c08 */
[----:B------:R-:W-:Y:S02]  /*0ad0*/  @P1 IADD3 R7, P6, PT, R0, UR13, RZ ;  /* 0x0000000d00071c10 */ /* 0x000fe4000ffde0ff */
[----:B--2---:R-:W-:Y:S01]  /*0ae0*/  @P2 LEA R12, P4, R5, R12, 0x1 ;  /* 0x0000000c050c2211 */ /* 0x004fe200078808ff */
[----:B------:R1:W2:Y:S01]  /*0af0*/  @P3 LDG.E.U16.CONSTANT R16, desc[UR10][R16.64] ;  /* 0x0000000a10103981 */ /* 0x0002a2000c1e9500 */
[----:B0-----:R-:W-:Y:S02]  /*0b00*/  LEA R8, P5, R9, UR16, 0x1 ;  /* 0x0000001009087c11 */ /* 0x001fe4000f8a08ff */
[----:B------:R-:W-:Y:S01]  /*0b10*/  @P2 LEA.HI.X R13, R5, R13, R18, 0x1, P4 ;  /* 0x0000000d050d2211 */ /* 0x000fe200020f0c12 */
[----:B------:R-:W-:Y:S01]  /*0b20*/  @P1 IMAD.X R18, RZ, RZ, R4, P6 ;  /* 0x000000ffff121224 */ /* 0x000fe200030e0604 */
[----:B------:R-:W-:-:S02]  /*0b30*/  LEA.HI.X R9, R9, UR17, R20, 0x1, P5 ;  /* 0x0000001109097c11 */ /* 0x000fc4000a8f0c14 */
[C---:B---3--:R-:W-:Y:S01]  /*0b40*/  @P1 LEA R14, P4, R7.reuse, R14, 0x1 ;  /* 0x0000000e070e1211 */ /* 0x048fe200078808ff */
[----:B------:R-:W3:Y:S01]  /*0b50*/  @P2 LDG.E.U16.CONSTANT R12, desc[UR10][R12.64] ;  /* 0x0000000a0c0c2981 */ /* 0x000ee2000c1e9500 */
[----:B------:R-:W-:Y:S02]  /*0b60*/  @P0 IADD3 R5, P5, PT, R0, UR14, RZ ;  /* 0x0000000e00050c10 */ /* 0x000fe4000ffbe0ff */
[----:B------:R-:W-:Y:S01]  /*0b70*/  @P1 LEA.HI.X R15, R7, R15, R18, 0x1, P4 ;  /* 0x0000000f070f1211 */ /* 0x000fe200020f0c12 */
[----:B------:R-:W5:Y:S02]  /*0b80*/  LDG.E.U16.CONSTANT R19, desc[UR10][R8.64+0x4] ;  /* 0x0000040a08137981 */ /* 0x000f64000c1e9500 */
[----:B------:R-:W-:Y:S01]  /*0b90*/  @P0 IMAD.X R18, RZ, RZ, R4, P5 ;  /* 0x000000ffff120224 */ /* 0x000fe200028e0604 */
[C---:B----4-:R-:W-:Y:S01]  /*0ba0*/  @P0 LEA R10, P4, R5.reuse, R10, 0x1 ;  /* 0x0000000a050a0211 */ /* 0x050fe200078808ff */
[----:B------:R-:W4:Y:S03]  /*0bb0*/  LDG.E.U16.CONSTANT R7, desc[UR10][R8.64] ;  /* 0x0000000a08077981 */ /* 0x000f26000c1e9500 */
[----:B------:R-:W-:Y:S01]  /*0bc0*/  @P0 LEA.HI.X R11, R5, R11, R18, 0x1, P4 ;  /* 0x0000000b050b0211 */ /* 0x000fe200020f0c12 */
[----:B------:R-:W5:Y:S04]  /*0bd0*/  @P1 LDG.E.U16.CONSTANT R14, desc[UR10][R14.64] ;  /* 0x0000000a0e0e1981 */ /* 0x000f68000c1e9500 */
[----:B------:R-:W5:Y:S04]  /*0be0*/  LDG.E.U16.CONSTANT R18, desc[UR10][R8.64+0x2] ;  /* 0x0000020a08127981 */ /* 0x000f68000c1e9500 */
[----:B------:R-:W5:Y:S04]  /*0bf0*/  @P0 LDG.E.U16.CONSTANT R10, desc[UR10][R10.64] ;  /* 0x0000000a0a0a0981 */ /* 0x000f68000c1e9500 */
[----:B------:R-:W5:Y:S01]  /*0c00*/  LDG.E.U16.CONSTANT R20, desc[UR10][R8.64+0x6] ;  /* 0x0000060a08147981 */ /* 0x000f62000c1e9500 */
[----:B------:R-:W-:-:S02]  /*0c10*/  IMAD.MOV.U32 R5, RZ, RZ, RZ ;  /* 0x000000ffff057224 */ /* 0x000fc400078e00ff */
[----:B-1----:R-:W-:Y:S01]  /*0c20*/  IMAD.MOV.U32 R17, RZ, RZ, RZ ;  /* 0x000000ffff117224 */ /* 0x002fe200078e00ff */
[----:B------:R-:W-:Y:S01]  /*0c30*/  UIADD3 UR4, UPT, UPT, UR4, 0x4, URZ ;  /* 0x0000000404047890 */ /* 0x000fe2000fffe0ff */
[----:B--2---:R-:W-:Y:S02]  /*0c40*/  @P3 IMAD.U32 R5, R16, 0x10000, RZ ;  /* 0x0001000010053824 */ /* 0x004fe400078e00ff */
[----:B---3--:R-:W-:Y:S02]  /*0c50*/  @P2 IMAD.U32 R17, R12, 0x10000, RZ ;  /* 0x000100000c112824 */ /* 0x008fe400078e00ff */
[----:B------:R-:W-:Y:S02]  /*0c60*/  HFMA2 R12, -RZ, RZ, 0, 0 ;  /* 0x00000000ff0c7431 */ /* 0x000fe400000001ff */
[----:B----4-:R-:W-:-:S04]  /*0c70*/  IMAD.U32 R7, R7, 0x10000, RZ ;  /* 0x0001000007077824 */ /* 0x010fc800078e00ff */
[----:B------:R-:W-:Y:S01]  /*0c80*/  FFMA R5, R7, R5, R6 ;  /* 0x0000000507057223 */ /* 0x000fe20000000006 */
[----:B-----5:R-:W-:Y:S02]  /*0c90*/  IMAD.U32 R18, R18, 0x10000, RZ ;  /* 0x0001000012127824 */ /* 0x020fe400078e00ff */
[----:B------:R-:W-:Y:S02]  /*0ca0*/  @P1 IMAD.U32 R12, R14, 0x10000, RZ ;  /* 0x000100000e0c1824 */ /* 0x000fe400078e00ff */
[----:B------:R-:W-:Y:S02]  /*0cb0*/  IMAD.U32 R19, R19, 0x10000, RZ ;  /* 0x0001000013137824 */ /* 0x000fe400078e00ff */
[----:B------:R-:W-:Y:S01]  /*0cc0*/  FFMA R18, R18, R17, R5 ;  /* 0x0000001112127223 */ /* 0x000fe20000000005 */
[----:B------:R-:W-:Y:S02]  /*0cd0*/  IMAD.MOV.U32 R6, RZ, RZ, RZ ;  /* 0x000000ffff067224 */ /* 0x000fe400078e00ff */
[----:B------:R-:W-:-:S02]  /*0ce0*/  @P0 IMAD.U32 R6, R10, 0x10000, RZ ;  /* 0x000100000a060824 */ /* 0x000fc400078e00ff */
[----:B------:R-:W-:Y:S01]  /*0cf0*/  FFMA R12, R19, R12, R18 ;  /* 0x0000000c130c7223 */ /* 0x000fe20000000012 */
[----:B------:R-:W-:-:S04]  /*0d00*/  IMAD.U32 R5, R20, 0x10000, RZ ;  /* 0x0001000014057824 */ /* 0x000fc800078e00ff */
[----:B------:R-:W-:-:S07]  /*0d10*/  FFMA R6, R5, R6, R12 ;  /* 0x0000000605067223 */ /* 0x000fce000000000c */
.L_x_31:
[----:B------:R-:W-:Y:S05]  /*0d20*/  BRA.U !UP1, `(.L_x_28) ;  /* 0x0000000109dc7547 */ /* 0x000fea000b800000 */
[----:B------:R-:W-:Y:S02]  /*0d30*/  UISETP.NE.AND UP0, UPT, UR7, 0x1, UPT ;  /* 0x000000010700788c */ /* 0x000fe4000bf05270 */
[----:B------:R-:W-:-:S04]  /*0d40*/  ULOP3.LUT UR5, UR5, 0x1, URZ, 0xc0, !UPT ;  /* 0x0000000105057892 */ /* 0x000fc8000f8ec0ff */
[----:B------:R-:W-:-:S03]  /*0d50*/  UISETP.NE.U32.AND UP1, UPT, UR5, 0x1, UPT ;  /* 0x000000010500788c */ /* 0x000fc6000bf25070 */
[----:B------:R-:W-:Y:S08]  /*0d60*/  BRA.U !UP0, `(.L_x_32) ;  /* 0x0000000108807547 */ /* 0x000ff0000b800000 */
[----:B------:R-:W-:Y:S02]  /*0d70*/  UIADD3 UR7, UPT, UPT, UR6, UR4, URZ ;  /* 0x0000000406077290 */ /* 0x000fe4000fffe0ff */
[----:B------:R-:W-:Y:S01]  /*0d80*/  IADD3 R9, P3, PT, R3, UR4, RZ ;  /* 0x0000000403097c10 */ /* 0x000fe2000ff7e0ff */
[----:B------:R-:W0:Y:S01]  /*0d90*/  LDCU.64 UR12, c[0x0][0x388] ;  /* 0x00007100ff0c77ac */ /* 0x000e220008000a00 */
[----:B------:R-:W-:Y:S02]  /*0da0*/  UIADD3 UR5, UPT, UPT, UR7, 0x1, URZ ;  /* 0x0000000107057890 */ /* 0x000fe4000fffe0ff */
[----:B------:R-:W-:Y:S01]  /*0db0*/  ISETP.LE.AND P1, PT, RZ, UR7, PT ;  /* 0x00000007ff007c0c */ /* 0x000fe2000bf23270 */
[----:B------:R-:W-:-:S03]  /*0dc0*/  IMAD.X R16, RZ, RZ, R2, P3 ;  /* 0x000000ffff107224 */ /* 0x000fc600018e0602 */
[----:B------:R-:W-:-:S09]  /*0dd0*/  ISETP.LE.AND P0, PT, RZ, UR5, PT ;  /* 0x00000005ff007c0c */ /* 0x000fd2000bf03270 */
[----:B------:R-:W1:Y:S01]  /*0de0*/  @P1 LDC.64 R10, c[0x0][0x380] ;  /* 0x0000e000ff0a1b82 */ /* 0x000e620000000a00 */
[C---:B------:R-:W-:Y:S02]  /*0df0*/  @P1 IADD3 R7, P2, PT, R0.reuse, UR7, RZ ;  /* 0x0000000700071c10 */ /* 0x040fe4000ff5e0ff */
[C---:B0-----:R-:W-:Y:S02]  /*0e00*/  LEA R8, P4, R9.reuse, UR12, 0x1 ;  /* 0x0000000c09087c11 */ /* 0x041fe4000f8808ff */
[----:B------:R-:W-:Y:S02]  /*0e10*/  @P0 IADD3 R5, P3, PT, R0, UR5, RZ ;  /* 0x0000000500050c10 */ /* 0x000fe4000ff7e0ff */
[----:B------:R-:W-:Y:S01]  /*0e20*/  @P1 IADD3.X R18, PT, PT, RZ, R4, RZ, P2, !PT ;  /* 0x00000004ff121210 */ /* 0x000fe200017fe4ff */
[----:B------:R-:W0:Y:S01]  /*0e30*/  @P0 LDC.64 R12, c[0x0][0x380] ;  /* 0x0000e000ff0c0b82 */ /* 0x000e220000000a00 */
[----:B------:R-:W-:Y:S01]  /*0e40*/  LEA.HI.X R9, R9, UR13, R16, 0x1, P4 ;  /* 0x0000000d09097c11 */ /* 0x000fe2000a0f0c10 */
[----:B------:R-:W-:Y:S01]  /*0e50*/  @P0 IMAD.X R16, RZ, RZ, R4, P3 ;  /* 0x000000ffff100224 */ /* 0x000fe200018e0604 */
[----:B-1----:R-:W-:-:S04]  /*0e60*/  @P1 LEA R14, P2, R7, R10, 0x1 ;  /* 0x0000000a070e1211 */ /* 0x002fc800078408ff */
[----:B------:R-:W-:Y:S02]  /*0e70*/  @P1 LEA.HI.X R15, R7, R11, R18, 0x1, P2 ;  /* 0x0000000b070f1211 */ /* 0x000fe400010f0c12 */
[----:B------:R-:W2:Y:S01]  /*0e80*/  LDG.E.U16.CONSTANT R7, desc[UR10][R8.64] ;  /* 0x0000000a08077981 */ /* 0x000ea2000c1e9500 */
[----:B0-----:R-:W-:-:S03]  /*0e90*/  @P0 LEA R10, P3, R5, R12, 0x1 ;  /* 0x0000000c050a0211 */ /* 0x001fc600078608ff */
[----:B------:R-:W3:Y:S01]  /*0ea0*/  @P1 LDG.E.U16.CONSTANT R14, desc[UR10][R14.64] ;  /* 0x0000000a0e0e1981 */ /* 0x000ee2000c1e9500 */
[----:B------:R-:W-:-:S03]  /*0eb0*/  @P0 LEA.HI.X R11, R5, R13, R16, 0x1, P3 ;  /* 0x0000000d050b0211 */ /* 0x000fc600018f0c10 */
[----:B------:R-:W4:Y:S04]  /*0ec0*/  LDG.E.U16.CONSTANT R13, desc[UR10][R8.64+0x2] ;  /* 0x0000020a080d7981 */ /* 0x000f28000c1e9500 */
[----:B------:R-:W5:Y:S01]  /*0ed0*/  @P0 LDG.E.U16.CONSTANT R10, desc[UR10][R10.64] ;  /* 0x0000000a0a0a0981 */ /* 0x000f62000c1e9500 */
[----:B------:R-:W-:Y:S02]  /*0ee0*/  IMAD.MOV.U32 R5, RZ, RZ, RZ ;  /* 0x000000ffff057224 */ /* 0x000fe400078e00ff */
[----:B------:R-:W-:Y:S01]  /*0ef0*/  IMAD.MOV.U32 R12, RZ, RZ, RZ ;  /* 0x000000ffff0c7224 */ /* 0x000fe200078e00ff */
[----:B------:R-:W-:Y:S01]  /*0f00*/  UIADD3 UR4, UPT, UPT, UR4, 0x2, URZ ;  /* 0x0000000204047890 */ /* 0x000fe2000fffe0ff */
[----:B--2---:R-:W-:Y:S02]  /*0f10*/  IMAD.U32 R7, R7, 0x10000, RZ ;  /* 0x0001000007077824 */ /* 0x004fe400078e00ff */
[----:B---3--:R-:W-:-:S02]  /*0f20*/  @P1 IMAD.U32 R5, R14, 0x10000, RZ ;  /* 0x000100000e051824 */ /* 0x008fc400078e00ff */
[----:B----4-:R-:W-:Y:S02]  /*0f30*/  IMAD.U32 R13, R13, 0x10000, RZ ;  /* 0x000100000d0d7824 */ /* 0x010fe400078e00ff */
[----:B------:R-:W-:Y:S01]  /*0f40*/  FFMA R6, R7, R5, R6 ;  /* 0x0000000507067223 */ /* 0x000fe20000000006 */
[----:B-----5:R-:W-:-:S04]  /*0f50*/  @P0 IMAD.U32 R12, R10, 0x10000, RZ ;  /* 0x000100000a0c0824 */ /* 0x020fc800078e00ff */
[----:B------:R-:W-:-:S07]  /*0f60*/  FFMA R6, R13, R12, R6 ;  /* 0x0000000c0d067223 */ /* 0x000fce0000000006 */
.L_x_32:
[----:B------:R-:W-:Y:S05]  /*0f70*/  BRA.U UP1, `(.L_x_28) ;  /* 0x0000000101487547 */ /* 0x000fea000b800000 */
[----:B------:R-:W-:Y:S02]  /*0f80*/  UIADD3 UR6, UPT, UPT, UR6, UR4, URZ ;  /* 0x0000000406067290 */ /* 0x000fe4000fffe0ff */
[----:B------:R-:W-:Y:S01]  /*0f90*/  IADD3 R3, P2, PT, R3, UR4, RZ ;  /* 0x0000000403037c10 */ /* 0x000fe2000ff5e0ff */
[----:B------:R-:W0:Y:S03]  /*0fa0*/  LDCU.64 UR12, c[0x0][0x388] ;  /* 0x00007100ff0c77ac */ /* 0x000e260008000a00 */
[----:B------:R-:W-:Y:S02]  /*0fb0*/  IADD3.X R10, PT, PT, RZ, R2, RZ, P2, !PT ;  /* 0x00000002ff0a7210 */ /* 0x000fe400017fe4ff */
[----:B------:R-:W-:-:S13]  /*0fc0*/  ISETP.LE.AND P0, PT, RZ, UR6, PT ;  /* 0x00000006ff007c0c */ /* 0x000fda000bf03270 */
[----:B------:R-:W1:Y:S01]  /*0fd0*/  @P0 LDC.64 R12, c[0x0][0x380] ;  /* 0x0000e000ff0c0b82 */ /* 0x000e620000000a00 */
[----:B------:R-:W-:Y:S02]  /*0fe0*/  @P0 IADD3 R5, P1, PT, R0, UR6, RZ ;  /* 0x0000000600050c10 */ /* 0x000fe4000ff3e0ff */
[----:B0-----:R-:W-:-:S03]  /*0ff0*/  LEA R8, P2, R3, UR12, 0x1 ;  /* 0x0000000c03087c11 */ /* 0x001fc6000f8408ff */
[----:B------:R-:W-:Y:S01]  /*1000*/  @P0 IMAD.X R4, RZ, RZ, R4, P1 ;  /* 0x000000ffff040224 */ /* 0x000fe200008e0604 */
[----:B------:R-:W-:-:S05]  /*1010*/  LEA.HI.X R9, R3, UR13, R10, 0x1, P2 ;  /* 0x0000000d03097c11 */ /* 0x000fca00090f0c0a */
[----:B------:R-:W2:Y:S01]  /*1020*/  LDG.E.U16.CONSTANT R8, desc[UR10][R8.64] ;  /* 0x0000000a08087981 */ /* 0x000ea2000c1e9500 */
[----:B-1----:R-:W-:-:S04]  /*1030*/  @P0 LEA R2, P1, R5, R12, 0x1 ;  /* 0x0000000c05020211 */ /* 0x002fc800078208ff */
[----:B------:R-:W-:-:S05]  /*1040*/  @P0 LEA.HI.X R3, R5, R13, R4, 0x1, P1 ;  /* 0x0000000d05030211 */ /* 0x000fca00008f0c04 */
[----:B------:R-:W3:Y:S01]  /*1050*/  @P0 LDG.E.U16.CONSTANT R2, desc[UR10][R2.64] ;  /* 0x0000000a02020981 */ /* 0x000ee2000c1e9500 */
[----:B------:R-:W-:Y:S02]  /*1060*/  IMAD.MOV.U32 R5, RZ, RZ, RZ ;  /* 0x000000ffff057224 */ /* 0x000fe400078e00ff */
[----:B--2---:R-:W-:Y:S02]  /*1070*/  IMAD.U32 R7, R8, 0x10000, RZ ;  /* 0x0001000008077824 */ /* 0x004fe400078e00ff */
[----:B---3--:R-:W-:-:S04]  /*1080*/  @P0 IMAD.U32 R5, R2, 0x10000, RZ ;  /* 0x0001000002050824 */ /* 0x008fc800078e00ff */
[----:B------:R-:W-:-:S07]  /*1090*/  FFMA R6, R7, R5, R6 ;  /* 0x0000000507067223 */ /* 0x000fce0000000006 */
.L_x_28:
[----:B------:R-:W-:Y:S01]  /*10a0*/  IMAD.MOV.U32 R3, RZ, RZ, 0x3bbb989d ;  /* 0x3bbb989dff037424 */ /* 0x000fe200078e00ff */
[----:B------:R-:W-:Y:S01]  /*10b0*/  BSSY.RECONVERGENT B0, `(.L_x_33) ;  /* 0x0000016000007945 */ /* 0x000fe20003800200 */
[----:B------:R-:W-:Y:S02]  /*10c0*/  IMAD.MOV.U32 R5, RZ, RZ, 0x437c0000 ;  /* 0x437c0000ff057424 */ /* 0x000fe400078e00ff */
[----:B------:R-:W-:-:S04]  /*10d0*/  FFMA.SAT R2, R6, -R3, 0.5 ;  /* 0x3f00000006027423 */ /* 0x000fc80000002803 */
[----:B------:R-:W-:-:S04]  /*10e0*/  FFMA.RM R2, R2, R5, 12582913 ;  /* 0x4b40000102027423 */ /* 0x000fc80000004005 */
[C---:B------:R-:W-:Y:S01]  /*10f0*/  FADD R3, R2.reuse, -12583039 ;  /* 0xcb40007f02037421 */ /* 0x040fe20000000000 */
[----:B------:R-:W-:-:S03]  /*1100*/  IMAD.SHL.U32 R2, R2, 0x800000, RZ ;  /* 0x0080000002027824 */ /* 0x000fc600078e00ff */
[----:B------:R-:W-:-:S04]  /*1110*/  FFMA R3, R6, -1.4426950216293334961, -R3 ;  /* 0xbfb8aa3b06037823 */ /* 0x000fc80000000803 */
[----:B------:R-:W-:-:S06]  /*1120*/  FFMA R3, R6, -1.925963033500011079e-08, R3 ;  /* 0xb2a5706006037823 */ /* 0x000fcc0000000003 */
[----:B------:R-:W0:Y:S02]  /*1130*/  MUFU.EX2 R3, R3 ;  /* 0x0000000300037308 */ /* 0x000e240000000800 */
[----:B0-----:R-:W-:-:S05]  /*1140*/  FFMA R8, R2, R3, 1 ;  /* 0x3f80000002087423 */ /* 0x001fca0000000003 */
[----:B------:R-:W-:-:S04]  /*1150*/  IADD3 R2, PT, PT, R8, 0x1800000, RZ ;  /* 0x0180000008027810 */ /* 0x000fc80007ffe0ff */
[----:B------:R-:W-:-:S04]  /*1160*/  LOP3.LUT R2, R2, 0x7f800000, RZ, 0xc0, !PT ;  /* 0x7f80000002027812 */ /* 0x000fc800078ec0ff */
[----:B------:R-:W-:-:S13]  /*1170*/  ISETP.GT.U32.AND P0, PT, R2, 0x1ffffff, PT ;  /* 0x01ffffff0200780c */ /* 0x000fda0003f04070 */
[----:B------:R-:W-:Y:S05]  /*1180*/  @P0 BRA `(.L_x_34) ;  /* 0x0000000000100947 */ /* 0x000fea0003800000 */
[----:B------:R-:W-:-:S07]  /*1190*/  MOV R4, 0x11b0 ;  /* 0x000011b000047802 */ /* 0x000fce0000000f00 */
[----:B------:R-:W-:Y:S05]  /*11a0*/  CALL.REL.NOINC `($__internal_2_$__cuda_sm20_rcp_rn_f32_slowpath) ;  /* 0x0000000000387944 */ /* 0x000fea0003c00000 */
[----:B------:R-:W-:Y:S01]  /*11b0*/  IMAD.MOV.U32 R5, RZ, RZ, R2 ;  /* 0x000000ffff057224 */ /* 0x000fe200078e0002 */
[----:B------:R-:W-:Y:S06]  /*11c0*/  BRA `(.L_x_35) ;  /* 0x0000000000107947 */ /* 0x000fec0003800000 */
.L_x_34:
[----:B------:R-:W0:Y:S02]  /*11d0*/  MUFU.RCP R5, R8 ;  /* 0x0000000800057308 */ /* 0x000e240000001000 */
[----:B0-----:R-:W-:-:S04]  /*11e0*/  FFMA R2, R8, R5, -1 ;  /* 0xbf80000008027423 */ /* 0x001fc80000000005 */
[----:B------:R-:W-:-:S04]  /*11f0*/  FADD.FTZ R2, -R2, -RZ ;  /* 0x800000ff02027221 */ /* 0x000fc80000010100 */
[----:B------:R-:W-:-:S07]  /*1200*/  FFMA R5, R5, R2, R5 ;  /* 0x0000000205057223 */ /* 0x000fce0000000005 */
.L_x_35:
[----:B------:R-:W-:Y:S05]  /*1210*/  BSYNC.RECONVERGENT B0 ;  /* 0x0000000000007941 */ /* 0x000fea0003800200 */
.L_x_33:
[----:B------:R-:W0:Y:S01]  /*1220*/  LDC.64 R2, c[0x0][0x390] ;  /* 0x0000e400ff027b82 */ /* 0x000e220000000a00 */
[----:B------:R-:W-:Y:S01]  /*1230*/  FMUL R5, R5, R6 ;  /* 0x0000000605057220 */ /* 0x000fe20000400000 */
[----:B------:R-:W-:-:S04]  /*1240*/  VIADD R7, R0, UR9 ;  /* 0x0000000900077c36 */ /* 0x000fc80008000000 */
[----:B------:R-:W-:Y:S01]  /*1250*/  F2FP.BF16.F32.PACK_AB R5, RZ, R5 ;  /* 0x00000005ff05723e */ /* 0x000fe200000010ff */
[----:B0-----:R-:W-:-:S05]  /*1260*/  IMAD.WIDE R2, R7, 0x2, R2 ;  /* 0x0000000207027825 */ /* 0x001fca00078e0202 */
[----:B------:R-:W-:Y:S01]  /*1270*/  STG.E.U16 desc[UR10][R2.64], R5 ;  /* 0x0000000502007986 */ /* 0x000fe2000c10150a */
[----:B------:R-:W-:Y:S05]  /*1280*/  EXIT ;  /* 0x000000000000794d */ /* 0x000fea0003800000 */
        .weak           $__internal_2_$__cuda_sm20_rcp_rn_f32_slowpath
        .type           $__internal_2_$__cuda_sm20_rcp_rn_f32_slowpath,@function
        .size           $__internal_2_$__cuda_sm20_rcp_rn_f32_slowpath,(.L_x_160 - $__internal_2_$__cuda_sm20_rcp_rn_f32_slowpath)
$__internal_2_$__cuda_sm20_rcp_rn_f32_slowpath:
[----:B------:R-:W-:Y:S01]  /*1290*/  IMAD.SHL.U32 R2, R8, 0x2, RZ ;  /* 0x0000000208027824 */ /* 0x000fe200078e00ff */
[----:B------:R-:W-:Y:S04]  /*12a0*/  BSSY.RECONVERGENT B1, `(.L_x_36) ;  /* 0x0000031000017945 */ /* 0x000fe80003800200 */
[----:B------:R-:W-:Y:S01]  /*12b0*/  SHF.R.U32.HI R9, RZ, 0x18, R2 ;  /* 0x00000018ff097819 */ /* 0x000fe20000011602 */
[----:B------:R-:W-:-:S03]  /*12c0*/  IMAD.MOV.U32 R2, RZ, RZ, R8 ;  /* 0x000000ffff027224 */ /* 0x000fc600078e0008 */
        /* <DEDUP_REMOVED lines=12> */
.L_x_37:
[----:B------:R-:W-:-:S05]  /*1390*/  VIADD R11, R9, 0xffffff03 ;  /* 0xffffff03090b7836 */ /* 0x000fca0000000000 */
[----:B------:R-:W-:-:S13]  /*13a0*/  ISETP.GT.U32.AND P0, PT, R11, 0x1, PT ;  /* 0x000000010b00780c */ /* 0x000fda0003f04070 */
[----:B------:R-:W-:Y:S05]  /*13b0*/  @P0 BRA `(.L_x_39) ;  /* 0x0000000000780947 */ /* 0x000fea0003800000 */
[----:B------:R-:W-:Y:S01]  /*13c0*/  LOP3.LUT R3, R2, 0x7fffff, RZ, 0xc0, !PT ;  /* 0x007fffff02037812 */ /* 0x000fe200078ec0ff */
[----:B------:R-:W-:-:S03]  /*13d0*/  IMAD.MOV.U32 R10, RZ, RZ, 0x3 ;  /* 0x00000003ff0a7424 */ /* 0x000fc600078e00ff */
[----:B------:R-:W-:Y:S02]  /*13e0*/  LOP3.LUT R3, R3, 0x3f800000, RZ, 0xfc, !PT ;  /* 0x3f80000003037812 */ /* 0x000fe400078efcff */
[----:B------:R-:W-:Y:S02]  /*13f0*/  SHF.L.U32 R10, R10, R11, RZ ;  /* 0x0000000b0a0a7219 */ /* 0x000fe400000006ff */
[----:B------:R-:W0:Y:S02]  /*1400*/  MUFU.RCP R8, R3 ;  /* 0x0000000300087308 */ /* 0x000e240000001000 */
        /* <DEDUP_REMOVED lines=11> */
[--C-:B------:R-:W-:Y:S01]  /*14c0*/  LOP3.LUT P1, RZ, R8, R11, R5.reuse, 0xf8, !PT ;  /* 0x0000000b08ff7212 */ /* 0x100fe2000782f805 */
[----:B------:R-:W-:Y:S01]  /*14d0*/  VIADD R8, R9, 0xffffff04 ;  /* 0xffffff0409087836 */ /* 0x000fe20000000000 */
[C---:B------:R-:W-:Y:S02]  /*14e0*/  LOP3.LUT P0, RZ, R10.reuse, 0x1, RZ, 0xc0, !PT ;  /* 0x000000010aff7812 */ /* 0x040fe4000780c0ff */
[----:B------:R-:W-:Y:S02]  /*14f0*/  LOP3.LUT P2, RZ, R10, 0x2, RZ, 0xc0, !PT ;  /* 0x000000020aff7812 */ /* 0x000fe4000784c0ff */
[----:B------:R-:W-:Y:S02]  /*1500*/  SHF.R.U32.HI R5, RZ, R8, R5 ;  /* 0x00000008ff057219 */ /* 0x000fe40000011605 */
[----:B------:R-:W-:-:S02]  /*1510*/  PLOP3.LUT P0, PT, P0, P1, P2, 0xe0, 0x0 ;  /* 0x000000000000781c */ /* 0x000fc40000703c20 */
[----:B------:R-:W-:Y:S02]  /*1520*/  LOP3.LUT P1, RZ, R2, 0x7fffff, RZ, 0xc0, !PT ;  /* 0x007fffff02ff7812 */ /* 0x000fe4000782c0ff */
[----:B------:R-:W-:-:S05]  /*1530*/  SEL R3, RZ, 0x1, !P0 ;  /* 0x00000001ff037807 */ /* 0x000fca0004000000 */
[----:B------:R-:W-:-:S05]  /*1540*/  IMAD.MOV R3, RZ, RZ, -R3 ;  /* 0x000000ffff037224 */ /* 0x000fca00078e0a03 */
[----:B------:R-:W-:-:S13]  /*1550*/  ISETP.GE.AND P0, PT, R3, RZ, PT ;  /* 0x000000ff0300720c */ /* 0x000fda0003f06270 */
[----:B------:R-:W-:-:S04]  /*1560*/  @!P0 VIADD R5, R5, 0x1 ;  /* 0x0000000105058836 */ /* 0x000fc80000000000 */
[----:B------:R-:W-:-:S05]  /*1570*/  @!P1 IMAD.SHL.U32 R5, R5, 0x2, RZ ;  /* 0x0000000205059824 */ /* 0x000fca00078e00ff */
[----:B------:R-:W-:Y:S01]  /*1580*/  LOP3.LUT R5, R5, 0x80000000, R2, 0xf8, !PT ;  /* 0x8000000005057812 */ /* 0x000fe200078ef802 */
[----:B------:R-:W-:Y:S06]  /*1590*/  BRA `(.L_x_38) ;  /* 0x0000000000047947 */ /* 0x000fec0003800000 */
.L_x_39:
[----:B------:R0:W1:Y:S02]  /*15a0*/  MUFU.RCP R5, R2 ;  /* 0x0000000200057308 */ /* 0x0000640000001000 */
.L_x_38:
[----:B------:R-:W-:Y:S05]  /*15b0*/  BSYNC.RECONVERGENT B1 ;  /* 0x0000000000017941 */ /* 0x000fea0003800200 */
.L_x_36:
[----:B01----:R-:W-:Y:S02]  /*15c0*/  IMAD.MOV.U32 R2, RZ, RZ, R5 ;  /* 0x000000ffff027224 */ /* 0x003fe400078e0005 */
[----:B------:R-:W-:-:S04]  /*15d0*/  IMAD.MOV.U32 R5, RZ, RZ, 0x0 ;  /* 0x00000000ff057424 */ /* 0x000fc800078e00ff */
[----:B------:R-:W-:Y:S05]  /*15e0*/  RET.REL.NODEC R4 `(_Z25causal_conv1d_full_kernelI13__nv_bfloat16EvPKT_S3_PS1_iiii) ;  /* 0xffffffe804847950 */ /* 0x000fea0003c3ffff */
.L_x_40:
        /* <DEDUP_REMOVED lines=9> */
.L_x_160:


//--------------------- .text._Z22save_conv_state_kernelI6__halfEvPKT_PS1_iiii --------------------------
	.section	.text._Z22save_conv_state_kernelI6__halfEvPKT_PS1_iiii,"ax",@progbits
	.align	128
        .global         _Z22save_conv_state_kernelI6__halfEvPKT_PS1_iiii
        .type           _Z22save_conv_state_kernelI6__halfEvPKT_PS1_iiii,@function
        .size           _Z22save_conv_state_kernelI6__halfEvPKT_PS1_iiii,(.L_x_168 - _Z22save_conv_state_kernelI6__halfEvPKT_PS1_iiii)
        .other          _Z22save_conv_state_kernelI6__halfEvPKT_PS1_iiii,@"STO_CUDA_ENTRY STV_DEFAULT"
_Z22save_conv_state_kernelI6__halfEvPKT_PS1_iiii:
.text._Z22save_conv_state_kernelI6__halfEvPKT_PS1_iiii:
        /* <DEDUP_REMOVED lines=31> */
.L_x_43:
        /* <DEDUP_REMOVED lines=23> */
.L_x_42:
        /* <DEDUP_REMOVED lines=19> */
.L_x_44:
        /* <DEDUP_REMOVED lines=16> */
.L_x_45:
        /* <DEDUP_REMOVED lines=8> */
.L_x_41:
        /* <DEDUP_REMOVED lines=17> */
.L_x_47:
        /* <DEDUP_REMOVED lines=14> */
.L_x_46:
        /* <DEDUP_REMOVED lines=18> */
.L_x_50:
        /* <DEDUP_REMOVED lines=59> */
.L_x_49:
        /* <DEDUP_REMOVED lines=35> */
.L_x_51:
[----:B------:R-:W-:-:S13]  /*0f00*/  ISETP.NE.OR P0, PT, R5, RZ, P0 ;  /* 0x000000ff0500720c */ /* 0x000fda0000705670 */
[----:B------:R-:W-:Y:S05]  /*0f10*/  @!P0 EXIT ;  /* 0x000000000000894d */ /* 0x000fea0003800000 */
.L_x_48:
        /* <DEDUP_REMOVED lines=21> */
.L_x_52:
        /* <DEDUP_REMOVED lines=9> */
.L_x_168:


//--------------------- .text._Z25causal_conv1d_full_kernelI6__halfEvPKT_S3_PS1_iiii --------------------------
	.section	.text._Z25causal_conv1d_full_kernelI6__halfEvPKT_S3_PS1_iiii,"ax",@progbits
	.align	128
        .global         _Z25causal_conv1d_full_kernelI6__halfEvPKT_S3_PS1_iiii
        .type           _Z25causal_conv1d_full_kernelI6__halfEvPKT_S3_PS1_iiii,@function
        .size           _Z25causal_conv1d_full_kernelI6__halfEvPKT_S3_PS1_iiii,(.L_x_161 - _Z25causal_conv1d_full_kernelI6__halfEvPKT_S3_PS1_iiii)
        .other          _Z25causal_conv1d_full_kernelI6__halfEvPKT_S3_PS1_iiii,@"STO_CUDA_ENTRY STV_DEFAULT"
_Z25causal_conv1d_full_kernelI6__halfEvPKT_S3_PS1_iiii:
.text._Z25causal_conv1d_full_kernelI6__halfEvPKT_S3_PS1_iiii:
        /* <DEDUP_REMOVED lines=34> */
.L_x_55:
        /* <DEDUP_REMOVED lines=21> */
[----:B--2---:R-:W-:Y:S01]  /*0370*/  @P0 HADD2.F32 R5, -RZ, R8.H0_H0 ;  /* 0x20000008ff050230 */ /* 0x004fe20000004100 */
[----:B------:R-:W-:Y:S01]  /*0380*/  @P6 IADD3 R7, P0, PT, R0, UR14, RZ ;  /* 0x0000000e00076c10 */ /* 0x000fe2000ff1e0ff */
[----:B------:R-:W-:-:S03]  /*0390*/  UIADD3 UR14, UPT, UPT, UR7, 0x5, URZ ;  /* 0x00000005070e7890 */ /* 0x000fc6000fffe0ff */
[----:B------:R-:W-:Y:S02]  /*03a0*/  @P6 IADD3.X R8, PT, PT, RZ, R4, RZ, P0, !PT ;  /* 0x00000004ff086210 */ /* 0x000fe400007fe4ff */
[----:B-1----:R-:W-:Y:S02]  /*03b0*/  @P6 LEA R12, P1, R7, R12, 0x1 ;  /* 0x0000000c070c6211 */ /* 0x002fe400078208ff */
[----:B------:R-:W-:Y:S02]  /*03c0*/  IADD3 R9, P0, PT, R3, UR5, RZ ;  /* 0x0000000503097c10 */ /* 0x000fe4000ff1e0ff */
[----:B------:R-:W-:Y:S02]  /*03d0*/  @P6 LEA.HI.X R13, R7, R13, R8, 0x1, P1 ;  /* 0x0000000d070d6211 */ /* 0x000fe400008f0c08 */
[----:B------:R-:W-:Y:S01]  /*03e0*/  @P5 IADD3 R16, P1, PT, R0, UR15, RZ ;  /* 0x0000000f00105c10 */ /* 0x000fe2000ff3e0ff */
[----:B------:R-:W-:Y:S01]  /*03f0*/  IMAD.X R20, RZ, RZ, R2, P0 ;  /* 0x000000ffff147224 */ /* 0x000fe200000e0602 */
[C---:B0-----:R-:W-:Y:S01]  /*0400*/  LEA R8, P0, R9.reuse, UR12, 0x1 ;  /* 0x0000000c09087c11 */ /* 0x041fe2000f8008ff */
[----:B------:R-:W-:Y:S01]  /*0410*/  UIADD3 UR15, UPT, UPT, UR7, 0x6, URZ ;  /* 0x00000006070f7890 */ /* 0x000fe2000fffe0ff */
[----:B------:R-:W-:Y:S01]  /*0420*/  ISETP.LE.AND P2, PT, RZ, UR14, PT ;  /* 0x0000000eff007c0c */ /* 0x000fe2000bf43270 */
[----:B------:R-:W-:Y:S01]  /*0430*/  @P5 IMAD.X R17, RZ, RZ, R4, P1 ;  /* 0x000000ffff115224 */ /* 0x000fe200008e0604 */
[----:B------:R-:W-:Y:S01]  /*0440*/  LEA.HI.X R9, R9, UR13, R20, 0x1, P0 ;  /* 0x0000000d09097c11 */ /* 0x000fe200080f0c14 */
[----:B------:R-:W-:Y:S01]  /*0450*/  UIADD3 UR7, UPT, UPT, UR7, 0x7, URZ ;  /* 0x0000000707077890 */ /* 0x000fe2000fffe0ff */
[----:B---3--:R-:W-:-:S02]  /*0460*/  @P5 LEA R18, P0, R16, R18, 0x1 ;  /* 0x0000001210125211 */ /* 0x008fc400078008ff */
[----:B------:R-:W-:Y:S01]  /*0470*/  ISETP.LE.AND P1, PT, RZ, UR15, PT ;  /* 0x0000000fff007c0c */ /* 0x000fe2000bf23270 */
[----:B------:R-:W2:Y:S01]  /*0480*/  LDG.E.U16.CONSTANT R26, desc[UR10][R8.64+0x6] ;  /* 0x0000060a081a7981 */ /* 0x000ea2000c1e9500 */
[----:B------:R-:W-:Y:S02]  /*0490*/  @P5 LEA.HI.X R19, R16, R19, R17, 0x1, P0 ;  /* 0x0000001310135211 */ /* 0x000fe400000f0c11 */
[----:B------:R-:W-:Y:S01]  /*04a0*/  @P4 IADD3 R20, P0, PT, R0, UR16, RZ ;  /* 0x0000001000144c10 */ /* 0x000fe2000ff1e0ff */
[----:B------:R-:W3:Y:S01]  /*04b0*/  LDG.E.U16.CONSTANT R27, desc[UR10][R8.64+0x8] ;  /* 0x0000080a081b7981 */ /* 0x000ee2000c1e9500 */
[----:B------:R-:W-:Y:S01]  /*04c0*/  P2R R7, PR, RZ, 0x40 ;  /* 0x00000040ff077803 */ /* 0x000fe20000000000 */
[----:B------:R-:W0:Y:S02]  /*04d0*/  @P2 LDC.64 R16, c[0x0][0x380] ;  /* 0x0000e000ff102b82 */ /* 0x000e240000000a00 */
[--C-:B------:R-:W-:Y:S01]  /*04e0*/  @P4 IMAD.X R21, RZ, RZ, R4.reuse, P0 ;  /* 0x000000ffff154224 */ /* 0x100fe200000e0604 */
[C---:B----4-:R-:W-:Y:S01]  /*04f0*/  @P4 LEA R14, P0, R20.reuse, R14, 0x1 ;  /* 0x0000000e140e4211 */ /* 0x050fe200078008ff */
[----:B------:R-:W4:Y:S03]  /*0500*/  @P5 LDG.E.U16.CONSTANT R18, desc[UR10][R18.64] ;  /* 0x0000000a12125981 */ /* 0x000f26000c1e9500 */
[----:B------:R-:W-:Y:S01]  /*0510*/  @P4 LEA.HI.X R15, R20, R15, R21, 0x1, P0 ;  /* 0x0000000f140f4211 */ /* 0x000fe200000f0c15 */
[----:B------:R-:W3:Y:S01]  /*0520*/  LDG.E.U16.CONSTANT R28, desc[UR10][R8.64+0xa] ;  /* 0x00000a0a081c7981 */ /* 0x000ee2000c1e9500 */
[----:B------:R-:W-:Y:S01]  /*0530*/  @P3 IADD3 R22, P0, PT, R0, UR17, RZ ;  /* 0x0000001100163c10 */ /* 0x000fe2000ff1e0ff */
[----:B------:R-:W1:Y:S02]  /*0540*/  @P1 LDC.64 R20, c[0x0][0x380] ;  /* 0x0000e000ff141b82 */ /* 0x000e640000000a00 */
[----:B------:R-:W4:Y:S02]  /*0550*/  @P4 LDG.E.U16.CONSTANT R14, desc[UR10][R14.64] ;  /* 0x0000000a0e0e4981 */ /* 0x000f24000c1e9500 */
        /* <DEDUP_REMOVED lines=10> */
[----:B------:R-:W5:Y:S01]  /*0600*/  @P2 LDG.E.U16.CONSTANT R16, desc[UR10][R16.64] ;  /* 0x0000000a10102981 */ /* 0x000f62000c1e9500 */
[----:B------:R-:W-:Y:S02]  /*0610*/  @P1 IADD3.X R23, PT, PT, RZ, R4, RZ, P0, !PT ;  /* 0x00000004ff171210 */ /* 0x000fe400007fe4ff */
        /* <DEDUP_REMOVED lines=10> */
[----:B------:R-:W4:Y:S04]  /*06c0*/  LDG.E.U16.CONSTANT R24, desc[UR10][R8.64+0x2] ;  /* 0x0000020a08187981 */ /* 0x000f28000c1e9500 */
[----:B------:R-:W5:Y:S04]  /*06d0*/  LDG.E.U16.CONSTANT R7, desc[UR10][R8.64] ;  /* 0x0000000a08077981 */ /* 0x000f68000c1e9500 */
[----:B------:R-:W5:Y:S04]  /*06e0*/  LDG.E.U16.CONSTANT R25, desc[UR10][R8.64+0x4] ;  /* 0x0000040a08197981 */ /* 0x000f68000c1e9500 */
[----:B------:R-:W5:Y:S04]  /*06f0*/  @P6 LDG.E.U16.CONSTANT R12, desc[UR10][R12.64] ;  /* 0x0000000a0c0c6981 */ /* 0x000f68000c1e9500 */
[----:B------:R-:W5:Y:S04]  /*0700*/  @P0 LDG.E.U16.CONSTANT R22, desc[UR10][R22.64] ;  /* 0x0000000a16160981 */ /* 0x000f68000c1e9500 */
[----:B------:R-:W5:Y:S01]  /*0710*/  LDG.E.U16.CONSTANT R13, desc[UR10][R8.64+0xc] ;  /* 0x00000c0a080d7981 */ /* 0x000f62000c1e9500 */
[----:B------:R-:W-:Y:S01]  /*0720*/  IMAD.MOV.U32 R29, RZ, RZ, RZ ;  /* 0x000000ffff1d7224 */ /* 0x000fe200078e00ff */
[----:B------:R-:W-:-:S04]  /*0730*/  UIADD3 UR5, UPT, UPT, UR5, 0x8, URZ ;  /* 0x0000000805057890 */ /* 0x000fc8000fffe0ff */
[----:B------:R-:W-:Y:S01]  /*0740*/  UISETP.NE.AND UP1, UPT, UR5, UR4, UPT ;  /* 0x000000040500728c */ /* 0x000fe2000bf25270 */
[----:B--2---:R-:W-:Y:S02]  /*0750*/  HADD2.F32 R26, -RZ, R26.H0_H0 ;  /* 0x2000001aff1a7230 */ /* 0x004fe40000004100 */
[----:B---3--:R-:W-:Y:S02]  /*0760*/  HADD2.F32 R28, -RZ, R28.H0_H0 ;  /* 0x2000001cff1c7230 */ /* 0x008fe40000004100 */
[----:B----4-:R-:W-:Y:S02]  /*0770*/  HADD2.F32 R24, -RZ, R24.H0_H0 ;  /* 0x20000018ff187230 */ /* 0x010fe40000004100 */
[----:B-----5:R-:W-:-:S05]  /*0780*/  HADD2.F32 R7, -RZ, R7.H0_H0 ;  /* 0x20000007ff077230 */ /* 0x020fca0000004100 */
[----:B------:R-:W-:Y:S01]  /*0790*/  FFMA R7, R7, R5, R6 ;  /* 0x0000000507077223 */ /* 0x000fe20000000006 */
[----:B------:R-:W-:Y:S02]  /*07a0*/  @P6 HADD2.F32 R29, -RZ, R12.H0_H0 ;  /* 0x2000000cff1d6230 */ /* 0x000fe40000004100 */
[----:B------:R-:W-:Y:S02]  /*07b0*/  IMAD.MOV.U32 R5, RZ, RZ, RZ ;  /* 0x000000ffff057224 */ /* 0x000fe400078e00ff */
[----:B------:R-:W-:Y:S02]  /*07c0*/  @P5 HADD2.F32 R5, -RZ, R18.H0_H0 ;  /* 0x20000012ff055230 */ /* 0x000fe40000004100 */
[----:B------:R-:W-:Y:S01]  /*07d0*/  FFMA R29, R24, R29, R7 ;  /* 0x0000001d181d7223 */ /* 0x000fe20000000007 */
[----:B------:R-:W-:Y:S02]  /*07e0*/  HADD2.F32 R6, -RZ, R25.H0_H0 ;  /* 0x20000019ff067230 */ /* 0x000fe40000004100 */
[----:B------:R-:W-:-:S02]  /*07f0*/  IMAD.MOV.U32 R7, RZ, RZ, RZ ;  /* 0x000000ffff077224 */ /* 0x000fc400078e00ff */
[----:B------:R-:W-:Y:S02]  /*0800*/  @P4 HADD2.F32 R7, -RZ, R14.H0_H0 ;  /* 0x2000000eff074230 */ /* 0x000fe40000004100 */
[----:B------:R-:W-:Y:S01]  /*0810*/  FFMA R29, R6, R5, R29 ;  /* 0x00000005061d7223 */ /* 0x000fe2000000001d */
[----:B------:R-:W-:-:S03]  /*0820*/  IMAD.MOV.U32 R5, RZ, RZ, RZ ;  /* 0x000000ffff057224 */ /* 0x000fc600078e00ff */
[----:B------:R-:W-:Y:S01]  /*0830*/  FFMA R29, R26, R7, R29 ;  /* 0x000000071a1d7223 */ /* 0x000fe2000000001d */
[----:B------:R-:W-:Y:S02]  /*0840*/  HFMA2 R7, -RZ, RZ, 0, 0 ;  /* 0x00000000ff077431 */ /* 0x000fe400000001ff */
[----:B------:R-:W-:Y:S02]  /*0850*/  @P3 HADD2.F32 R5, -RZ, R10.H0_H0 ;  /* 0x2000000aff053230 */ /* 0x000fe40000004100 */
[----:B------:R-:W-:Y:S02]  /*0860*/  HADD2.F32 R6, -RZ, R27.H0_H0 ;  /* 0x2000001bff067230 */ /* 0x000fe40000004100 */
[----:B------:R-:W-:-:S03]  /*0870*/  @P2 HADD2.F32 R7, -RZ, R16.H0_H0 ;  /* 0x20000010ff072230 */ /* 0x000fc60000004100 */
[----:B------:R-:W-:Y:S01]  /*0880*/  FFMA R29, R6, R5, R29 ;  /* 0x00000005061d7223 */ /* 0x000fe2000000001d */
[----:B------:R-:W-:Y:S02]  /*0890*/  IMAD.MOV.U32 R5, RZ, RZ, RZ ;  /* 0x000000ffff057224 */ /* 0x000fe400078e00ff */
[----:B------:R-:W-:Y:S02]  /*08a0*/  @P1 HADD2.F32 R5, -RZ, R20.H0_H0 ;  /* 0x20000014ff051230 */ /* 0x000fe40000004100 */
[----:B------:R-:W-:Y:S01]  /*08b0*/  FFMA R29, R28, R7, R29 ;  /* 0x000000071c1d7223 */ /* 0x000fe2000000001d */
[----:B------:R-:W-:Y:S02]  /*08c0*/  HADD2.F32 R6, -RZ, R13.H0_H0 ;  /* 0x2000000dff067230 */ /* 0x000fe40000004100 */
[----:B------:R-:W-:Y:S02]  /*08d0*/  IMAD.MOV.U32 R7, RZ, RZ, RZ ;  /* 0x000000ffff077224 */ /* 0x000fe400078e00ff */
[----:B------:R-:W-:-:S02]  /*08e0*/  @P0 HADD2.F32 R7, -RZ, R22.H0_H0 ;  /* 0x20000016ff070230 */ /* 0x000fc40000004100 */
[----:B------:R-:W-:Y:S01]  /*08f0*/  FFMA R5, R6, R5, R29 ;  /* 0x0000000506057223 */ /* 0x000fe2000000001d */
[----:B------:R-:W-:-:S05]  /*0900*/  HADD2.F32 R6, -RZ, R19.H0_H0 ;  /* 0x20000013ff067230 */ /* 0x000fca0000004100 */
[----:B------:R-:W-:Y:S01]  /*0910*/  FFMA R6, R6, R7, R5 ;  /* 0x0000000706067223 */ /* 0x000fe20000000005 */
[----:B------:R-:W-:Y:S06]  /*0920*/  BRA.U UP1, `(.L_x_55) ;  /* 0xfffffff9013c7547 */ /* 0x000fec000b83ffff */
.L_x_54:
        /* <DEDUP_REMOVED lines=8> */
[----:B------:R-:W0:Y:S03]  /*09b0*/  LDCU.64 UR16, c[0x0][0x388] ;  /* 0x00007100ff1077ac */ /* 0x000e260008000a00 */
[----:B------:R-:W-:Y:S01]  /*09c0*/  ISETP.LE.AND P3, PT, RZ, UR8, PT ;  /* 0x00000008ff007c0c */ /* 0x000fe2000bf63270 */
[----:B------:R-:W-:Y:S01]  /*09d0*/  UIADD3 UR12, UPT, UPT, UR8, 0x1, URZ ;  /* 0x00000001080c7890 */ /* 0x000fe2000fffe0ff */
[----:B------:R-:W-:Y:S01]  /*09e0*/  IMAD.X R20, RZ, RZ, R2, P5 ;  /* 0x000000ffff147224 */ /* 0x000fe200028e0602 */
[----:B------:R-:W-:Y:S02]  /*09f0*/  UIADD3 UR13, UPT, UPT, UR8, 0x2, URZ ;  /* 0x00000002080d7890 */ /* 0x000fe4000fffe0ff */
[----:B------:R-:W-:-:S02]  /*0a00*/  UIADD3 UR14, UPT, UPT, UR8, 0x3, URZ ;  /* 0x00000003080e7890 */ /* 0x000fc4000fffe0ff */
[----:B------:R-:W-:Y:S02]  /*0a10*/  ISETP.LE.AND P2, PT, RZ, UR12, PT ;  /* 0x0000000cff007c0c */ /* 0x000fe4000bf43270 */
[----:B------:R-:W-:Y:S02]  /*0a20*/  ISETP.LE.AND P1, PT, RZ, UR13, PT ;  /* 0x0000000dff007c0c */ /* 0x000fe4000bf23270 */
[----:B------:R-:W-:Y:S02]  /*0a30*/  ISETP.LE.AND P0, PT, RZ, UR14, PT ;  /* 0x0000000eff007c0c */ /* 0x000fe4000bf03270 */
[----:B------:R-:W1:Y:S01]  /*0a40*/  @P3 LDC.64 R16, c[0x0][0x380] ;  /* 0x0000e000ff103b82 */ /* 0x000e620000000a00 */
[----:B------:R-:W-:-:S05]  /*0a50*/  @P3 IADD3 R7, P4, PT, R0, UR8, RZ ;  /* 0x0000000800073c10 */ /* 0x000fca000ff9e0ff */
[----:B------:R-:W-:Y:S02]  /*0a60*/  @P3 IMAD.X R12, RZ, RZ, R4, P4 ;  /* 0x000000ffff0c3224 */ /* 0x000fe400020e0604 */
[----:B------:R-:W2:Y:S08]  /*0a70*/  @P2 LDC.64 R14, c[0x0][0x380] ;  /* 0x0000e000ff0e2b82 */ /* 0x000eb00000000a00 */
[----:B------:R-:W3:Y:S08]  /*0a80*/  @P1 LDC.64 R10, c[0x0][0x380] ;  /* 0x0000e000ff0a1b82 */ /* 0x000ef00000000a00 */
[----:B------:R-:W4:Y:S01]  /*0a90*/  @P0 LDC.64 R8, c[0x0][0x380] ;  /* 0x0000e000ff080b82 */ /* 0x000f220000000a00 */
[----:B-1----:R-:W-:-:S04]  /*0aa0*/  @P3 LEA R16, P4, R7, R16, 0x1 ;  /* 0x0000001007103211 */ /* 0x002fc800078808ff */
[----:B------:R-:W-:Y:S02]  /*0ab0*/  @P3 LEA.HI.X R17, R7, R17, R12, 0x1, P4 ;  /* 0x0000001107113211 */ /* 0x000fe400020f0c0c */
[C---:B------:R-:W-:Y:S02]  /*0ac0*/  @P2 IADD3 R7, P6, PT, R0.reuse, UR12, RZ ;  /* 0x0000000c00072c10 */ /* 0x040fe4000ffde0ff */
[----:B0-----:R-:W-:Y:S02]  /*0ad0*/  LEA R12, P4, R5, UR16, 0x1 ;  /* 0x00000010050c7c11 */ /* 0x001fe4000f8808ff */
[----:B--2---:R-:W-:Y:S01]  /*0ae0*/  @P2 LEA R14, P5, R7, R14, 0x1 ;  /* 0x0000000e070e2211 */ /* 0x004fe200078a08ff */
[----:B------:R-:W-:Y:S01]  /*0af0*/  @P2 IMAD.X R18, RZ, RZ, R4, P6 ;  /* 0x000000ffff122224 */ /* 0x000fe200030e0604 */
[----:B------:R-:W-:Y:S02]  /*0b00*/  LEA.HI.X R13, R5, UR17, R20, 0x1, P4 ;  /* 0x00000011050d7c11 */ /* 0x000fe4000a0f0c14 */
[----:B------:R-:W-:Y:S01]  /*0b10*/  @P1 IADD3 R20, P4, PT, R0, UR13, RZ ;  /* 0x0000000d00141c10 */ /* 0x000fe2000ff9e0ff */
[----:B------:R0:W2:Y:S01]  /*0b20*/  @P3 LDG.E.U16.CONSTANT R5, desc[UR10][R16.64] ;  /* 0x0000000a10053981 */ /* 0x0000a2000c1e9500 */
[----:B------:R-:W-:-:S02]  /*0b30*/  @P2 LEA.HI.X R15, R7, R15, R18, 0x1, P5 ;  /* 0x0000000f070f2211 */ /* 0x000fc400028f0c12 */
[----:B------:R-:W-:Y:S01]  /*0b40*/  @P0 IADD3 R18, P5, PT, R0, UR14, RZ ;  /* 0x0000000e00120c10 */ /* 0x000fe2000ffbe0ff */
[----:B------:R-:W5:Y:S01]  /*0b50*/  LDG.E.U16.CONSTANT R7, desc[UR10][R12.64] ;  /* 0x0000000a0c077981 */ /* 0x000f62000c1e9500 */
[----:B------:R-:W-:Y:S02]  /*0b60*/  @P1 IADD3.X R21, PT, PT, RZ, R4, RZ, P4, !PT ;  /* 0x00000004ff151210 */ /* 0x000fe400027fe4ff */
[----:B---3--:R-:W-:Y:S01]  /*0b70*/  @P1 LEA R10, P4, R20, R10, 0x1 ;  /* 0x0000000a140a1211 */ /* 0x008fe200078808ff */
[----:B------:R-:W-:Y:S01]  /*0b80*/  @P0 IMAD.X R19, RZ, RZ, R4, P5 ;  /* 0x000000ffff130224 */ /* 0x000fe200028e0604 */
[----:B----4-:R-:W-:Y:S01]  /*0b90*/  @P0 LEA R8, P5, R18, R8, 0x1 ;  /* 0x0000000812080211 */ /* 0x010fe200078a08ff */
[----:B------:R-:W3:Y:S01]  /*0ba0*/  @P2 LDG.E.U16.CONSTANT R14, desc[UR10][R14.64] ;  /* 0x0000000a0e0e2981 */ /* 0x000ee2000c1e9500 */
[----:B------:R-:W-:Y:S02]  /*0bb0*/  @P1 LEA.HI.X R11, R20, R11, R21, 0x1, P4 ;  /* 0x0000000b140b1211 */ /* 0x000fe400020f0c15 */
[----:B------:R-:W-:Y:S01]  /*0bc0*/  @P0 LEA.HI.X R9, R18, R9, R19, 0x1, P5 ;  /* 0x0000000912090211 */ /* 0x000fe200028f0c13 */
[----:B------:R-:W4:Y:S04]  /*0bd0*/  LDG.E.U16.CONSTANT R20, desc[UR10][R12.64+0x6] ;  /* 0x0000060a0c147981 */ /* 0x000f28000c1e9500 */
[----:B------:R-:W4:Y:S04]  /*0be0*/  LDG.E.U16.CONSTANT R18, desc[UR10][R12.64+0x2] ;  /* 0x0000020a0c127981 */ /* 0x000f28000c1e9500 */
[----:B------:R-:W4:Y:S04]  /*0bf0*/  @P1 LDG.E.U16.CONSTANT R10, desc[UR10][R10.64] ;  /* 0x0000000a0a0a1981 */ /* 0x000f28000c1e9500 */
[----:B------:R-:W4:Y:S04]  /*0c00*/  LDG.E.U16.CONSTANT R19, desc[UR10][R12.64+0x4] ;  /* 0x0000040a0c137981 */ /* 0x000f28000c1e9500 */
[----:B------:R-:W4:Y:S01]  /*0c10*/  @P0 LDG.E.U16.CONSTANT R8, desc[UR10][R8.64] ;  /* 0x0000000a08080981 */ /* 0x000f22000c1e9500 */
[----:B0-----:R-:W-:Y:S01]  /*0c20*/  CS2R R16, SRZ ;  /* 0x0000000000107805 */ /* 0x001fe2000001ff00 */
[----:B------:R-:W-:Y:S01]  /*0c30*/  UIADD3 UR4, UPT, UPT, UR4, 0x4, URZ ;  /* 0x0000000404047890 */ /* 0x000fe2000fffe0ff */
[----:B--2---:R-:W-:-:S02]  /*0c40*/  @P3 HADD2.F32 R17, -RZ, R5.H0_H0 ;  /* 0x20000005ff113230 */ /* 0x004fc40000004100 */
[----:B-----5:R-:W-:-:S05]  /*0c50*/  HADD2.F32 R7, -RZ, R7.H0_H0 ;  /* 0x20000007ff077230 */ /* 0x020fca0000004100 */
[----:B------:R-:W-:Y:S01]  /*0c60*/  FFMA R22, R7, R17, R6 ;  /* 0x0000001107167223 */ /* 0x000fe20000000006 */
[----:B---3--:R-:W-:Y:S02]  /*0c70*/  @P2 HADD2.F32 R16, -RZ, R14.H0_H0 ;  /* 0x2000000eff102230 */ /* 0x008fe40000004100 */
[----:B------:R-:W-:Y:S02]  /*0c80*/  IMAD.MOV.U32 R14, RZ, RZ, RZ ;  /* 0x000000ffff0e7224 */ /* 0x000fe400078e00ff */
[----:B----4-:R-:W-:Y:S02]  /*0c90*/  HADD2.F32 R5, -RZ, R18.H0_H0 ;  /* 0x20000012ff057230 */ /* 0x010fe40000004100 */
[----:B------:R-:W-:-:S03]  /*0ca0*/  @P1 HADD2.F32 R14, -RZ, R10.H0_H0 ;  /* 0x2000000aff0e1230 */ /* 0x000fc60000004100 */
[----:B------:R-:W-:Y:S01]  /*0cb0*/  FFMA R16, R5, R16, R22 ;  /* 0x0000001005107223 */ /* 0x000fe20000000016 */
[----:B------:R-:W-:Y:S02]  /*0cc0*/  HADD2.F32 R19, -RZ, R19.H0_H0 ;  /* 0x20000013ff137230 */ /* 0x000fe40000004100 */
[----:B------:R-:W-:Y:S02]  /*0cd0*/  IMAD.MOV.U32 R6, RZ, RZ, RZ ;  /* 0x000000ffff067224 */ /* 0x000fe400078e00ff */
[----:B------:R-:W-:Y:S02]  /*0ce0*/  @P0 HADD2.F32 R6, -RZ, R8.H0_H0 ;  /* 0x20000008ff060230 */ /* 0x000fe40000004100 */
[----:B------:R-:W-:Y:S01]  /*0cf0*/  FFMA R14, R19, R14, R16 ;  /* 0x0000000e130e7223 */ /* 0x000fe20000000010 */
[----:B------:R-:W-:-:S05]  /*0d00*/  HADD2.F32 R5, -RZ, R20.H0_H0 ;  /* 0x20000014ff057230 */ /* 0x000fca0000004100 */
[----:B------:R-:W-:-:S07]  /*0d10*/  FFMA R6, R5, R6, R14 ;  /* 0x0000000605067223 */ /* 0x000fce000000000e */
.L_x_56:
        /* <DEDUP_REMOVED lines=15> */
[----:B------:R-:W-:Y:S01]  /*0e10*/  @P0 IADD3 R5, P3, PT, R0, UR5, RZ ;  /* 0x0000000500050c10 */ /* 0x000fe2000ff7e0ff */
[----:B------:R-:W-:Y:S01]  /*0e20*/  @P1 IMAD.X R18, RZ, RZ, R4, P2 ;  /* 0x000000ffff121224 */ /* 0x000fe200010e0604 */
[----:B------:R-:W-:Y:S01]  /*0e30*/  LEA.HI.X R9, R9, UR13, R16, 0x1, P4 ;  /* 0x0000000d09097c11 */ /* 0x000fe2000a0f0c10 */
[----:B------:R-:W0:Y:S01]  /*0e40*/  @P0 LDC.64 R12, c[0x0][0x380] ;  /* 0x0000e000ff0c0b82 */ /* 0x000e220000000a00 */
[----:B------:R-:W-:Y:S02]  /*0e50*/  @P0 IADD3.X R16, PT, PT, RZ, R4, RZ, P3, !PT ;  /* 0x00000004ff100210 */ /* 0x000fe40001ffe4ff */
        /* <DEDUP_REMOVED lines=11> */
[----:B--2---:R-:W-:Y:S02]  /*0f10*/  HADD2.F32 R7, -RZ, R7.H0_H0 ;  /* 0x20000007ff077230 */ /* 0x004fe40000004100 */
[----:B---3--:R-:W-:-:S02]  /*0f20*/  @P1 HADD2.F32 R5, -RZ, R14.H0_H0 ;  /* 0x2000000eff051230 */ /* 0x008fc40000004100 */
[----:B----4-:R-:W-:-:S03]  /*0f30*/  HADD2.F32 R13, -RZ, R13.H0_H0 ;  /* 0x2000000dff0d7230 */ /* 0x010fc60000004100 */
[----:B------:R-:W-:Y:S01]  /*0f40*/  FFMA R6, R7, R5, R6 ;  /* 0x0000000507067223 */ /* 0x000fe20000000006 */
[----:B-----5:R-:W-:-:S05]  /*0f50*/  @P0 HADD2.F32 R12, -RZ, R10.H0_H0 ;  /* 0x2000000aff0c0230 */ /* 0x020fca0000004100 */
[----:B------:R-:W-:-:S07]  /*0f60*/  FFMA R6, R13, R12, R6 ;  /* 0x0000000c0d067223 */ /* 0x000fce0000000006 */
.L_x_57:
[----:B------:R-:W-:Y:S05]  /*0f70*/  BRA.U UP1, `(.L_x_53) ;  /* 0x0000000101487547 */ /* 0x000fea000b800000 */
[----:B------:R-:W-:Y:S02]  /*0f80*/  UIADD3 UR6, UPT, UPT, UR6, UR4, URZ ;  /* 0x0000000406067290 */ /* 0x000fe4000fffe0ff */
[----:B------:R-:W-:Y:S01]  /*0f90*/  IADD3 R3, P2, PT, R3, UR4, RZ ;  /* 0x0000000403037c10 */ /* 0x000fe2000ff5e0ff */
[----:B------:R-:W0:Y:S03]  /*0fa0*/  LDCU.64 UR12, c[0x0][0x388] ;  /* 0x00007100ff0c77ac */ /* 0x000e260008000a00 */
[----:B------:R-:W-:Y:S01]  /*0fb0*/  ISETP.LE.AND P0, PT, RZ, UR6, PT ;  /* 0x00000006ff007c0c */ /* 0x000fe2000bf03270 */
[----:B------:R-:W-:-:S12]  /*0fc0*/  IMAD.X R10, RZ, RZ, R2, P2 ;  /* 0x000000ffff0a7224 */ /* 0x000fd800010e0602 */
        /* <DEDUP_REMOVED lines=9> */
[----:B------:R-:W-:Y:S01]  /*1060*/  MOV R5, RZ ;  /* 0x000000ff00057202 */ /* 0x000fe20000000f00 */
[----:B--2---:R-:W-:Y:S02]  /*1070*/  HADD2.F32 R7, -RZ, R8.H0_H0 ;  /* 0x20000008ff077230 */ /* 0x004fe40000004100 */
[----:B---3--:R-:W-:-:S05]  /*1080*/  @P0 HADD2.F32 R5, -RZ, R2.H0_H0 ;  /* 0x20000002ff050230 */ /* 0x008fca0000004100 */
[----:B------:R-:W-:-:S07]  /*1090*/  FFMA R6, R7, R5, R6 ;  /* 0x0000000507067223 */ /* 0x000fce0000000006 */
.L_x_53:
        /* <DEDUP_REMOVED lines=10> */
[----:B0-----:R-:W-:-:S04]  /*1140*/  FFMA R8, R2, R3, 1 ;  /* 0x3f80000002087423 */ /* 0x001fc80000000003 */
[----:B------:R-:W-:-:S05]  /*1150*/  VIADD R2, R8, 0x1800000 ;  /* 0x0180000008027836 */ /* 0x000fca0000000000 */
[----:B------:R-:W-:-:S04]  /*1160*/  LOP3.LUT R2, R2, 0x7f800000, RZ, 0xc0, !PT ;  /* 0x7f80000002027812 */ /* 0x000fc800078ec0ff */
[----:B------:R-:W-:-:S13]  /*1170*/  ISETP.GT.U32.AND P0, PT, R2, 0x1ffffff, PT ;  /* 0x01ffffff0200780c */ /* 0x000fda0003f04070 */
[----:B------:R-:W-:Y:S05]  /*1180*/  @P0 BRA `(.L_x_59) ;  /* 0x0000000000100947 */ /* 0x000fea0003800000 */
[----:B------:R-:W-:-:S07]  /*1190*/  MOV R4, 0x11b0 ;  /* 0x000011b000047802 */ /* 0x000fce0000000f00 */
[----:B------:R-:W-:Y:S05]  /*11a0*/  CALL.REL.NOINC `($__internal_3_$__cuda_sm20_rcp_rn_f32_slowpath) ;  /* 0x0000000000387944 */ /* 0x000fea0003c00000 */
[----:B------:R-:W-:Y:S01]  /*11b0*/  MOV R5, R2 ;  /* 0x0000000200057202 */ /* 0x000fe20000000f00 */
[----:B------:R-:W-:Y:S06]  /*11c0*/  BRA `(.L_x_60) ;  /* 0x0000000000107947 */ /* 0x000fec0003800000 */
.L_x_59:
[----:B------:R-:W0:Y:S02]  /*11d0*/  MUFU.RCP R5, R8 ;  /* 0x0000000800057308 */ /* 0x000e240000001000 */
[----:B0-----:R-:W-:-:S04]  /*11e0*/  FFMA R2, R8, R5, -1 ;  /* 0xbf80000008027423 */ /* 0x001fc80000000005 */
[----:B------:R-:W-:-:S04]  /*11f0*/  FADD.FTZ R2, -R2, -RZ ;  /* 0x800000ff02027221 */ /* 0x000fc80000010100 */
[----:B------:R-:W-:-:S07]  /*1200*/  FFMA R5, R5, R2, R5 ;  /* 0x0000000205057223 */ /* 0x000fce0000000005 */
.L_x_60:
[----:B------:R-:W-:Y:S05]  /*1210*/  BSYNC.RECONVERGENT B0 ;  /* 0x0000000000007941 */ /* 0x000fea0003800200 */
.L_x_58:
[----:B------:R-:W0:Y:S01]  /*1220*/  LDC.64 R2, c[0x0][0x390] ;  /* 0x0000e400ff027b82 */ /* 0x000e220000000a00 */
[----:B------:R-:W-:Y:S01]  /*1230*/  FMUL R5, R5, R6 ;  /* 0x0000000605057220 */ /* 0x000fe20000400000 */
[----:B------:R-:W-:-:S04]  /*1240*/  VIADD R7, R0, UR9 ;  /* 0x0000000900077c36 */ /* 0x000fc80008000000 */
[----:B------:R-:W-:Y:S01]  /*1250*/  F2FP.F16.F32.PACK_AB R5, RZ, R5 ;  /* 0x00000005ff05723e */ /* 0x000fe200000000ff */
[----:B0-----:R-:W-:-:S05]  /*1260*/  IMAD.WIDE R2, R7, 0x2, R2 ;  /* 0x0000000207027825 */ /* 0x001fca00078e0202 */
[----:B------:R-:W-:Y:S01]  /*1270*/  STG.E.U16 desc[UR10][R2.64], R5 ;  /* 0x0000000502007986 */ /* 0x000fe2000c10150a */
[----:B------:R-:W-:Y:S05]  /*1280*/  EXIT ;  /* 0x000000000000794d */ /* 0x000fea0003800000 */
        .weak           $__internal_3_$__cuda_sm20_rcp_rn_f32_slowpath
        .type           $__internal_3_$__cuda_sm20_rcp_rn_f32_slowpath,@function
        .size           $__internal_3_$__cuda_sm20_rcp_rn_f32_slowpath,(.L_x_161 - $__internal_3_$__cuda_sm20_rcp_rn_f32_slowpath)
$__internal_3_$__cuda_sm20_rcp_rn_f32_slowpath:
        /* <DEDUP_REMOVED lines=16> */
.L_x_62:
[----:B------:R-:W-:-:S04]  /*1390*/  IADD3 R11, PT, PT, R9, -0xfd, RZ ;  /* 0xffffff03090b7810 */ /* 0x000fc80007ffe0ff */
        /* <DEDUP_REMOVED lines=15> */
[----:B------:R-:W-:-:S03]  /*1490*/  LOP3.LUT R10, R10, R5, RZ, 0xc0, !PT ;  /* 0x000000050a0a7212 */ /* 0x000fc600078ec0ff */
[----:B------:R-:W-:Y:S01]  /*14a0*/  IMAD.MOV R8, RZ, RZ, -R7 ;  /* 0x000000ffff087224 */ /* 0x000fe200078e0a07 */
[----:B------:R-:W-:-:S04]  /*14b0*/  SHF.R.U32.HI R10, RZ, R11, R10 ;  /* 0x0000000bff0a7219 */ /* 0x000fc8000001160a */
[--C-:B------:R-:W-:Y:S01]  /*14c0*/  LOP3.LUT P1, RZ, R8, R11, R5.reuse, 0xf8, !PT ;  /* 0x0000000b08ff7212 */ /* 0x100fe2000782f805 */
[----:B------:R-:W-:Y:S01]  /*14d0*/  VIADD R8, R9, 0xffffff04 ;  /* 0xffffff0409087836 */ /* 0x000fe20000000000 */
[C---:B------:R-:W-:Y:S02]  /*14e0*/  LOP3.LUT P0, RZ, R10.reuse, 0x1, RZ, 0xc0, !PT ;  /* 0x000000010aff7812 */ /* 0x040fe4000780c0ff */
[----:B------:R-:W-:Y:S02]  /*14f0*/  LOP3.LUT P2, RZ, R10, 0x2, RZ, 0xc0, !PT ;  /* 0x000000020aff7812 */ /* 0x000fe4000784c0ff */
[----:B------:R-:W-:Y:S02]  /*1500*/  SHF.R.U32.HI R5, RZ, R8, R5 ;  /* 0x00000008ff057219 */ /* 0x000fe40000011605 */
[----:B------:R-:W-:Y:S02]  /*1510*/  PLOP3.LUT P0, PT, P0, P1, P2, 0xe0, 0x0 ;  /* 0x000000000000781c */ /* 0x000fe40000703c20 */
[----:B------:R-:W-:-:S02]  /*1520*/  LOP3.LUT P1, RZ, R2, 0x7fffff, RZ, 0xc0, !PT ;  /* 0x007fffff02ff7812 */ /* 0x000fc4000782c0ff */
[----:B------:R-:W-:-:S05]  /*1530*/  SEL R3, RZ, 0x1, !P0 ;  /* 0x00000001ff037807 */ /* 0x000fca0004000000 */
[----:B------:R-:W-:-:S05]  /*1540*/  IMAD.MOV R3, RZ, RZ, -R3 ;  /* 0x000000ffff037224 */ /* 0x000fca00078e0a03 */
[----:B------:R-:W-:-:S13]  /*1550*/  ISETP.GE.AND P0, PT, R3, RZ, PT ;  /* 0x000000ff0300720c */ /* 0x000fda0003f06270 */
[----:B------:R-:W-:-:S05]  /*1560*/  @!P0 IADD3 R5, PT, PT, R5, 0x1, RZ ;  /* 0x0000000105058810 */ /* 0x000fca0007ffe0ff */
[----:B------:R-:W-:-:S05]  /*1570*/  @!P1 IMAD.SHL.U32 R5, R5, 0x2, RZ ;  /* 0x0000000205059824 */ /* 0x000fca00078e00ff */
[----:B------:R-:W-:Y:S01]  /*1580*/  LOP3.LUT R5, R5, 0x80000000, R2, 0xf8, !PT ;  /* 0x8000000005057812 */ /* 0x000fe200078ef802 */
[----:B------:R-:W-:Y:S06]  /*1590*/  BRA `(.L_x_63) ;  /* 0x0000000000047947 */ /* 0x000fec0003800000 */
.L_x_64:
[----:B------:R0:W1:Y:S02]  /*15a0*/  MUFU.RCP R5, R2 ;  /* 0x0000000200057308 */ /* 0x0000640000001000 */
.L_x_63:
[----:B------:R-:W-:Y:S05]  /*15b0*/  BSYNC.RECONVERGENT B1 ;  /* 0x0000000000017941 */ /* 0x000fea0003800200 */
.L_x_61:
[----:B01----:R-:W-:Y:S02]  /*15c0*/  IMAD.MOV.U32 R2, RZ, RZ, R5 ;  /* 0x000000ffff027224 */ /* 0x003fe400078e0005 */
[----:B------:R-:W-:-:S04]  /*15d0*/  IMAD.MOV.U32 R5, RZ, RZ, 0x0 ;  /* 0x00000000ff057424 */ /* 0x000fc800078e00ff */
[----:B------:R-:W-:Y:S05]  /*15e0*/  RET.REL.NODEC R4 `(_Z25causal_conv1d_full_kernelI6__halfEvPKT_S3_PS1_iiii) ;  /* 0xffffffe804847950 */ /* 0x000fea0003c3ffff */
.L_x_65:
        /* <DEDUP_REMOVED lines=9> */
.L_x_161:


//--------------------- .text._Z27causal_conv1d_update_kernelI13__nv_bfloat16EvPKT_S3_PS1_S4_iii --------------------------
	.section	.text._Z27causal_conv1d_update_kernelI13__nv_bfloat16EvPKT_S3_PS1_S4_iii,"ax",@progbits
	.align	128
        .global         _Z27causal_conv1d_update_kernelI13__nv_bfloat16EvPKT_S3_PS1_S4_iii
        .type           _Z27causal_conv1d_update_kernelI13__nv_bfloat16EvPKT_S3_PS1_S4_iii,@function
        .size           _Z27causal_conv1d_update_kernelI13__nv_bfloat16EvPKT_S3_PS1_S4_iii,(.L_x_162 - _Z27causal_conv1d_update_kernelI13__nv_bfloat16EvPKT_S3_PS1_S4_iii)
        .other          _Z27causal_conv1d_update_kernelI13__nv_bfloat16EvPKT_S3_PS1_S4_iii,@"STO_CUDA_ENTRY STV_DEFAULT"
_Z27causal_conv1d_update_kernelI13__nv_bfloat16EvPKT_S3_PS1_S4_iii:
.text._Z27causal_conv1d_update_kernelI13__nv_bfloat16EvPKT_S3_PS1_S4_iii:
        /* <DEDUP_REMOVED lines=10> */
[----:B------:R-:W0:Y:S01]  /*00a0*/  LDC R11, c[0x0][0x3a8] ;  /* 0x0000ea00ff0b7b82 */ /* 0x000e220000000800 */
[----:B------:R-:W1:Y:S01]  /*00b0*/  LDCU.64 UR6, c[0x0][0x390] ;  /* 0x00007200ff0677ac */ /* 0x000e620008000a00 */
[----:B------:R-:W-:Y:S01]  /*00c0*/  IMAD R10, R5, UR5, R0 ;  /* 0x00000005050a7c24 */ /* 0x000fe2000f8e0200 */
[----:B------:R-:W2:Y:S03]  /*00d0*/  LDCU.64 UR4, c[0x0][0x358] ;  /* 0x00006b00ff0477ac */ /* 0x000ea60008000a00 */
[-C--:B0-----:R-:W-:Y:S01]  /*00e0*/  IMAD R2, R10, R11.reuse, RZ ;  /* 0x0000000b0a027224 */ /* 0x081fe200078e02ff */
[----:B------:R-:W-:Y:S01]  /*00f0*/  ISETP.GE.AND P0, PT, R11, 0x2, PT ;  /* 0x000000020b00780c */ /* 0x000fe20003f06270 */
[----:B------:R-:W-:Y:S02]  /*0100*/  IMAD R0, R0, R11, RZ ;  /* 0x0000000b00007224 */ /* 0x000fe400078e02ff */
[----:B------:R-:W-:-:S03]  /*0110*/  IMAD.WIDE R2, R2, 0x2, RZ ;  /* 0x0000000202027825 */ /* 0x000fc600078e02ff */
[----:B------:R-:W-:Y:S01]  /*0120*/  SHF.R.S32.HI R13, RZ, 0x1f, R0 ;  /* 0x0000001fff0d7819 */ /* 0x000fe20000011400 */
[----:B------:R-:W-:Y:S01]  /*0130*/  VIADD R7, R11, 0xffffffff ;  /* 0xffffffff0b077836 */ /* 0x000fe20000000000 */
[----:B-1----:R-:W-:-:S04]  /*0140*/  IADD3 R4, P1, PT, R2, UR6, RZ ;  /* 0x0000000602047c10 */ /* 0x002fc8000ff3e0ff */
[----:B------:R-:W-:Y:S01]  /*0150*/  IADD3.X R5, PT, PT, R3, UR7, RZ, P1, !PT ;  /* 0x0000000703057c10 */ /* 0x000fe20008ffe4ff */
[----:B--2---:R-:W-:Y:S08]  /*0160*/  @!P0 BRA `(.L_x_66) ;  /* 0x0000000400948947 */ /* 0x004ff00003800000 */
[----:B------:R-:W-:Y:S01]  /*0170*/  VIADD R6, R11, 0xfffffffe ;  /* 0xfffffffe0b067836 */ /* 0x000fe20000000000 */
[----:B------:R-:W-:Y:S01]  /*0180*/  LOP3.LUT R22, R7, 0xf, RZ, 0xc0, !PT ;  /* 0x0000000f07167812 */ /* 0x000fe200078ec0ff */
[----:B------:R-:W-:-:S03]  /*0190*/  HFMA2 R15, -RZ, RZ, 0, 0 ;  /* 0x00000000ff0f7431 */ /* 0x000fc600000001ff */
[----:B------:R-:W-:Y:S02]  /*01a0*/  ISETP.GE.U32.AND P1, PT, R6, 0xf, PT ;  /* 0x0000000f0600780c */ /* 0x000fe40003f26070 */
[----:B------:R-:W-:-:S11]  /*01b0*/  ISETP.NE.AND P0, PT, R22, RZ, PT ;  /* 0x000000ff1600720c */ /* 0x000fd60003f05270 */
[----:B------:R-:W-:Y:S05]  /*01c0*/  @!P1 BRA `(.L_x_67) ;  /* 0x0000000000ac9947 */ /* 0x000fea0003800000 */
[----:B------:R-:W-:Y:S02]  /*01d0*/  IADD3 R12, P1, PT, R4, 0x10, RZ ;  /* 0x00000010040c7810 */ /* 0x000fe40007f3e0ff */
[----:B------:R-:W-:-:S03]  /*01e0*/  LOP3.LUT R15, R7, 0xfffffff0, RZ, 0xc0, !PT ;  /* 0xfffffff0070f7812 */ /* 0x000fc600078ec0ff */
[----:B------:R-:W-:Y:S02]  /*01f0*/  IMAD.X R23, RZ, RZ, R5, P1 ;  /* 0x000000ffff177224 */ /* 0x000fe400008e0605 */
[----:B------:R-:W-:-:S07]  /*0200*/  IMAD.MOV R6, RZ, RZ, -R15 ;  /* 0x000000ffff067224 */ /* 0x000fce00078e0a0f */
.L_x_68:
[----:B0-----:R-:W-:Y:S01]  /*0210*/  MOV R8, R12 ;  /* 0x0000000c00087202 */ /* 0x001fe20000000f00 */
[----:B------:R-:W-:-:S05]  /*0220*/  IMAD.MOV.U32 R9, RZ, RZ, R23 ;  /* 0x000000ffff097224 */ /* 0x000fca00078e0017 */
[----:B------:R-:W2:Y:S04]  /*0230*/  LDG.E.U16 R17, desc[UR4][R8.64+-0xe] ;  /* 0xfffff20408117981 */ /* 0x000ea8000c1e1500 */
[----:B------:R-:W3:Y:S04]  /*0240*/  LDG.E.U16 R19, desc[UR4][R8.64+-0xc] ;  /* 0xfffff40408137981 */ /* 0x000ee8000c1e1500 */
[----:B------:R-:W4:Y:S04]  /*0250*/  LDG.E.U16 R21, desc[UR4][R8.64+-0xa] ;  /* 0xfffff60408157981 */ /* 0x000f28000c1e1500 */
[----:B------:R-:W5:Y:S04]  /*0260*/  LDG.E.U16 R25, desc[UR4][R8.64+-0x6] ;  /* 0xfffffa0408197981 */ /* 0x000f68000c1e1500 */
        /* <DEDUP_REMOVED lines=9> */
[----:B--2---:R0:W-:Y:S04]  /*0300*/  STG.E.U16 desc[UR4][R8.64+-0x10], R17 ;  /* 0xfffff01108007986 */ /* 0x0041e8000c101504 */
[----:B---3--:R1:W-:Y:S04]  /*0310*/  STG.E.U16 desc[UR4][R8.64+-0xe], R19 ;  /* 0xfffff21308007986 */ /* 0x0083e8000c101504 */
[----:B----4-:R2:W-:Y:S04]  /*0320*/  STG.E.U16 desc[UR4][R8.64+-0xc], R21 ;  /* 0xfffff41508007986 */ /* 0x0105e8000c101504 */
[----:B0-----:R-:W3:Y:S04]  /*0330*/  LDG.E.U16 R17, desc[UR4][R8.64+0x8] ;  /* 0x0000080408117981 */ /* 0x001ee8000c1e1500 */
[----:B-1----:R-:W4:Y:S04]  /*0340*/  LDG.E.U16 R19, desc[UR4][R8.64+0xa] ;  /* 0x00000a0408137981 */ /* 0x002f28000c1e1500 */
[----:B--2---:R-:W2:Y:S01]  /*0350*/  LDG.E.U16 R21, desc[UR4][R8.64+0xc] ;  /* 0x00000c0408157981 */ /* 0x004ea2000c1e1500 */
[----:B------:R-:W-:-:S03]  /*0360*/  VIADD R6, R6, 0x10 ;  /* 0x0000001006067836 */ /* 0x000fc60000000000 */
[----:B-----5:R-:W-:Y:S04]  /*0370*/  STG.E.U16 desc[UR4][R8.64+-0x8], R25 ;  /* 0xfffff81908007986 */ /* 0x020fe8000c101504 */
[----:B------:R-:W-:Y:S04]  /*0380*/  STG.E.U16 desc[UR4][R8.64+-0x6], R27 ;  /* 0xfffffa1b08007986 */ /* 0x000fe8000c101504 */
[----:B------:R-:W-:Y:S04]  /*0390*/  STG.E.U16 desc[UR4][R8.64+-0x4], R29 ;  /* 0xfffffc1d08007986 */ /* 0x000fe8000c101504 */
[----:B------:R-:W-:Y:S04]  /*03a0*/  STG.E.U16 desc[UR4][R8.64], R14 ;  /* 0x0000000e08007986 */ /* 0x000fe8000c101504 */
[----:B------:R-:W-:Y:S04]  /*03b0*/  STG.E.U16 desc[UR4][R8.64+0x2], R16 ;  /* 0x0000021008007986 */ /* 0x000fe8000c101504 */
[----:B------:R-:W-:Y:S04]  /*03c0*/  STG.E.U16 desc[UR4][R8.64+0x4], R18 ;  /* 0x0000041208007986 */ /* 0x000fe8000c101504 */
[----:B------:R-:W-:Y:S04]  /*03d0*/  STG.E.U16 desc[UR4][R8.64+0xc], R20 ;  /* 0x00000c1408007986 */ /* 0x000fe8000c101504 */
[----:B------:R-:W-:Y:S01]  /*03e0*/  STG.E.U16 desc[UR4][R8.64+0xe], R24 ;  /* 0x00000e1808007986 */ /* 0x000fe2000c101504 */
[----:B------:R-:W-:-:S03]  /*03f0*/  ISETP.NE.AND P1, PT, R6, RZ, PT ;  /* 0x000000ff0600720c */ /* 0x000fc60003f25270 */
[----:B------:R0:W-:Y:S04]  /*0400*/  STG.E.U16 desc[UR4][R8.64+-0x2], R12 ;  /* 0xfffffe0c08007986 */ /* 0x0001e8000c101504 */
[----:B------:R1:W-:Y:S01]  /*0410*/  STG.E.U16 desc[UR4][R8.64+-0xa], R23 ;  /* 0xfffff61708007986 */ /* 0x0003e2000c101504 */
[----:B0-----:R-:W-:-:S04]  /*0420*/  IADD3 R12, P2, PT, R8, 0x20, RZ ;  /* 0x00000020080c7810 */ /* 0x001fc80007f5e0ff */
[----:B-1----:R-:W-:Y:S01]  /*0430*/  IADD3.X R23, PT, PT, RZ, R9, RZ, P2, !PT ;  /* 0x00000009ff177210 */ /* 0x002fe200017fe4ff */
[----:B---3--:R0:W-:Y:S04]  /*0440*/  STG.E.U16 desc[UR4][R8.64+0x6], R17 ;  /* 0x0000061108007986 */ /* 0x0081e8000c101504 */
[----:B----4-:R0:W-:Y:S04]  /*0450*/  STG.E.U16 desc[UR4][R8.64+0x8], R19 ;  /* 0x0000081308007986 */ /* 0x0101e8000c101504 */
[----:B--2---:R0:W-:Y:S01]  /*0460*/  STG.E.U16 desc[UR4][R8.64+0xa], R21 ;  /* 0x00000a1508007986 */ /* 0x0041e2000c101504 */
[----:B------:R-:W-:Y:S05]  /*0470*/  @P1 BRA `(.L_x_68) ;  /* 0xfffffffc00641947 */ /* 0x000fea000383ffff */
.L_x_67:
[----:B------:R-:W-:Y:S05]  /*0480*/  @!P0 BRA `(.L_x_66) ;  /* 0x0000000000cc8947 */ /* 0x000fea0003800000 */
[----:B------:R-:W-:Y:S02]  /*0490*/  ISETP.GE.U32.AND P0, PT, R22, 0x8, PT ;  /* 0x000000081600780c */ /* 0x000fe40003f06070 */
[----:B------:R-:W-:-:S04]  /*04a0*/  LOP3.LUT R12, R7, 0x7, RZ, 0xc0, !PT ;  /* 0x00000007070c7812 */ /* 0x000fc800078ec0ff */
[----:B------:R-:W-:-:S07]  /*04b0*/  ISETP.NE.AND P1, PT, R12, RZ, PT ;  /* 0x000000ff0c00720c */ /* 0x000fce0003f25270 */
[----:B------:R-:W-:Y:S06]  /*04c0*/  @!P0 BRA `(.L_x_69) ;  /* 0x0000000000488947 */ /* 0x000fec0003800000 */
[----:B0-----:R-:W-:-:S05]  /*04d0*/  IMAD.WIDE.U32 R8, R15, 0x2, R4 ;  /* 0x000000020f087825 */ /* 0x001fca00078e0004 */
[----:B------:R-:W2:Y:S04]  /*04e0*/  LDG.E.U16 R17, desc[UR4][R8.64+0x2] ;  /* 0x0000020408117981 */ /* 0x000ea8000c1e1500 */
[----:B------:R-:W3:Y:S04]  /*04f0*/  LDG.E.U16 R19, desc[UR4][R8.64+0x4] ;  /* 0x0000040408137981 */ /* 0x000ee8000c1e1500 */
[----:B------:R-:W4:Y:S04]  /*0500*/  LDG.E.U16 R21, desc[UR4][R8.64+0x6] ;  /* 0x0000060408157981 */ /* 0x000f28000c1e1500 */
[----:B------:R-:W5:Y:S04]  /*0510*/  LDG.E.U16 R23, desc[UR4][R8.64+0x8] ;  /* 0x0000080408177981 */ /* 0x000f68000c1e1500 */
[----:B------:R-:W5:Y:S04]  /*0520*/  LDG.E.U16 R25, desc[UR4][R8.64+0xa] ;  /* 0x00000a0408197981 */ /* 0x000f68000c1e1500 */
[----:B------:R-:W5:Y:S04]  /*0530*/  LDG.E.U16 R27, desc[UR4][R8.64+0xc] ;  /* 0x00000c04081b7981 */ /* 0x000f68000c1e1500 */
[----:B------:R-:W5:Y:S04]  /*0540*/  LDG.E.U16 R29, desc[UR4][R8.64+0xe] ;  /* 0x00000e04081d7981 */ /* 0x000f68000c1e1500 */
[----:B------:R-:W5:Y:S01]  /*0550*/  LDG.E.U16 R6, desc[UR4][R8.64+0x10] ;  /* 0x0000100408067981 */ /* 0x000f62000c1e1500 */
[----:B------:R-:W-:-:S03]  /*0560*/  VIADD R15, R15, 0x8 ;  /* 0x000000080f0f7836 */ /* 0x000fc60000000000 */
[----:B--2---:R1:W-:Y:S04]  /*0570*/  STG.E.U16 desc[UR4][R8.64], R17 ;  /* 0x0000001108007986 */ /* 0x0043e8000c101504 */
[----:B---3--:R1:W-:Y:S04]  /*0580*/  STG.E.U16 desc[UR4][R8.64+0x2], R19 ;  /* 0x0000021308007986 */ /* 0x0083e8000c101504 */
[----:B----4-:R1:W-:Y:S04]  /*0590*/  STG.E.U16 desc[UR4][R8.64+0x4], R21 ;  /* 0x0000041508007986 */ /* 0x0103e8000c101504 */
[----:B-----5:R1:W-:Y:S04]  /*05a0*/  STG.E.U16 desc[UR4][R8.64+0x6], R23 ;  /* 0x0000061708007986 */ /* 0x0203e8000c101504 */
[----:B------:R1:W-:Y:S04]  /*05b0*/  STG.E.U16 desc[UR4][R8.64+0x8], R25 ;  /* 0x0000081908007986 */ /* 0x0003e8000c101504 */
[----:B------:R1:W-:Y:S04]  /*05c0*/  STG.E.U16 desc[UR4][R8.64+0xa], R27 ;  /* 0x00000a1b08007986 */ /* 0x0003e8000c101504 */
[----:B------:R1:W-:Y:S04]  /*05d0*/  STG.E.U16 desc[UR4][R8.64+0xc], R29 ;  /* 0x00000c1d08007986 */ /* 0x0003e8000c101504 */
[----:B------:R1:W-:Y:S02]  /*05e0*/  STG.E.U16 desc[UR4][R8.64+0xe], R6 ;  /* 0x00000e0608007986 */ /* 0x0003e4000c101504 */
.L_x_69:
[----:B------:R-:W-:Y:S05]  /*05f0*/  @!P1 BRA `(.L_x_66) ;  /* 0x0000000000709947 */ /* 0x000fea0003800000 */
[----:B------:R-:W-:Y:S02]  /*0600*/  ISETP.GE.U32.AND P0, PT, R12, 0x4, PT ;  /* 0x000000040c00780c */ /* 0x000fe40003f06070 */
[----:B-1----:R-:W-:-:S04]  /*0610*/  LOP3.LUT R6, R7, 0x3, RZ, 0xc0, !PT ;  /* 0x0000000307067812 */ /* 0x002fc800078ec0ff */
[----:B------:R-:W-:-:S07]  /*0620*/  ISETP.NE.AND P1, PT, R6, RZ, PT ;  /* 0x000000ff0600720c */ /* 0x000fce0003f25270 */
[----:B------:R-:W-:Y:S06]  /*0630*/  @!P0 BRA `(.L_x_70) ;  /* 0x0000000000288947 */ /* 0x000fec0003800000 */
[----:B0-----:R-:W-:-:S05]  /*0640*/  IMAD.WIDE.U32 R8, R15, 0x2, R4 ;  /* 0x000000020f087825 */ /* 0x001fca00078e0004 */
[----:B------:R-:W2:Y:S04]  /*0650*/  LDG.E.U16 R17, desc[UR4][R8.64+0x2] ;  /* 0x0000020408117981 */ /* 0x000ea8000c1e1500 */
[----:B------:R-:W3:Y:S04]  /*0660*/  LDG.E.U16 R19, desc[UR4][R8.64+0x4] ;  /* 0x0000040408137981 */ /* 0x000ee8000c1e1500 */
[----:B------:R-:W4:Y:S04]  /*0670*/  LDG.E.U16 R21, desc[UR4][R8.64+0x6] ;  /* 0x0000060408157981 */ /* 0x000f28000c1e1500 */
[----:B------:R-:W5:Y:S01]  /*0680*/  LDG.E.U16 R23, desc[UR4][R8.64+0x8] ;  /* 0x0000080408177981 */ /* 0x000f62000c1e1500 */
[----:B------:R-:W-:-:S03]  /*0690*/  VIADD R15, R15, 0x4 ;  /* 0x000000040f0f7836 */ /* 0x000fc60000000000 */
[----:B--2---:R1:W-:Y:S04]  /*06a0*/  STG.E.U16 desc[UR4][R8.64], R17 ;  /* 0x0000001108007986 */ /* 0x0043e8000c101504 */
[----:B---3--:R1:W-:Y:S04]  /*06b0*/  STG.E.U16 desc[UR4][R8.64+0x2], R19 ;  /* 0x0000021308007986 */ /* 0x0083e8000c101504 */
[----:B----4-:R1:W-:Y:S04]  /*06c0*/  STG.E.U16 desc[UR4][R8.64+0x4], R21 ;  /* 0x0000041508007986 */ /* 0x0103e8000c101504 */
[----:B-----5:R1:W-:Y:S02]  /*06d0*/  STG.E.U16 desc[UR4][R8.64+0x6], R23 ;  /* 0x0000061708007986 */ /* 0x0203e4000c101504 */
.L_x_70:
[----:B------:R-:W-:Y:S05]  /*06e0*/  @!P1 BRA `(.L_x_66) ;  /* 0x0000000000349947 */ /* 0x000fea0003800000 */
[----:B01----:R-:W-:Y:S01]  /*06f0*/  IMAD.WIDE.U32 R8, R15, 0x2, R2 ;  /* 0x000000020f087825 */ /* 0x003fe200078e0002 */
[----:B------:R-:W-:Y:S02]  /*0700*/  IADD3 R6, PT, PT, -R6, RZ, RZ ;  /* 0x000000ff06067210 */ /* 0x000fe40007ffe1ff */
[----:B------:R-:W-:-:S04]  /*0710*/  IADD3.X R12, P0, P1, R8, UR6, RZ, PT, PT ;  /* 0x00000006080c7c10 */ /* 0x000fc8000b90e4ff */
[----:B------:R-:W-:-:S09]  /*0720*/  IADD3.X R17, PT, PT, R9, UR7, RZ, P0, P1 ;  /* 0x0000000709117c10 */ /* 0x000fd200087e24ff */
.L_x_71:
[----:B--2---:R-:W-:Y:S02]  /*0730*/  IMAD.MOV.U32 R8, RZ, RZ, R12 ;  /* 0x000000ffff087224 */ /* 0x004fe400078e000c */
[----:B------:R-:W-:-:S05]  /*0740*/  IMAD.MOV.U32 R9, RZ, RZ, R17 ;  /* 0x000000ffff097224 */ /* 0x000fca00078e0011 */
[----:B------:R-:W2:Y:S01]  /*0750*/  LDG.E.U16 R15, desc[UR4][R8.64] ;  /* 0x00000004080f7981 */ /* 0x000ea2000c1e1500 */
[----:B------:R-:W-:Y:S02]  /*0760*/  IADD3 R6, PT, PT, R6, 0x1, RZ ;  /* 0x0000000106067810 */ /* 0x000fe40007ffe0ff */
[----:B------:R-:W-:Y:S02]  /*0770*/  IADD3 R12, P1, PT, R8, 0x2, RZ ;  /* 0x00000002080c7810 */ /* 0x000fe40007f3e0ff */
[----:B------:R-:W-:-:S03]  /*0780*/  ISETP.NE.AND P0, PT, R6, RZ, PT ;  /* 0x000000ff0600720c */ /* 0x000fc60003f05270 */
[----:B------:R-:W-:Y:S01]  /*0790*/  IMAD.X R17, RZ, RZ, R9, P1 ;  /* 0x000000ffff117224 */ /* 0x000fe200008e0609 */
[----:B--2---:R2:W-:Y:S09]  /*07a0*/  STG.E.U16 desc[UR4][R8.64+-0x2], R15 ;  /* 0xfffffe0f08007986 */ /* 0x0045f2000c101504 */
[----:B------:R-:W-:Y:S05]  /*07b0*/  @P0 BRA `(.L_x_71) ;  /* 0xfffffffc00dc0947 */ /* 0x000fea000383ffff */
.L_x_66:
[----:B012---:R-:W0:Y:S02]  /*07c0*/  LDC.64 R8, c[0x0][0x380] ;  /* 0x0000e000ff087b82 */ /* 0x007e240000000a00 */
[----:B0-----:R-:W-:-:S06]  /*07d0*/  IMAD.WIDE R8, R10, 0x2, R8 ;  /* 0x000000020a087825 */ /* 0x001fcc00078e0208 */
[----:B------:R-:W2:Y:S01]  /*07e0*/  LDG.E.U16.CONSTANT R9, desc[UR4][R8.64] ;  /* 0x0000000408097981 */ /* 0x000ea2000c1e9500 */
[----:B------:R-:W-:Y:S01]  /*07f0*/  IMAD.WIDE R6, R7, 0x2, R4 ;  /* 0x0000000207067825 */ /* 0x000fe200078e0204 */
[----:B------:R-:W-:-:S03]  /*0800*/  ISETP.GE.AND P0, PT, R11, 0x1, PT ;  /* 0x000000010b00780c */ /* 0x000fc60003f06270 */
[----:B------:R-:W-:Y:S01]  /*0810*/  IMAD.MOV.U32 R12, RZ, RZ, RZ ;  /* 0x000000ffff0c7224 */ /* 0x000fe200078e00ff */
[----:B--2---:R0:W-:Y:S09]  /*0820*/  STG.E.U16 desc[UR4][R6.64], R9 ;  /* 0x0000000906007986 */ /* 0x0041f2000c101504 */
[----:B------:R-:W-:Y:S05]  /*0830*/  @!P0 BRA `(.L_x_72) ;  /* 0x0000000c00488947 */ /* 0x000fea0003800000 */
[C---:B------:R-:W-:Y:S01]  /*0840*/  ISETP.GE.U32.AND P1, PT, R11.reuse, 0x10, PT ;  /* 0x000000100b00780c */ /* 0x040fe20003f26070 */
[----:B------:R-:W-:Y:S01]  /*0850*/  HFMA2 R12, -RZ, RZ, 0, 0 ;  /* 0x00000000ff0c7431 */ /* 0x000fe200000001ff */
[----:B------:R-:W-:Y:S01]  /*0860*/  LOP3.LUT R24, R11, 0xf, RZ, 0xc0, !PT ;  /* 0x0000000f0b187812 */ /* 0x000fe200078ec0ff */
[----:B------:R-:W-:-:S03]  /*0870*/  IMAD.MOV.U32 R15, RZ, RZ, RZ ;  /* 0x000000ffff0f7224 */ /* 0x000fc600078e00ff */
[----:B------:R-:W-:-:S07]  /*0880*/  ISETP.NE.AND P0, PT, R24, RZ, PT ;  /* 0x000000ff1800720c */ /* 0x000fce0003f05270 */
[----:B------:R-:W-:Y:S06]  /*0890*/  @!P1 BRA `(.L_x_73) ;  /* 0x0000000400849947 */ /* 0x000fec0003800000 */
[----:B------:R-:W1:Y:S01]  /*08a0*/  LDCU.64 UR8, c[0x0][0x388] ;  /* 0x00007100ff0877ac */ /* 0x000e620008000a00 */
[----:B------:R-:W-:Y:S01]  /*08b0*/  LOP3.LUT R15, R11, 0x7ffffff0, RZ, 0xc0, !PT ;  /* 0x7ffffff00b0f7812 */ /* 0x000fe200078ec0ff */
[----:B------:R-:W-:Y:S01]  /*08c0*/  IMAD.MOV.U32 R12, RZ, RZ, RZ ;  /* 0x000000ffff0c7224 */ /* 0x000fe200078e00ff */
[----:B0-----:R-:W-:-:S03]  /*08d0*/  IADD3 R6, P3, PT, R4, 0x10, RZ ;  /* 0x0000001004067810 */ /* 0x001fc60007f7e0ff */
[----:B------:R-:W-:Y:S01]  /*08e0*/  IMAD.MOV R14, RZ, RZ, -R15 ;  /* 0x000000ffff0e7224 */ /* 0x000fe200078e0a0f */
[----:B------:R-:W-:Y:S02]  /*08f0*/  IADD3.X R7, PT, PT, RZ, R5, RZ, P3, !PT ;  /* 0x00000005ff077210 */ /* 0x000fe40001ffe4ff */
[----:B-1----:R-:W-:-:S04]  /*0900*/  LEA R8, P1, R0, UR8, 0x1 ;  /* 0x0000000800087c11 */ /* 0x002fc8000f8208ff */
[----:B------:R-:W-:Y:S02]  /*0910*/  IADD3 R8, P2, PT, R8, 0x10, RZ ;  /* 0x0000001008087810 */ /* 0x000fe40007f5e0ff */
[----:B------:R-:W-:-:S05]  /*0920*/  LEA.HI.X R9, R0, UR9, R13, 0x1, P1 ;  /* 0x0000000900097c11 */ /* 0x000fca00088f0c0d */
[----:B------:R-:W-:-:S07]  /*0930*/  IMAD.X R9, RZ, RZ, R9, P2 ;  /* 0x000000ffff097224 */ /* 0x000fce00010e0609 */
.L_x_74:
[----:B------:R-:W2:Y:S04]  /*0940*/  LDG.E.U16 R18, desc[UR4][R6.64+-0x10] ;  /* 0xfffff00406127981 */ /* 0x000ea8000c1e1500 */
[----:B------:R-:W3:Y:S04]  /*0950*/  LDG.E.U16.CONSTANT R26, desc[UR4][R8.64+-0x10] ;  /* 0xfffff004081a7981 */ /* 0x000ee8000c1e9500 */
[----:B------:R-:W4:Y:S04]  /*0960*/  LDG.E.U16.CONSTANT R22, desc[UR4][R8.64+-0xe] ;  /* 0xfffff20408167981 */ /* 0x000f28000c1e9500 */
[----:B------:R-:W5:Y:S04]  /*0970*/  LDG.E.U16 R19, desc[UR4][R6.64+-0xe] ;  /* 0xfffff20406137981 */ /* 0x000f68000c1e1500 */
[----:B------:R-:W5:Y:S04]  /*0980*/  LDG.E.U16 R25, desc[UR4][R6.64+-0xc] ;  /* 0xfffff40406197981 */ /* 0x000f68000c1e1500 */
[----:B------:R-:W5:Y:S04]  /*0990*/  LDG.E.U16.CONSTANT R23, desc[UR4][R8.64+-0xc] ;  /* 0xfffff40408177981 */ /* 0x000f68000c1e9500 */
[----:B------:R-:W5:Y:S04]  /*09a0*/  LDG.E.U16 R20, desc[UR4][R6.64+-0xa] ;  /* 0xfffff60406147981 */ /* 0x000f68000c1e1500 */
[----:B------:R-:W5:Y:S04]  /*09b0*/  LDG.E.U16.CONSTANT R21, desc[UR4][R8.64+-0xa] ;  /* 0xfffff60408157981 */ /* 0x000f68000c1e9500 */
[----:B------:R-:W5:Y:S04]  /*09c0*/  LDG.E.U16.CONSTANT R16, desc[UR4][R8.64+-0x8] ;  /* 0xfffff80408107981 */ /* 0x000f68000c1e9500 */
[----:B------:R-:W5:Y:S01]  /*09d0*/  LDG.E.U16 R17, desc[UR4][R6.64+-0x8] ;  /* 0xfffff80406117981 */ /* 0x000f62000c1e1500 */
[----:B--2---:R-:W-:-:S03]  /*09e0*/  SHF.L.U32 R27, R18, 0x10, RZ ;  /* 0x00000010121b7819 */ /* 0x004fc600000006ff */
[----:B------:R-:W2:Y:S01]  /*09f0*/  LDG.E.U16 R18, desc[UR4][R6.64+-0x6] ;  /* 0xfffffa0406127981 */ /* 0x000ea2000c1e1500 */
[----:B---3--:R-:W-:-:S04]  /*0a00*/  IMAD.U32 R26, R26, 0x10000, RZ ;  /* 0x000100001a1a7824 */ /* 0x008fc800078e00ff */
[----:B------:R-:W-:Y:S02]  /*0a10*/  FFMA R26, R27, R26, R12 ;  /* 0x0000001a1b1a7223 */ /* 0x000fe4000000000c */
[----:B------:R-:W3:Y:S01]  /*0a20*/  LDG.E.U16.CONSTANT R12, desc[UR4][R8.64+-0x6] ;  /* 0xfffffa04080c7981 */ /* 0x000ee2000c1e9500 */
[----:B----4-:R-:W-:Y:S01]  /*0a30*/  SHF.L.U32 R22, R22, 0x10, RZ ;  /* 0x0000001016167819 */ /* 0x010fe200000006ff */
[----:B-----5:R-:W-:-:S04]  /*0a40*/  IMAD.U32 R19, R19, 0x10000, RZ ;  /* 0x0001000013137824 */ /* 0x020fc800078e00ff */
[----:B------:R-:W-:Y:S01]  /*0a50*/  FFMA R19, R19, R22, R26 ;  /* 0x0000001613137223 */ /* 0x000fe2000000001a */
[----:B------:R-:W-:Y:S02]  /*0a60*/  IMAD.U32 R22, R25, 0x10000, RZ ;  /* 0x0001000019167824 */ /* 0x000fe400078e00ff */
[----:B------:R-:W4:Y:S01]  /*0a70*/  LDG.E.U16.CONSTANT R25, desc[UR4][R8.64] ;  /* 0x0000000408197981 */ /* 0x000f22000c1e9500 */
[----:B------:R-:W-:-:S04]  /*0a80*/  IMAD.U32 R23, R23, 0x10000, RZ ;  /* 0x0001000017177824 */ /* 0x000fc800078e00ff */
[----:B------:R-:W-:Y:S01]  /*0a90*/  FFMA R22, R22, R23, R19 ;  /* 0x0000001716167223 */ /* 0x000fe20000000013 */
[----:B------:R-:W-:Y:S01]  /*0aa0*/  SHF.L.U32 R23, R20, 0x10, RZ ;  /* 0x0000001014177819 */ /* 0x000fe200000006ff */
[----:B------:R-:W5:Y:S01]  /*0ab0*/  LDG.E.U16 R19, desc[UR4][R6.64+-0x4] ;  /* 0xfffffc0406137981 */ /* 0x000f62000c1e1500 */
[----:B------:R-:W-:-:S03]  /*0ac0*/  IMAD.U32 R21, R21, 0x10000, RZ ;  /* 0x0001000015157824 */ /* 0x000fc600078e00ff */
[----:B------:R-:W4:Y:S01]  /*0ad0*/  LDG.E.U16.CONSTANT R20, desc[UR4][R8.64+-0x4] ;  /* 0xfffffc0408147981 */ /* 0x000f22000c1e9500 */
[----:B------:R-:W-:Y:S01]  /*0ae0*/  FFMA R23, R23, R21, R22 ;  /* 0x0000001517177223 */ /* 0x000fe20000000016 */
[----:B------:R-:W-:Y:S02]  /*0af0*/  SHF.L.U32 R16, R16, 0x10, RZ ;  /* 0x0000001010107819 */ /* 0x000fe400000006ff */
[----:B------:R-:W4:Y:S01]  /*0b00*/  LDG.E.U16.CONSTANT R22, desc[UR4][R8.64+-0x2] ;  /* 0xfffffe0408167981 */ /* 0x000f22000c1e9500 */
[----:B------:R-:W-:-:S03]  /*0b10*/  IMAD.U32 R26, R17, 0x10000, RZ ;  /* 0x00010000111a7824 */ /* 0x000fc600078e00ff */
[----:B------:R-:W4:Y:S01]  /*0b20*/  LDG.E.U16 R21, desc[UR4][R6.64+-0x2] ;  /* 0xfffffe0406157981 */ /* 0x000f22000c1e1500 */
[----:B------:R-:W-:-:S03]  /*0b30*/  FFMA R16, R26, R16, R23 ;  /* 0x000000101a107223 */ /* 0x000fc60000000017 */
[----:B------:R-:W4:Y:S04]  /*0b40*/  LDG.E.U16 R23, desc[UR4][R6.64] ;  /* 0x0000000406177981 */ /* 0x000f28000c1e1500 */
[----:B------:R-:W4:Y:S01]  /*0b50*/  LDG.E.U16.CONSTANT R26, desc[UR4][R8.64+0x2] ;  /* 0x00000204081a7981 */ /* 0x000f22000c1e9500 */
[----:B--2---:R-:W-:-:S03]  /*0b60*/  IMAD.U32 R17, R18, 0x10000, RZ ;  /* 0x0001000012117824 */ /* 0x004fc600078e00ff */
[----:B------:R-:W2:Y:S01]  /*0b70*/  LDG.E.U16 R18, desc[UR4][R6.64+0x2] ;  /* 0x0000020406127981 */ /* 0x000ea2000c1e1500 */
[----:B---3--:R-:W-:-:S04]  /*0b80*/  IMAD.U32 R12, R12, 0x10000, RZ ;  /* 0x000100000c0c7824 */ /* 0x008fc800078e00ff */
[----:B------:R-:W-:Y:S02]  /*0b90*/  FFMA R17, R17, R12, R16 ;  /* 0x0000000c11117223 */ /* 0x000fe40000000010 */
[----:B------:R-:W3:Y:S04]  /*0ba0*/  LDG.E.U16.CONSTANT R16, desc[UR4][R8.64+0x4] ;  /* 0x0000040408107981 */ /* 0x000ee8000c1e9500 */
[----:B------:R-:W3:Y:S01]  /*0bb0*/  LDG.E.U16 R12, desc[UR4][R6.64+0x4] ;  /* 0x00000404060c7981 */ /* 0x000ee2000c1e1500 */
[----:B-----5:R-:W-:Y:S01]  /*0bc0*/  SHF.L.U32 R28, R19, 0x10, RZ ;  /* 0x00000010131c7819 */ /* 0x020fe200000006ff */
[----:B----4-:R-:W-:Y:S02]  /*0bd0*/  IMAD.U32 R25, R25, 0x10000, RZ ;  /* 0x0001000019197824 */ /* 0x010fe400078e00ff */
[----:B------:R-:W4:Y:S01]  /*0be0*/  LDG.E.U16.CONSTANT R19, desc[UR4][R8.64+0x6] ;  /* 0x0000060408137981 */ /* 0x000f22000c1e9500 */
[----:B------:R-:W-:-:S04]  /*0bf0*/  IMAD.U32 R20, R20, 0x10000, RZ ;  /* 0x0001000014147824 */ /* 0x000fc800078e00ff */
[----:B------:R-:W-:Y:S01]  /*0c00*/  FFMA R17, R28, R20, R17 ;  /* 0x000000141c117223 */ /* 0x000fe20000000011 */
[----:B------:R-:W-:Y:S01]  /*0c10*/  SHF.L.U32 R22, R22, 0x10, RZ ;  /* 0x0000001016167819 */ /* 0x000fe200000006ff */
[----:B------:R-:W-:Y:S02]  /*0c20*/  IMAD.U32 R20, R21, 0x10000, RZ ;  /* 0x0001000015147824 */ /* 0x000fe400078e00ff */
[----:B------:R-:W5:Y:S02]  /*0c30*/  LDG.E.U16 R21, desc[UR4][R6.64+0xa] ;  /* 0x00000a0406157981 */ /* 0x000f64000c1e1500 */
[----:B------:R-:W-:Y:S01]  /*0c40*/  FFMA R20, R20, R22, R17 ;  /* 0x0000001614147223 */ /* 0x000fe20000000011 */
[----:B------:R-:W-:Y:S01]  /*0c50*/  IMAD.U32 R23, R23, 0x10000, RZ ;  /* 0x0001000017177824 */ /* 0x000fe200078e00ff */
[----:B------:R-:W5:Y:S01]  /*0c60*/  LDG.E.U16 R17, desc[UR4][R6.64+0x6] ;  /* 0x0000060406117981 */ /* 0x000f62000c1e1500 */
[----:B------:R-:W-:Y:S02]  /*0c70*/  IMAD.U32 R26, R26, 0x10000, RZ ;  /* 0x000100001a1a7824 */ /* 0x000fe400078e00ff */
[----:B------:R-:W-:-:S02]  /*0c80*/  FFMA R23, R23, R25, R20 ;  /* 0x0000001917177223 */ /* 0x000fc40000000014 */
[----:B------:R-:W5:Y:S04]  /*0c90*/  LDG.E.U16.CONSTANT R20, desc[UR4][R8.64+0x8] ;  /* 0x0000080408147981 */ /* 0x000f68000c1e9500 */
[----:B------:R-:W5:Y:S01]  /*0ca0*/  LDG.E.U16 R25, desc[UR4][R6.64+0xc] ;  /* 0x00000c0406197981 */ /* 0x000f62000c1e1500 */
[----:B--2---:R-:W-:-:S03]  /*0cb0*/  SHF.L.U32 R22, R18, 0x10, RZ ;  /* 0x0000001012167819 */ /* 0x004fc600000006ff */
[----:B------:R-:W2:Y:S02]  /*0cc0*/  LDG.E.U16 R18, desc[UR4][R6.64+0x8] ;  /* 0x0000080406127981 */ /* 0x000ea4000c1e1500 */
[----:B------:R-:W-:Y:S02]  /*0cd0*/  FFMA R23, R22, R26, R23 ;  /* 0x0000001a16177223 */ /* 0x000fe40000000017 */
[----:B------:R-:W2:Y:S01]  /*0ce0*/  LDG.E.U16.CONSTANT R22, desc[UR4][R8.64+0xa] ;  /* 0x00000a0408167981 */ /* 0x000ea2000c1e9500 */
[----:B---3--:R-:W-:Y:S01]  /*0cf0*/  SHF.L.U32 R16, R16, 0x10, RZ ;  /* 0x0000001010107819 */ /* 0x008fe200000006ff */
[----:B------:R-:W-:-:S04]  /*0d00*/  IMAD.U32 R12, R12, 0x10000, RZ ;  /* 0x000100000c0c7824 */ /* 0x000fc800078e00ff */
[----:B------:R-:W-:Y:S02]  /*0d10*/  FFMA R26, R12, R16, R23 ;  /* 0x000000100c1a7223 */ /* 0x000fe40000000017 */
[----:B------:R-:W3:Y:S04]  /*0d20*/  LDG.E.U16.CONSTANT R23, desc[UR4][R8.64+0xc] ;  /* 0x00000c0408177981 */ /* 0x000ee8000c1e9500 */
[----:B------:R-:W3:Y:S04]  /*0d30*/  LDG.E.U16.CONSTANT R16, desc[UR4][R8.64+0xe] ;  /* 0x00000e0408107981 */ /* 0x000ee8000c1e9500 */
[----:B------:R0:W3:Y:S01]  /*0d40*/  LDG.E.U16 R12, desc[UR4][R6.64+0xe] ;  /* 0x00000e04060c7981 */ /* 0x0000e2000c1e1500 */
[----:B----4-:R-:W-:Y:S01]  /*0d50*/  IMAD.U32 R19, R19, 0x10000, RZ ;  /* 0x0001000013137824 */ /* 0x010fe200078e00ff */
[----:B------:R-:W-:Y:S01]  /*0d60*/  IADD3 R14, PT, PT, R14, 0x10, RZ ;  /* 0x000000100e0e7810 */ /* 0x000fe20007ffe0ff */
[----:B-----5:R-:W-:-:S03]  /*0d70*/  IMAD.U32 R17, R17, 0x10000, RZ ;  /* 0x0001000011117824 */ /* 0x020fc600078e00ff */
[----:B------:R-:W-:Y:S01]  /*0d80*/  ISETP.NE.AND P1, PT, R14, RZ, PT ;  /* 0x000000ff0e00720c */ /* 0x000fe20003f25270 */
[----:B------:R-:W-:Y:S01]  /*0d90*/  FFMA R17, R17, R19, R26 ;  /* 0x0000001311117223 */ /* 0x000fe2000000001a */
[----:B------:R-:W-:Y:S01]  /*0da0*/  IMAD.U32 R20, R20, 0x10000, RZ ;  /* 0x0001000014147824 */ /* 0x000fe200078e00ff */
[----:B------:R-:W-:Y:S02]  /*0db0*/  SHF.L.U32 R26, R21, 0x10, RZ ;  /* 0x00000010151a7819 */ /* 0x000fe400000006ff */
[----:B0-----:R-:W-:Y:S02]  /*0dc0*/  IADD3 R6, P2, PT, R6, 0x20, RZ ;  /* 0x0000002006067810 */ /* 0x001fe40007f5e0ff */
[----:B------:R-:W-:-:S03]  /*0dd0*/  IADD3 R8, P3, PT, R8, 0x20, RZ ;  /* 0x0000002008087810 */ /* 0x000fc60007f7e0ff */
[----:B------:R-:W-:Y:S01]  /*0de0*/  IMAD.X R7, RZ, RZ, R7, P2 ;  /* 0x000000ffff077224 */ /* 0x000fe200010e0607 */
[----:B------:R-:W-:Y:S02]  /*0df0*/  IADD3.X R9, PT, PT, RZ, R9, RZ, P3, !PT ;  /* 0x00000009ff097210 */ /* 0x000fe40001ffe4ff */
[----:B--2---:R-:W-:Y:S01]  /*0e00*/  SHF.L.U32 R18, R18, 0x10, RZ ;  /* 0x0000001012127819 */ /* 0x004fe200000006ff */
[----:B------:R-:W-:-:S04]  /*0e10*/  IMAD.U32 R22, R22, 0x10000, RZ ;  /* 0x0001000016167824 */ /* 0x000fc800078e00ff */
[----:B------:R-:W-:Y:S01]  /*0e20*/  FFMA R17, R18, R20, R17 ;  /* 0x0000001412117223 */ /* 0x000fe20000000011 */
[----:B------:R-:W-:-:S03]  /*0e30*/  IMAD.U32 R18, R25, 0x10000, RZ ;  /* 0x0001000019127824 */ /* 0x000fc600078e00ff */
[----:B------:R-:W-:Y:S01]  /*0e40*/  FFMA R17, R26, R22, R17 ;  /* 0x000000161a117223 */ /* 0x000fe20000000011 */
[----:B---3--:R-:W-:Y:S02]  /*0e50*/  SHF.L.U32 R23, R23, 0x10, RZ ;  /* 0x0000001017177819 */ /* 0x008fe400000006ff */
[----:B------:R-:W-:-:S03]  /*0e60*/  SHF.L.U32 R16, R16, 0x10, RZ ;  /* 0x0000001010107819 */ /* 0x000fc600000006ff */
[----:B------:R-:W-:Y:S01]  /*0e70*/  FFMA R17, R18, R23, R17 ;  /* 0x0000001712117223 */ /* 0x000fe20000000011 */
[----:B------:R-:W-:-:S04]  /*0e80*/  IMAD.U32 R12, R12, 0x10000, RZ ;  /* 0x000100000c0c7824 */ /* 0x000fc800078e00ff */
[----:B------:R-:W-:Y:S01]  /*0e90*/  FFMA R12, R12, R16, R17 ;  /* 0x000000100c0c7223 */ /* 0x000fe20000000011 */
[----:B------:R-:W-:Y:S06]  /*0ea0*/  @P1 BRA `(.L_x_74) ;  /* 0xfffffff800a41947 */ /* 0x000fec000383ffff */
.L_x_73:
[----:B------:R-:W-:Y:S05]  /*0eb0*/  @!P0 BRA `(.L_x_72) ;  /* 0x0000000400a88947 */ /* 0x000fea0003800000 */
[----:B------:R-:W-:Y:S02]  /*0ec0*/  ISETP.GE.U32.AND P0, PT, R24, 0x8, PT ;  /* 0x000000081800780c */ /* 0x000fe40003f06070 */
[----:B------:R-:W-:-:S04]  /*0ed0*/  LOP3.LUT R27, R11, 0x7, RZ, 0xc0, !PT ;  /* 0x000000070b1b7812 */ /* 0x000fc800078ec0ff */
[----:B------:R-:W-:-:S07]  /*0ee0*/  ISETP.NE.AND P1, PT, R27, RZ, PT ;  /* 0x000000ff1b00720c */ /* 0x000fce0003f25270 */
[----:B------:R-:W-:Y:S06]  /*0ef0*/  @!P0 BRA `(.L_x_75) ;  /* 0x0000000000bc8947 */ /* 0x000fec0003800000 */
[----:B------:R-:W1:Y:S01]  /*0f00*/  LDCU.64 UR8, c[0x0][0x388] ;  /* 0x00007100ff0877ac */ /* 0x000e620008000a00 */
[----:B0-----:R-:W-:Y:S01]  /*0f10*/  IADD3 R7, P0, PT, R0, R15, RZ ;  /* 0x0000000f00077210 */ /* 0x001fe20007f1e0ff */
[----:B------:R-:W-:-:S04]  /*0f20*/  IMAD.WIDE.U32 R8, R15, 0x2, R4 ;  /* 0x000000020f087825 */ /* 0x000fc800078e0004 */
[----:B------:R-:W-:Y:S01]  /*0f30*/  IMAD.X R14, RZ, RZ, R13, P0 ;  /* 0x000000ffff0e7224 */ /* 0x000fe200000e060d */
[----:B------:R-:W2:Y:S04]  /*0f40*/  LDG.E.U16 R20, desc[UR4][R8.64+0x2] ;  /* 0x0000020408147981 */ /* 0x000ea8000c1e1500 */
[----:B------:R-:W3:Y:S04]  /*0f50*/  LDG.E.U16 R16, desc[UR4][R8.64+0x4] ;  /* 0x0000040408107981 */ /* 0x000ee8000c1e1500 */
[----:B------:R-:W4:Y:S01]  /*0f60*/  LDG.E.U16 R23, desc[UR4][R8.64+0x8] ;  /* 0x0000080408177981 */ /* 0x000f22000c1e1500 */
[----:B-1----:R-:W-:-:S03]  /*0f70*/  LEA R6, P0, R7, UR8, 0x1 ;  /* 0x0000000807067c11 */ /* 0x002fc6000f8008ff */
[----:B------:R-:W5:Y:S01]  /*0f80*/  LDG.E.U16 R25, desc[UR4][R8.64+0xe] ;  /* 0x00000e0408197981 */ /* 0x000f62000c1e1500 */
[----:B------:R-:W-:-:S03]  /*0f90*/  LEA.HI.X R7, R7, UR9, R14, 0x1, P0 ;  /* 0x0000000907077c11 */ /* 0x000fc600080f0c0e */
[----:B------:R-:W2:Y:S04]  /*0fa0*/  LDG.E.U16 R14, desc[UR4][R8.64] ;  /* 0x00000004080e7981 */ /* 0x000ea8000c1e1500 */
[----:B------:R-:W3:Y:S04]  /*0fb0*/  LDG.E.U16.CONSTANT R18, desc[UR4][R6.64] ;  /* 0x0000000406127981 */ /* 0x000ee8000c1e9500 */
[----:B------:R-:W4:Y:S04]  /*0fc0*/  LDG.E.U16.CONSTANT R19, desc[UR4][R6.64+0x2] ;  /* 0x0000020406137981 */ /* 0x000f28000c1e9500 */
[----:B------:R-:W5:Y:S04]  /*0fd0*/  LDG.E.U16.CONSTANT R17, desc[UR4][R6.64+0x4] ;  /* 0x0000040406117981 */ /* 0x000f68000c1e9500 */
[----:B------:R-:W5:Y:S04]  /*0fe0*/  LDG.E.U16.CONSTANT R22, desc[UR4][R6.64+0x8] ;  /* 0x0000080406167981 */ /* 0x000f68000c1e9500 */
[----:B------:R-:W5:Y:S04]  /*0ff0*/  LDG.E.U16.CONSTANT R28, desc[UR4][R6.64+0xa] ;  /* 0x00000a04061c7981 */ /* 0x000f68000c1e9500 */
[----:B------:R-:W5:Y:S04]  /*1000*/  LDG.E.U16.CONSTANT R26, desc[UR4][R6.64+0xc] ;  /* 0x00000c04061a7981 */ /* 0x000f68000c1e9500 */
[----:B------:R-:W5:Y:S01]  /*1010*/  LDG.E.U16.CONSTANT R29, desc[UR4][R6.64+0xe] ;  /* 0x00000e04061d7981 */ /* 0x000f62000c1e9500 */
[----:B--2---:R-:W-:-:S03]  /*1020*/  SHF.L.U32 R21, R14, 0x10, RZ ;  /* 0x000000100e157819 */ /* 0x004fc600000006ff */
[----:B------:R-:W2:Y:S01]  /*1030*/  LDG.E.U16.CONSTANT R14, desc[UR4][R6.64+0x6] ;  /* 0x00000604060e7981 */ /* 0x000ea2000c1e9500 */
[----:B---3--:R-:W-:-:S03]  /*1040*/  IMAD.U32 R24, R18, 0x10000, RZ ;  /* 0x0001000012187824 */ /* 0x008fc600078e00ff */
[----:B------:R-:W3:Y:S01]  /*1050*/  LDG.E.U16 R18, desc[UR4][R8.64+0x6] ;  /* 0x0000060408127981 */ /* 0x000ee2000c1e1500 */
[----:B------:R-:W-:-:S03]  /*1060*/  FFMA R24, R21, R24, R12 ;  /* 0x0000001815187223 */ /* 0x000fc6000000000c */
[----:B------:R-:W3:Y:S04]  /*1070*/  LDG.E.U16 R21, desc[UR4][R8.64+0xa] ;  /* 0x00000a0408157981 */ /* 0x000ee8000c1e1500 */
[----:B------:R-:W3:Y:S01]  /*1080*/  LDG.E.U16 R12, desc[UR4][R8.64+0xc] ;  /* 0x00000c04080c7981 */ /* 0x000ee2000c1e1500 */
[----:B------:R-:W-:Y:S01]  /*1090*/  SHF.L.U32 R20, R20, 0x10, RZ ;  /* 0x0000001014147819 */ /* 0x000fe200000006ff */
[----:B----4-:R-:W-:Y:S01]  /*10a0*/  IMAD.U32 R19, R19, 0x10000, RZ ;  /* 0x0001000013137824 */ /* 0x010fe200078e00ff */
[----:B------:R-:W-:Y:S01]  /*10b0*/  SHF.L.U32 R16, R16, 0x10, RZ ;  /* 0x0000001010107819 */ /* 0x000fe200000006ff */
[----:B-----5:R-:W-:Y:S02]  /*10c0*/  IMAD.U32 R17, R17, 0x10000, RZ ;  /* 0x0001000011117824 */ /* 0x020fe400078e00ff */
[----:B------:R-:W-:Y:S01]  /*10d0*/  FFMA R19, R20, R19, R24 ;  /* 0x0000001314137223 */ /* 0x000fe20000000018 */
[----:B------:R-:W-:-:S03]  /*10e0*/  SHF.L.U32 R23, R23, 0x10, RZ ;  /* 0x0000001017177819 */ /* 0x000fc600000006ff */
[----:B------:R-:W-:Y:S01]  /*10f0*/  FFMA R16, R16, R17, R19 ;  /* 0x0000001110107223 */ /* 0x000fe20000000013 */
[----:B------:R-:W-:Y:S02]  /*1100*/  IMAD.U32 R22, R22, 0x10000, RZ ;  /* 0x0001000016167824 */ /* 0x000fe400078e00ff */
[----:B------:R-:W-:Y:S02]  /*1110*/  IMAD.U32 R28, R28, 0x10000, RZ ;  /* 0x000100001c1c7824 */ /* 0x000fe400078e00ff */
[----:B------:R-:W-:Y:S02]  /*1120*/  IMAD.U32 R26, R26, 0x10000, RZ ;  /* 0x000100001a1a7824 */ /* 0x000fe400078e00ff */
[----:B------:R-:W-:Y:S01]  /*1130*/  IMAD.U32 R29, R29, 0x10000, RZ ;  /* 0x000100001d1d7824 */ /* 0x000fe200078e00ff */
[----:B------:R-:W-:Y:S01]  /*1140*/  IADD3 R15, PT, PT, R15, 0x8, RZ ;  /* 0x000000080f0f7810 */ /* 0x000fe20007ffe0ff */
[----:B--2---:R-:W-:Y:S01]  /*1150*/  IMAD.U32 R14, R14, 0x10000, RZ ;  /* 0x000100000e0e7824 */ /* 0x004fe200078e00ff */
[----:B---3--:R-:W-:-:S05]  /*1160*/  SHF.L.U32 R18, R18, 0x10, RZ ;  /* 0x0000001012127819 */ /* 0x008fca00000006ff */
[----:B------:R-:W-:Y:S01]  /*1170*/  FFMA R14, R18, R14, R16 ;  /* 0x0000000e120e7223 */ /* 0x000fe20000000010 */
[----:B------:R-:W-:-:S03]  /*1180*/  SHF.L.U32 R21, R21, 0x10, RZ ;  /* 0x0000001015157819 */ /* 0x000fc600000006ff */
[----:B------:R-:W-:Y:S01]  /*1190*/  FFMA R14, R23, R22, R14 ;  /* 0x00000016170e7223 */ /* 0x000fe2000000000e */
[----:B------:R-:W-:-:S03]  /*11a0*/  SHF.L.U32 R7, R12, 0x10, RZ ;  /* 0x000000100c077819 */ /* 0x000fc600000006ff */
[----:B------:R-:W-:Y:S01]  /*11b0*/  FFMA R14, R21, R28, R14 ;  /* 0x0000001c150e7223 */ /* 0x000fe2000000000e */
[----:B------:R-:W-:-:S03]  /*11c0*/  SHF.L.U32 R12, R25, 0x10, RZ ;  /* 0x00000010190c7819 */ /* 0x000fc600000006ff */
[----:B------:R-:W-:-:S04]  /*11d0*/  FFMA R7, R7, R26, R14 ;  /* 0x0000001a07077223 */ /* 0x000fc8000000000e */
[----:B------:R-:W-:-:S07]  /*11e0*/  FFMA R12, R12, R29, R7 ;  /* 0x0000001d0c0c7223 */ /* 0x000fce0000000007 */
.L_x_75:
        /* <DEDUP_REMOVED lines=12> */
[----:B-1----:R-:W-:-:S04]  /*12b0*/  LEA R6, P0, R7, UR8, 0x1 ;  /* 0x0000000807067c11 */ /* 0x002fc8000f8008ff */
[----:B------:R-:W-:Y:S02]  /*12c0*/  LEA.HI.X R7, R7, UR9, R8, 0x1, P0 ;  /* 0x0000000907077c11 */ /* 0x000fe400080f0c08 */
[----:B------:R-:W5:Y:S04]  /*12d0*/  LDG.E.U16 R8, desc[UR4][R4.64] ;  /* 0x0000000404087981 */ /* 0x000f68000c1e1500 */
[----:B------:R-:W4:Y:S04]  /*12e0*/  LDG.E.U16.CONSTANT R14, desc[UR4][R6.64] ;  /* 0x00000004060e7981 */ /* 0x000f28000c1e9500 */
[----:B------:R-:W4:Y:S04]  /*12f0*/  LDG.E.U16.CONSTANT R17, desc[UR4][R6.64+0x2] ;  /* 0x0000020406117981 */ /* 0x000f28000c1e9500 */
[----:B------:R-:W4:Y:S04]  /*1300*/  LDG.E.U16.CONSTANT R19, desc[UR4][R6.64+0x4] ;  /* 0x0000040406137981 */ /* 0x000f28000c1e9500 */
[----:B------:R-:W4:Y:S01]  /*1310*/  LDG.E.U16.CONSTANT R21, desc[UR4][R6.64+0x6] ;  /* 0x0000060406157981 */ /* 0x000f22000c1e9500 */
[----:B------:R-:W-:-:S02]  /*1320*/  IADD3 R15, PT, PT, R15, 0x4, RZ ;  /* 0x000000040f0f7810 */ /* 0x000fc40007ffe0ff */
[----:B--2---:R-:W-:Y:S02]  /*1330*/  SHF.L.U32 R16, R16, 0x10, RZ ;  /* 0x0000001010107819 */ /* 0x004fe400000006ff */
[----:B---3--:R-:W-:Y:S02]  /*1340*/  SHF.L.U32 R18, R18, 0x10, RZ ;  /* 0x0000001012127819 */ /* 0x008fe400000006ff */
[----:B-----5:R-:W-:Y:S01]  /*1350*/  SHF.L.U32 R9, R8, 0x10, RZ ;  /* 0x0000001008097819 */ /* 0x020fe200000006ff */
[----:B----4-:R-:W-:Y:S02]  /*1360*/  IMAD.U32 R14, R14, 0x10000, RZ ;  /* 0x000100000e0e7824 */ /* 0x010fe400078e00ff */
[----:B------:R-:W-:Y:S02]  /*1370*/  IMAD.U32 R17, R17, 0x10000, RZ ;  /* 0x0001000011117824 */ /* 0x000fe400078e00ff */
[----:B------:R-:W-:Y:S01]  /*1380*/  FFMA R9, R9, R14, R12 ;  /* 0x0000000e09097223 */ /* 0x000fe2000000000c */
[----:B------:R-:W-:-:S03]  /*1390*/  IMAD.U32 R19, R19, 0x10000, RZ ;  /* 0x0001000013137824 */ /* 0x000fc600078e00ff */
[----:B------:R-:W-:Y:S01]  /*13a0*/  FFMA R9, R16, R17, R9 ;  /* 0x0000001110097223 */ /* 0x000fe20000000009 */
[----:B------:R-:W-:Y:S01]  /*13b0*/  SHF.L.U32 R20, R20, 0x10, RZ ;  /* 0x0000001014147819 */ /* 0x000fe200000006ff */
[----:B------:R-:W-:Y:S02]  /*13c0*/  IMAD.U32 R21, R21, 0x10000, RZ ;  /* 0x0001000015157824 */ /* 0x000fe400078e00ff */
[----:B------:R-:W-:-:S04]  /*13d0*/  FFMA R9, R18, R19, R9 ;  /* 0x0000001312097223 */ /* 0x000fc80000000009 */
[----:B------:R-:W-:-:S07]  /*13e0*/  FFMA R12, R20, R21, R9 ;  /* 0x00000015140c7223 */ /* 0x000fce0000000009 */
.L_x_76:
[----:B------:R-:W-:Y:S05]  /*13f0*/  @!P1 BRA `(.L_x_72) ;  /* 0x0000000000589947 */ /* 0x000fea0003800000 */
[----:B------:R-:W0:Y:S01]  /*1400*/  LDCU.64 UR8, c[0x0][0x388] ;  /* 0x00007100ff0877ac */ /* 0x000e220008000a00 */
[----:B------:R-:W-:Y:S01]  /*1410*/  IADD3 R0, P0, PT, R0, R15, RZ ;  /* 0x0000000f00007210 */ /* 0x000fe20007f1e0ff */
[----:B------:R-:W-:Y:S01]  /*1420*/  IMAD.WIDE.U32 R2, R15, 0x2, R2 ;  /* 0x000000020f027825 */ /* 0x000fe200078e0002 */
[----:B------:R-:W-:-:S03]  /*1430*/  IADD3 R11, PT, PT, -R11, RZ, RZ ;  /* 0x000000ff0b0b7210 */ /* 0x000fc60007ffe1ff */
[----:B------:R-:W-:Y:S01]  /*1440*/  IMAD.X R5, RZ, RZ, R13, P0 ;  /* 0x000000ffff057224 */ /* 0x000fe200000e060d */
[----:B------:R-:W-:-:S04]  /*1450*/  IADD3 R2, P2, PT, R2, UR6, RZ ;  /* 0x0000000602027c10 */ /* 0x000fc8000ff5e0ff */
[----:B------:R-:W-:Y:S02]  /*1460*/  IADD3.X R3, PT, PT, R3, UR7, RZ, P2, !PT ;  /* 0x0000000703037c10 */ /* 0x000fe400097fe4ff */
[----:B0-----:R-:W-:-:S04]  /*1470*/  LEA R6, P1, R0, UR8, 0x1 ;  /* 0x0000000800067c11 */ /* 0x001fc8000f8208ff */
[----:B------:R-:W-:-:S09]  /*1480*/  LEA.HI.X R5, R0, UR9, R5, 0x1, P1 ;  /* 0x0000000900057c11 */ /* 0x000fd200088f0c05 */
.L_x_77:
[----:B------:R-:W-:Y:S01]  /*1490*/  IMAD.MOV.U32 R4, RZ, RZ, R6 ;  /* 0x000000ffff047224 */ /* 0x000fe200078e0006 */
[----:B------:R0:W2:Y:S05]  /*14a0*/  LDG.E.U16 R0, desc[UR4][R2.64] ;  /* 0x0000000402007981 */ /* 0x0000aa000c1e1500 */
[----:B------:R1:W3:Y:S01]  /*14b0*/  LDG.E.U16.CONSTANT R4, desc[UR4][R4.64] ;  /* 0x0000000404047981 */ /* 0x0002e2000c1e9500 */
[----:B------:R-:W-:Y:S02]  /*14c0*/  IADD3 R11, PT, PT, R11, 0x1, RZ ;  /* 0x000000010b0b7810 */ /* 0x000fe40007ffe0ff */
[----:B------:R-:W-:Y:S02]  /*14d0*/  IADD3 R6, P1, PT, R6, 0x2, RZ ;  /* 0x0000000206067810 */ /* 0x000fe40007f3e0ff */
[----:B------:R-:W-:-:S02]  /*14e0*/  ISETP.NE.AND P0, PT, R11, RZ, PT ;  /* 0x000000ff0b00720c */ /* 0x000fc40003f05270 */
[----:B0-----:R-:W-:Y:S01]  /*14f0*/  IADD3 R2, P2, PT, R2, 0x2, RZ ;  /* 0x0000000202027810 */ /* 0x001fe20007f5e0ff */
[----:B-1----:R-:W-:-:S03]  /*1500*/  IMAD.X R5, RZ, RZ, R5, P1 ;  /* 0x000000ffff057224 */ /* 0x002fc600008e0605 */
[----:B------:R-:W-:Y:S01]  /*1510*/  IADD3.X R3, PT, PT, RZ, R3, RZ, P2, !PT ;  /* 0x00000003ff037210 */ /* 0x000fe200017fe4ff */
[----:B--2---:R-:W-:Y:S01]  /*1520*/  IMAD.U32 R7, R0, 0x10000, RZ ;  /* 0x0001000000077824 */ /* 0x004fe200078e00ff */
[----:B---3--:R-:W-:-:S05]  /*1530*/  SHF.L.U32 R0, R4, 0x10, RZ ;  /* 0x0000001004007819 */ /* 0x008fca00000006ff */
[----:B------:R-:W-:Y:S01]  /*1540*/  FFMA R12, R7, R0, R12 ;  /* 0x00000000070c7223 */ /* 0x000fe2000000000c */
[----:B------:R-:W-:Y:S06]  /*1550*/  @P0 BRA `(.L_x_77) ;  /* 0xfffffffc00cc0947 */ /* 0x000fec000383ffff */
.L_x_72:
[----:B------:R-:W-:Y:S01]  /*1560*/  IMAD.MOV.U32 R3, RZ, RZ, 0x3bbb989d ;  /* 0x3bbb989dff037424 */ /* 0x000fe200078e00ff */
[----:B------:R-:W-:Y:S01]  /*1570*/  MOV R5, 0x437c0000 ;  /* 0x437c000000057802 */ /* 0x000fe20000000f00 */
[----:B------:R-:W-:Y:S02]  /*1580*/  BSSY.RECONVERGENT B0, `(.L_x_78) ;  /* 0x0000015000007945 */ /* 0x000fe40003800200 */
[----:B------:R-:W-:-:S04]  /*1590*/  FFMA.SAT R0, R12, -R3, 0.5 ;  /* 0x3f0000000c007423 */ /* 0x000fc80000002803 */
[----:B------:R-:W-:-:S04]  /*15a0*/  FFMA.RM R0, R0, R5, 12582913 ;  /* 0x4b40000100007423 */ /* 0x000fc80000004005 */
[C---:B------:R-:W-:Y:S01]  /*15b0*/  FADD R3, R0.reuse, -12583039 ;  /* 0xcb40007f00037421 */ /* 0x040fe20000000000 */
[----:B------:R-:W-:-:S03]  /*15c0*/  IMAD.SHL.U32 R0, R0, 0x800000, RZ ;  /* 0x0080000000007824 */ /* 0x000fc600078e00ff */
[----:B------:R-:W-:-:S04]  /*15d0*/  FFMA R3, R12, -1.4426950216293334961, -R3 ;  /* 0xbfb8aa3b0c037823 */ /* 0x000fc80000000803 */
[----:B------:R-:W-:-:S06]  /*15e0*/  FFMA R3, R12, -1.925963033500011079e-08, R3 ;  /* 0xb2a570600c037823 */ /* 0x000fcc0000000003 */
[----:B------:R-:W1:Y:S02]  /*15f0*/  MUFU.EX2 R3, R3 ;  /* 0x0000000300037308 */ /* 0x000e640000000800 */
[----:B-1----:R-:W-:-:S05]  /*1600*/  FFMA R2, R0, R3, 1 ;  /* 0x3f80000000027423 */ /* 0x002fca0000000003 */
[----:B------:R-:W-:-:S04]  /*1610*/  IADD3 R0, PT, PT, R2, 0x1800000, RZ ;  /* 0x0180000002007810 */ /* 0x000fc80007ffe0ff */
[----:B------:R-:W-:-:S04]  /*1620*/  LOP3.LUT R0, R0, 0x7f800000, RZ, 0xc0, !PT ;  /* 0x7f80000000007812 */ /* 0x000fc800078ec0ff */
[----:B------:R-:W-:-:S13]  /*1630*/  ISETP.GT.U32.AND P0, PT, R0, 0x1ffffff, PT ;  /* 0x01ffffff0000780c */ /* 0x000fda0003f04070 */
[----:B------:R-:W-:Y:S05]  /*1640*/  @P0 BRA `(.L_x_79) ;  /* 0x0000000000100947 */ /* 0x000fea0003800000 */
[----:B------:R-:W-:-:S07]  /*1650*/  MOV R4, 0x1670 ;  /* 0x0000167000047802 */ /* 0x000fce0000000f00 */
[----:B0-----:R-:W-:Y:S05]  /*1660*/  CALL.REL.NOINC `($__internal_4_$__cuda_sm20_rcp_rn_f32_slowpath) ;  /* 0x0000000000347944 */ /* 0x001fea0003c00000 */
[----:B------:R-:W-:Y:S01]  /*1670*/  IMAD.MOV.U32 R5, RZ, RZ, R3 ;  /* 0x000000ffff057224 */ /* 0x000fe200078e0003 */
[----:B------:R-:W-:Y:S06]  /*1680*/  BRA `(.L_x_80) ;  /* 0x0000000000107947 */ /* 0x000fec0003800000 */
.L_x_79:
[----:B------:R-:W1:Y:S02]  /*1690*/  MUFU.RCP R5, R2 ;  /* 0x0000000200057308 */ /* 0x000e640000001000 */
[----:B-1----:R-:W-:-:S04]  /*16a0*/  FFMA R0, R2, R5, -1 ;  /* 0xbf80000002007423 */ /* 0x002fc80000000005 */
[----:B------:R-:W-:-:S04]  /*16b0*/  FADD.FTZ R0, -R0, -RZ ;  /* 0x800000ff00007221 */ /* 0x000fc80000010100 */
[----:B------:R-:W-:-:S07]  /*16c0*/  FFMA R5, R5, R0, R5 ;  /* 0x0000000005057223 */ /* 0x000fce0000000005 */
.L_x_80:
[----:B------:R-:W-:Y:S05]  /*16d0*/  BSYNC.RECONVERGENT B0 ;  /* 0x0000000000007941 */ /* 0x000fea0003800200 */
.L_x_78:
[----:B------:R-:W1:Y:S01]  /*16e0*/  LDC.64 R2, c[0x0][0x398] ;  /* 0x0000e600ff027b82 */ /* 0x000e620000000a00 */
[----:B------:R-:W-:-:S05]  /*16f0*/  FMUL R5, R5, R12 ;  /* 0x0000000c05057220 */ /* 0x000fca0000400000 */
[----:B------:R-:W-:Y:S01]  /*1700*/  F2FP.BF16.F32.PACK_AB R5, RZ, R5 ;  /* 0x00000005ff05723e */ /* 0x000fe200000010ff */
[----:B-1----:R-:W-:-:S05]  /*1710*/  IMAD.WIDE R10, R10, 0x2, R2 ;  /* 0x000000020a0a7825 */ /* 0x002fca00078e0202 */
[----:B------:R-:W-:Y:S01]  /*1720*/  STG.E.U16 desc[UR4][R10.64], R5 ;  /* 0x000000050a007986 */ /* 0x000fe2000c101504 */
[----:B------:R-:W-:Y:S05]  /*1730*/  EXIT ;  /* 0x000000000000794d */ /* 0x000fea0003800000 */
        .weak           $__internal_4_$__cuda_sm20_rcp_rn_f32_slowpath
        .type           $__internal_4_$__cuda_sm20_rcp_rn_f32_slowpath,@function
        .size           $__internal_4_$__cuda_sm20_rcp_rn_f32_slowpath,(.L_x_162 - $__internal_4_$__cuda_sm20_rcp_rn_f32_slowpath)
$__internal_4_$__cuda_sm20_rcp_rn_f32_slowpath:
[----:B------:R-:W-:Y:S01]  /*1740*/  SHF.L.U32 R0, R2, 0x1, RZ ;  /* 0x0000000102007819 */ /* 0x000fe200000006ff */
[----:B------:R-:W-:Y:S03]  /*1750*/  BSSY.RECONVERGENT B1, `(.L_x_81) ;  /* 0x0000031000017945 */ /* 0x000fe60003800200 */
[----:B------:R-:W-:Y:S01]  /*1760*/  SHF.R.U32.HI R7, RZ, 0x18, R0 ;  /* 0x00000018ff077819 */ /* 0x000fe20000011600 */
[----:B------:R-:W-:-:S03]  /*1770*/  IMAD.MOV.U32 R0, RZ, RZ, R2 ;  /* 0x000000ffff007224 */ /* 0x000fc600078e0002 */
        /* <DEDUP_REMOVED lines=12> */
.L_x_82:
        /* <DEDUP_REMOVED lines=29> */
[----:B------:R-:W-:-:S05]  /*1a10*/  @!P0 IADD3 R3, PT, PT, R3, 0x1, RZ ;  /* 0x0000000103038810 */ /* 0x000fca0007ffe0ff */
[----:B------:R-:W-:-:S05]  /*1a20*/  @!P1 IMAD.SHL.U32 R3, R3, 0x2, RZ ;  /* 0x0000000203039824 */ /* 0x000fca00078e00ff */
[----:B------:R-:W-:Y:S01]  /*1a30*/  LOP3.LUT R3, R3, 0x80000000, R0, 0xf8, !PT ;  /* 0x8000000003037812 */ /* 0x000fe200078ef800 */
[----:B------:R-:W-:Y:S06]  /*1a40*/  BRA `(.L_x_83) ;  /* 0x0000000000047947 */ /* 0x000fec0003800000 */
.L_x_84:
[----:B------:R0:W1:Y:S02]  /*1a50*/  MUFU.RCP R3, R0 ;  /* 0x0000000000037308 */ /* 0x0000640000001000 */
.L_x_83:
[----:B------:R-:W-:Y:S05]  /*1a60*/  BSYNC.RECONVERGENT B1 ;  /* 0x0000000000017941 */ /* 0x000fea0003800200 */
.L_x_81:
[----:B------:R-:W-:-:S04]  /*1a70*/  MOV R5, 0x0 ;  /* 0x0000000000057802 */ /* 0x000fc80000000f00 */
[----:B01----:R-:W-:Y:S05]  /*1a80*/  RET.REL.NODEC R4 `(_Z27causal_conv1d_update_kernelI13__nv_bfloat16EvPKT_S3_PS1_S4_iii) ;  /* 0xffffffe4045c7950 */ /* 0x003fea0003c3ffff */
.L_x_85:
        /* <DEDUP_REMOVED lines=15> */
.L_x_162:


//--------------------- .text._Z27causal_conv1d_update_kernelI6__halfEvPKT_S3_PS1_S4_iii --------------------------
	.section	.text._Z27causal_conv1d_update_kernelI6__halfEvPKT_S3_PS1_S4_iii,"ax",@progbits
	.align	128
        .global         _Z27causal_conv1d_update_kernelI6__halfEvPKT_S3_PS1_S4_iii
        .type           _Z27causal_conv1d_update_kernelI6__halfEvPKT_S3_PS1_S4_iii,@function
        .size           _Z27causal_conv1d_update_kernelI6__halfEvPKT_S3_PS1_S4_iii,(.L_x_163 - _Z27causal_conv1d_update_kernelI6__halfEvPKT_S3_PS1_S4_iii)
        .other          _Z27causal_conv1d_update_kernelI6__halfEvPKT_S3_PS1_S4_iii,@"STO_CUDA_ENTRY STV_DEFAULT"
_Z27causal_conv1d_update_kernelI6__halfEvPKT_S3_PS1_S4_iii:
.text._Z27causal_conv1d_update_kernelI6__halfEvPKT_S3_PS1_S4_iii:
        /* <DEDUP_REMOVED lines=15> */
[C---:B------:R-:W-:Y:S01]  /*00f0*/  ISETP.GE.AND P0, PT, R11.reuse, 0x2, PT ;  /* 0x000000020b00780c */ /* 0x040fe20003f06270 */
[----:B------:R-:W-:Y:S01]  /*0100*/  IMAD R0, R0, R11, RZ ;  /* 0x0000000b00007224 */ /* 0x000fe200078e02ff */
[----:B------:R-:W-:Y:S01]  /*0110*/  IADD3 R7, PT, PT, R11, -0x1, RZ ;  /* 0xffffffff0b077810 */ /* 0x000fe20007ffe0ff */
[----:B------:R-:W-:-:S03]  /*0120*/  IMAD.WIDE R2, R2, 0x2, RZ ;  /* 0x0000000202027825 */ /* 0x000fc600078e02ff */
[----:B------:R-:W-:Y:S02]  /*0130*/  SHF.R.S32.HI R13, RZ, 0x1f, R0 ;  /* 0x0000001fff0d7819 */ /* 0x000fe40000011400 */
[----:B-1----:R-:W-:-:S04]  /*0140*/  IADD3 R4, P1, PT, R2, UR6, RZ ;  /* 0x0000000602047c10 */ /* 0x002fc8000ff3e0ff */
[----:B------:R-:W-:Y:S01]  /*0150*/  IADD3.X R5, PT, PT, R3, UR7, RZ, P1, !PT ;  /* 0x0000000703057c10 */ /* 0x000fe20008ffe4ff */
[----:B--2---:R-:W-:Y:S08]  /*0160*/  @!P0 BRA `(.L_x_86) ;  /* 0x0000000400948947 */ /* 0x004ff00003800000 */
[----:B------:R-:W-:Y:S01]  /*0170*/  IADD3 R6, PT, PT, R11, -0x2, RZ ;  /* 0xfffffffe0b067810 */ /* 0x000fe20007ffe0ff */
[----:B------:R-:W-:Y:S01]  /*0180*/  HFMA2 R15, -RZ, RZ, 0, 0 ;  /* 0x00000000ff0f7431 */ /* 0x000fe200000001ff */
[----:B------:R-:W-:Y:S02]  /*0190*/  LOP3.LUT R22, R7, 0xf, RZ, 0xc0, !PT ;  /* 0x0000000f07167812 */ /* 0x000fe400078ec0ff */
[----:B------:R-:W-:Y:S02]  /*01a0*/  ISETP.GE.U32.AND P1, PT, R6, 0xf, PT ;  /* 0x0000000f0600780c */ /* 0x000fe40003f26070 */
[----:B------:R-:W-:-:S11]  /*01b0*/  ISETP.NE.AND P0, PT, R22, RZ, PT ;  /* 0x000000ff1600720c */ /* 0x000fd60003f05270 */
[----:B------:R-:W-:Y:S05]  /*01c0*/  @!P1 BRA `(.L_x_87) ;  /* 0x0000000000ac9947 */ /* 0x000fea0003800000 */
[----:B------:R-:W-:Y:S02]  /*01d0*/  IADD3 R12, P1, PT, R4, 0x10, RZ ;  /* 0x00000010040c7810 */ /* 0x000fe40007f3e0ff */
[----:B------:R-:W-:Y:S02]  /*01e0*/  LOP3.LUT R15, R7, 0xfffffff0, RZ, 0xc0, !PT ;  /* 0xfffffff0070f7812 */ /* 0x000fe400078ec0ff */
[----:B------:R-:W-:Y:S02]  /*01f0*/  IADD3.X R23, PT, PT, RZ, R5, RZ, P1, !PT ;  /* 0x00000005ff177210 */ /* 0x000fe40000ffe4ff */
[----:B------:R-:W-:-:S07]  /*0200*/  IADD3 R6, PT, PT, -R15, RZ, RZ ;  /* 0x000000ff0f067210 */ /* 0x000fce0007ffe1ff */
.L_x_88:
[----:B0-----:R-:W-:Y:S02]  /*0210*/  MOV R8, R12 ;  /* 0x0000000c00087202 */ /* 0x001fe40000000f00 */
[----:B------:R-:W-:-:S05]  /*0220*/  MOV R9, R23 ;  /* 0x0000001700097202 */ /* 0x000fca0000000f00 */
        /* <DEDUP_REMOVED lines=37> */
.L_x_87:
        /* <DEDUP_REMOVED lines=14> */
[----:B------:R-:W-:-:S03]  /*0560*/  IADD3 R15, PT, PT, R15, 0x8, RZ ;  /* 0x000000080f0f7810 */ /* 0x000fc60007ffe0ff */
        /* <DEDUP_REMOVED lines=8> */
.L_x_89:
        /* <DEDUP_REMOVED lines=10> */
[----:B------:R-:W-:-:S03]  /*0690*/  IADD3 R15, PT, PT, R15, 0x4, RZ ;  /* 0x000000040f0f7810 */ /* 0x000fc60007ffe0ff */
[----:B--2---:R1:W-:Y:S04]  /*06a0*/  STG.E.U16 desc[UR4][R8.64], R17 ;  /* 0x0000001108007986 */ /* 0x0043e8000c101504 */
[----:B---3--:R1:W-:Y:S04]  /*06b0*/  STG.E.U16 desc[UR4][R8.64+0x2], R19 ;  /* 0x0000021308007986 */ /* 0x0083e8000c101504 */
[----:B----4-:R1:W-:Y:S04]  /*06c0*/  STG.E.U16 desc[UR4][R8.64+0x4], R21 ;  /* 0x0000041508007986 */ /* 0x0103e8000c101504 */
[----:B-----5:R1:W-:Y:S02]  /*06d0*/  STG.E.U16 desc[UR4][R8.64+0x6], R23 ;  /* 0x0000061708007986 */ /* 0x0203e4000c101504 */
.L_x_90:
[----:B------:R-:W-:Y:S05]  /*06e0*/  @!P1 BRA `(.L_x_86) ;  /* 0x0000000000349947 */ /* 0x000fea0003800000 */
[----:B01----:R-:W-:Y:S01]  /*06f0*/  IMAD.WIDE.U32 R8, R15, 0x2, R2 ;  /* 0x000000020f087825 */ /* 0x003fe200078e0002 */
[----:B------:R-:W-:Y:S02]  /*0700*/  IADD3 R6, PT, PT, -R6, RZ, RZ ;  /* 0x000000ff06067210 */ /* 0x000fe40007ffe1ff */
[----:B------:R-:W-:-:S04]  /*0710*/  IADD3.X R12, P0, P1, R8, UR6, RZ, PT, PT ;  /* 0x00000006080c7c10 */ /* 0x000fc8000b90e4ff */
[----:B------:R-:W-:-:S09]  /*0720*/  IADD3.X R17, PT, PT, R9, UR7, RZ, P0, P1 ;  /* 0x0000000709117c10 */ /* 0x000fd200087e24ff */
.L_x_91:
[----:B--2---:R-:W-:Y:S02]  /*0730*/  MOV R8, R12 ;  /* 0x0000000c00087202 */ /* 0x004fe40000000f00 */
[----:B------:R-:W-:-:S05]  /*0740*/  MOV R9, R17 ;  /* 0x0000001100097202 */ /* 0x000fca0000000f00 */
[----:B------:R-:W2:Y:S01]  /*0750*/  LDG.E.U16 R15, desc[UR4][R8.64] ;  /* 0x00000004080f7981 */ /* 0x000ea2000c1e1500 */
[----:B------:R-:W-:Y:S01]  /*0760*/  VIADD R6, R6, 0x1 ;  /* 0x0000000106067836 */ /* 0x000fe20000000000 */
[----:B------:R-:W-:-:S04]  /*0770*/  IADD3 R12, P1, PT, R8, 0x2, RZ ;  /* 0x00000002080c7810 */ /* 0x000fc80007f3e0ff */
[----:B------:R-:W-:Y:S02]  /*0780*/  ISETP.NE.AND P0, PT, R6, RZ, PT ;  /* 0x000000ff0600720c */ /* 0x000fe40003f05270 */
[----:B------:R-:W-:Y:S01]  /*0790*/  IADD3.X R17, PT, PT, RZ, R9, RZ, P1, !PT ;  /* 0x00000009ff117210 */ /* 0x000fe20000ffe4ff */
[----:B--2---:R2:W-:Y:S10]  /*07a0*/  STG.E.U16 desc[UR4][R8.64+-0x2], R15 ;  /* 0xfffffe0f08007986 */ /* 0x0045f4000c101504 */
[----:B------:R-:W-:Y:S05]  /*07b0*/  @P0 BRA `(.L_x_91) ;  /* 0xfffffffc00dc0947 */ /* 0x000fea000383ffff */
.L_x_86:
[----:B012---:R-:W0:Y:S02]  /*07c0*/  LDC.64 R8, c[0x0][0x380] ;  /* 0x0000e000ff087b82 */ /* 0x007e240000000a00 */
[----:B0-----:R-:W-:-:S06]  /*07d0*/  IMAD.WIDE R8, R10, 0x2, R8 ;  /* 0x000000020a087825 */ /* 0x001fcc00078e0208 */
[----:B------:R-:W2:Y:S01]  /*07e0*/  LDG.E.U16.CONSTANT R9, desc[UR4][R8.64] ;  /* 0x0000000408097981 */ /* 0x000ea2000c1e9500 */
[----:B------:R-:W-:Y:S01]  /*07f0*/  IMAD.WIDE R6, R7, 0x2, R4 ;  /* 0x0000000207067825 */ /* 0x000fe200078e0204 */
[----:B------:R-:W-:-:S03]  /*0800*/  ISETP.GE.AND P0, PT, R11, 0x1, PT ;  /* 0x000000010b00780c */ /* 0x000fc60003f06270 */
[----:B------:R-:W-:Y:S01]  /*0810*/  HFMA2 R12, -RZ, RZ, 0, 0 ;  /* 0x00000000ff0c7431 */ /* 0x000fe200000001ff */
[----:B--2---:R0:W-:Y:S09]  /*0820*/  STG.E.U16 desc[UR4][R6.64], R9 ;  /* 0x0000000906007986 */ /* 0x0041f2000c101504 */
[----:B------:R-:W-:Y:S05]  /*0830*/  @!P0 BRA `(.L_x_92) ;  /* 0x0000000c00488947 */ /* 0x000fea0003800000 */
[C---:B------:R-:W-:Y:S02]  /*0840*/  ISETP.GE.U32.AND P1, PT, R11.reuse, 0x10, PT ;  /* 0x000000100b00780c */ /* 0x040fe40003f26070 */
[----:B------:R-:W-:Y:S02]  /*0850*/  LOP3.LUT R24, R11, 0xf, RZ, 0xc0, !PT ;  /* 0x0000000f0b187812 */ /* 0x000fe400078ec0ff */
[----:B------:R-:W-:Y:S02]  /*0860*/  MOV R12, RZ ;  /* 0x000000ff000c7202 */ /* 0x000fe40000000f00 */
[----:B------:R-:W-:Y:S02]  /*0870*/  ISETP.NE.AND P0, PT, R24, RZ, PT ;  /* 0x000000ff1800720c */ /* 0x000fe40003f05270 */
[----:B------:R-:W-:-:S05]  /*0880*/  MOV R15, RZ ;  /* 0x000000ff000f7202 */ /* 0x000fca0000000f00 */
[----:B------:R-:W-:Y:S06]  /*0890*/  @!P1 BRA `(.L_x_93) ;  /* 0x0000000400849947 */ /* 0x000fec0003800000 */
[----:B------:R-:W1:Y:S01]  /*08a0*/  LDCU.64 UR8, c[0x0][0x388] ;  /* 0x00007100ff0877ac */ /* 0x000e620008000a00 */
[----:B------:R-:W-:Y:S02]  /*08b0*/  LOP3.LUT R15, R11, 0x7ffffff0, RZ, 0xc0, !PT ;  /* 0x7ffffff00b0f7812 */ /* 0x000fe400078ec0ff */
[----:B0-----:R-:W-:Y:S02]  /*08c0*/  IADD3 R6, P3, PT, R4, 0x10, RZ ;  /* 0x0000001004067810 */ /* 0x001fe40007f7e0ff */
[----:B------:R-:W-:Y:S01]  /*08d0*/  MOV R12, RZ ;  /* 0x000000ff000c7202 */ /* 0x000fe20000000f00 */
[----:B------:R-:W-:Y:S01]  /*08e0*/  IMAD.MOV R14, RZ, RZ, -R15 ;  /* 0x000000ffff0e7224 */ /* 0x000fe200078e0a0f */
[----:B------:R-:W-:Y:S02]  /*08f0*/  IADD3.X R7, PT, PT, RZ, R5, RZ, P3, !PT ;  /* 0x00000005ff077210 */ /* 0x000fe40001ffe4ff */
[----:B-1----:R-:W-:-:S04]  /*0900*/  LEA R8, P1, R0, UR8, 0x1 ;  /* 0x0000000800087c11 */ /* 0x002fc8000f8208ff */
[----:B------:R-:W-:Y:S02]  /*0910*/  IADD3 R8, P2, PT, R8, 0x10, RZ ;  /* 0x0000001008087810 */ /* 0x000fe40007f5e0ff */
[----:B------:R-:W-:-:S04]  /*0920*/  LEA.HI.X R9, R0, UR9, R13, 0x1, P1 ;  /* 0x0000000900097c11 */ /* 0x000fc800088f0c0d */
[----:B------:R-:W-:-:S07]  /*0930*/  IADD3.X R9, PT, PT, RZ, R9, RZ, P2, !PT ;  /* 0x00000009ff097210 */ /* 0x000fce00017fe4ff */
.L_x_94:
[----:B------:R-:W2:Y:S04]  /*0940*/  LDG.E.U16 R18, desc[UR4][R6.64+-0x10] ;  /* 0xfffff00406127981 */ /* 0x000ea8000c1e1500 */
[----:B------:R-:W3:Y:S04]  /*0950*/  LDG.E.U16.CONSTANT R26, desc[UR4][R8.64+-0x10] ;  /* 0xfffff004081a7981 */ /* 0x000ee8000c1e9500 */
[----:B------:R-:W4:Y:S04]  /*0960*/  LDG.E.U16 R19, desc[UR4][R6.64+-0xe] ;  /* 0xfffff20406137981 */ /* 0x000f28000c1e1500 */
[----:B------:R-:W5:Y:S04]  /*0970*/  LDG.E.U16.CONSTANT R22, desc[UR4][R8.64+-0xe] ;  /* 0xfffff20408167981 */ /* 0x000f68000c1e9500 */
[----:B------:R-:W5:Y:S04]  /*0980*/  LDG.E.U16 R25, desc[UR4][R6.64+-0xc] ;  /* 0xfffff40406197981 */ /* 0x000f68000c1e1500 */
[----:B------:R-:W5:Y:S04]  /*0990*/  LDG.E.U16.CONSTANT R23, desc[UR4][R8.64+-0xc] ;  /* 0xfffff40408177981 */ /* 0x000f68000c1e9500 */
[----:B------:R-:W5:Y:S04]  /*09a0*/  LDG.E.U16 R20, desc[UR4][R6.64+-0xa] ;  /* 0xfffff60406147981 */ /* 0x000f68000c1e1500 */
[----:B------:R-:W5:Y:S04]  /*09b0*/  LDG.E.U16.CONSTANT R21, desc[UR4][R8.64+-0xa] ;  /* 0xfffff60408157981 */ /* 0x000f68000c1e9500 */
[----:B------:R-:W5:Y:S04]  /*09c0*/  LDG.E.U16 R17, desc[UR4][R6.64+-0x8] ;  /* 0xfffff80406117981 */ /* 0x000f68000c1e1500 */
[----:B------:R-:W5:Y:S01]  /*09d0*/  LDG.E.U16.CONSTANT R16, desc[UR4][R8.64+-0x8] ;  /* 0xfffff80408107981 */ /* 0x000f62000c1e9500 */
[----:B--2---:R-:W-:-:S03]  /*09e0*/  HADD2.F32 R27, -RZ, R18.H0_H0 ;  /* 0x20000012ff1b7230 */ /* 0x004fc60000004100 */
[----:B------:R-:W2:Y:S01]  /*09f0*/  LDG.E.U16 R18, desc[UR4][R6.64+-0x6] ;  /* 0xfffffa0406127981 */ /* 0x000ea2000c1e1500 */
[----:B---3--:R-:W-:-:S05]  /*0a00*/  HADD2.F32 R26, -RZ, R26.H0_H0 ;  /* 0x2000001aff1a7230 */ /* 0x008fca0000004100 */
[----:B------:R-:W-:Y:S02]  /*0a10*/  FFMA R26, R27, R26, R12 ;  /* 0x0000001a1b1a7223 */ /* 0x000fe4000000000c */
[----:B------:R-:W3:Y:S01]  /*0a20*/  LDG.E.U16.CONSTANT R12, desc[UR4][R8.64+-0x6] ;  /* 0xfffffa04080c7981 */ /* 0x000ee2000c1e9500 */
[----:B----4-:R-:W-:Y:S02]  /*0a30*/  HADD2.F32 R19, -RZ, R19.H0_H0 ;  /* 0x20000013ff137230 */ /* 0x010fe40000004100 */
[----:B-----5:R-:W-:-:S05]  /*0a40*/  HADD2.F32 R22, -RZ, R22.H0_H0 ;  /* 0x20000016ff167230 */ /* 0x020fca0000004100 */
[----:B------:R-:W-:Y:S01]  /*0a50*/  FFMA R19, R19, R22, R26 ;  /* 0x0000001613137223 */ /* 0x000fe2000000001a */
[----:B------:R-:W-:Y:S02]  /*0a60*/  HADD2.F32 R22, -RZ, R25.H0_H0 ;  /* 0x20000019ff167230 */ /* 0x000fe40000004100 */
[----:B------:R-:W-:Y:S01]  /*0a70*/  HADD2.F32 R23, -RZ, R23.H0_H0 ;  /* 0x20000017ff177230 */ /* 0x000fe20000004100 */
[----:B------:R-:W4:Y:S04]  /*0a80*/  LDG.E.U16.CONSTANT R25, desc[UR4][R8.64] ;  /* 0x0000000408197981 */ /* 0x000f28000c1e9500 */
[----:B------:R-:W-:Y:S01]  /*0a90*/  FFMA R22, R22, R23, R19 ;  /* 0x0000001716167223 */ /* 0x000fe20000000013 */
[----:B------:R-:W-:Y:S01]  /*0aa0*/  HADD2.F32 R23, -RZ, R20.H0_H0 ;  /* 0x20000014ff177230 */ /* 0x000fe20000004100 */
[----:B------:R-:W5:Y:S01]  /*0ab0*/  LDG.E.U16 R19, desc[UR4][R6.64+-0x4] ;  /* 0xfffffc0406137981 */ /* 0x000f62000c1e1500 */
[----:B------:R-:W-:-:S03]  /*0ac0*/  HADD2.F32 R21, -RZ, R21.H0_H0 ;  /* 0x20000015ff157230 */ /* 0x000fc60000004100 */
[----:B------:R-:W4:Y:S01]  /*0ad0*/  LDG.E.U16.CONSTANT R20, desc[UR4][R8.64+-0x4] ;  /* 0xfffffc0408147981 */ /* 0x000f22000c1e9500 */
[----:B------:R-:W-:Y:S02]  /*0ae0*/  HADD2.F32 R26, -RZ, R17.H0_H0 ;  /* 0x20000011ff1a7230 */ /* 0x000fe40000004100 */
[----:B------:R-:W-:Y:S01]  /*0af0*/  FFMA R23, R23, R21, R22 ;  /* 0x0000001517177223 */ /* 0x000fe20000000016 */
[----:B------:R-:W-:Y:S01]  /*0b00*/  HADD2.F32 R16, -RZ, R16.H0_H0 ;  /* 0x20000010ff107230 */ /* 0x000fe20000004100 */
[----:B------:R-:W4:Y:S04]  /*0b10*/  LDG.E.U16 R21, desc[UR4][R6.64+-0x2] ;  /* 0xfffffe0406157981 */ /* 0x000f28000c1e1500 */
[----:B------:R-:W4:Y:S01]  /*0b20*/  LDG.E.U16.CONSTANT R22, desc[UR4][R8.64+-0x2] ;  /* 0xfffffe0408167981 */ /* 0x000f22000c1e9500 */
[----:B------:R-:W-:-:S03]  /*0b30*/  FFMA R16, R26, R16, R23 ;  /* 0x000000101a107223 */ /* 0x000fc60000000017 */
[----:B------:R-:W4:Y:S04]  /*0b40*/  LDG.E.U16 R23, desc[UR4][R6.64] ;  /* 0x0000000406177981 */ /* 0x000f28000c1e1500 */
[----:B------:R-:W4:Y:S01]  /*0b50*/  LDG.E.U16.CONSTANT R26, desc[UR4][R8.64+0x2] ;  /* 0x00000204081a7981 */ /* 0x000f22000c1e9500 */
[----:B--2---:R-:W-:-:S03]  /*0b60*/  HADD2.F32 R17, -RZ, R18.H0_H0 ;  /* 0x20000012ff117230 */ /* 0x004fc60000004100 */
[----:B------:R-:W2:Y:S01]  /*0b70*/  LDG.E.U16 R18, desc[UR4][R6.64+0x2] ;  /* 0x0000020406127981 */ /* 0x000ea2000c1e1500 */
[----:B---3--:R-:W-:-:S05]  /*0b80*/  HADD2.F32 R12, -RZ, R12.H0_H0 ;  /* 0x2000000cff0c7230 */ /* 0x008fca0000004100 */
[----:B------:R-:W-:Y:S02]  /*0b90*/  FFMA R17, R17, R12, R16 ;  /* 0x0000000c11117223 */ /* 0x000fe40000000010 */
[----:B------:R-:W3:Y:S04]  /*0ba0*/  LDG.E.U16 R12, desc[UR4][R6.64+0x4] ;  /* 0x00000404060c7981 */ /* 0x000ee8000c1e1500 */
[----:B------:R-:W3:Y:S01]  /*0bb0*/  LDG.E.U16.CONSTANT R16, desc[UR4][R8.64+0x4] ;  /* 0x0000040408107981 */ /* 0x000ee2000c1e9500 */
[----:B-----5:R-:W-:Y:S02]  /*0bc0*/  HADD2.F32 R28, -RZ, R19.H0_H0 ;  /* 0x20000013ff1c7230 */ /* 0x020fe40000004100 */
[----:B----4-:R-:W-:Y:S01]  /*0bd0*/  HADD2.F32 R25, -RZ, R25.H0_H0 ;  /* 0x20000019ff197230 */ /* 0x010fe20000004100 */
[----:B------:R-:W4:Y:S01]  /*0be0*/  LDG.E.U16.CONSTANT R19, desc[UR4][R8.64+0x6] ;  /* 0x0000060408137981 */ /* 0x000f22000c1e9500 */
[----:B------:R-:W-:-:S05]  /*0bf0*/  HADD2.F32 R20, -RZ, R20.H0_H0 ;  /* 0x20000014ff147230 */ /* 0x000fca0000004100 */
[----:B------:R-:W-:Y:S01]  /*0c00*/  FFMA R17, R28, R20, R17 ;  /* 0x000000141c117223 */ /* 0x000fe20000000011 */
[----:B------:R-:W-:Y:S02]  /*0c10*/  HADD2.F32 R20, -RZ, R21.H0_H0 ;  /* 0x20000015ff147230 */ /* 0x000fe40000004100 */
[----:B------:R-:W-:Y:S01]  /*0c20*/  HADD2.F32 R22, -RZ, R22.H0_H0 ;  /* 0x20000016ff167230 */ /* 0x000fe20000004100 */
[----:B------:R-:W5:Y:S01]  /*0c30*/  LDG.E.U16 R21, desc[UR4][R6.64+0xa] ;  /* 0x00000a0406157981 */ /* 0x000f62000c1e1500 */
[----:B------:R-:W-:-:S03]  /*0c40*/  HADD2.F32 R23, -RZ, R23.H0_H0 ;  /* 0x20000017ff177230 */ /* 0x000fc60000004100 */
[----:B------:R-:W-:Y:S02]  /*0c50*/  FFMA R20, R20, R22, R17 ;  /* 0x0000001614147223 */ /* 0x000fe40000000011 */
[----:B------:R-:W5:Y:S01]  /*0c60*/  LDG.E.U16 R17, desc[UR4][R6.64+0x6] ;  /* 0x0000060406117981 */ /* 0x000f62000c1e1500 */
[----:B------:R-:W-:Y:S02]  /*0c70*/  HADD2.F32 R26, -RZ, R26.H0_H0 ;  /* 0x2000001aff1a7230 */ /* 0x000fe40000004100 */
[----:B------:R-:W-:Y:S02]  /*0c80*/  FFMA R23, R23, R25, R20 ;  /* 0x0000001917177223 */ /* 0x000fe40000000014 */
[----:B------:R-:W5:Y:S04]  /*0c90*/  LDG.E.U16.CONSTANT R20, desc[UR4][R8.64+0x8] ;  /* 0x0000080408147981 */ /* 0x000f68000c1e9500 */
[----:B------:R-:W5:Y:S01]  /*0ca0*/  LDG.E.U16 R25, desc[UR4][R6.64+0xc] ;  /* 0x00000c0406197981 */ /* 0x000f62000c1e1500 */
[----:B--2---:R-:W-:-:S03]  /*0cb0*/  HADD2.F32 R22, -RZ, R18.H0_H0 ;  /* 0x20000012ff167230 */ /* 0x004fc60000004100 */
[----:B------:R-:W2:Y:S02]  /*0cc0*/  LDG.E.U16 R18, desc[UR4][R6.64+0x8] ;  /* 0x0000080406127981 */ /* 0x000ea4000c1e1500 */
[----:B------:R-:W-:Y:S02]  /*0cd0*/  FFMA R23, R22, R26, R23 ;  /* 0x0000001a16177223 */ /* 0x000fe40000000017 */
[----:B------:R-:W2:Y:S01]  /*0ce0*/  LDG.E.U16.CONSTANT R22, desc[UR4][R8.64+0xa] ;  /* 0x00000a0408167981 */ /* 0x000ea2000c1e9500 */
[----:B---3--:R-:W-:Y:S02]  /*0cf0*/  HADD2.F32 R12, -RZ, R12.H0_H0 ;  /* 0x2000000cff0c7230 */ /* 0x008fe40000004100 */
[----:B------:R-:W-:-:S05]  /*0d00*/  HADD2.F32 R16, -RZ, R16.H0_H0 ;  /* 0x20000010ff107230 */ /* 0x000fca0000004100 */
[----:B------:R-:W-:Y:S02]  /*0d10*/  FFMA R26, R12, R16, R23 ;  /* 0x000000100c1a7223 */ /* 0x000fe40000000017 */
[----:B------:R-:W3:Y:S04]  /*0d20*/  LDG.E.U16.CONSTANT R23, desc[UR4][R8.64+0xc] ;  /* 0x00000c0408177981 */ /* 0x000ee8000c1e9500 */
[----:B------:R0:W3:Y:S04]  /*0d30*/  LDG.E.U16 R12, desc[UR4][R6.64+0xe] ;  /* 0x00000e04060c7981 */ /* 0x0000e8000c1e1500 */
[----:B------:R1:W3:Y:S01]  /*0d40*/  LDG.E.U16.CONSTANT R16, desc[UR4][R8.64+0xe] ;  /* 0x00000e0408107981 */ /* 0x0002e2000c1e9500 */
[----:B----4-:R-:W-:Y:S01]  /*0d50*/  HADD2.F32 R19, -RZ, R19.H0_H0 ;  /* 0x20000013ff137230 */ /* 0x010fe20000004100 */
[----:B------:R-:W-:Y:S01]  /*0d60*/  IADD3 R14, PT, PT, R14, 0x10, RZ ;  /* 0x000000100e0e7810 */ /* 0x000fe20007ffe0ff */
[----:B-----5:R-:W-:-:S03]  /*0d70*/  HADD2.F32 R17, -RZ, R17.H0_H0 ;  /* 0x20000011ff117230 */ /* 0x020fc60000004100 */
[----:B------:R-:W-:Y:S01]  /*0d80*/  ISETP.NE.AND P1, PT, R14, RZ, PT ;  /* 0x000000ff0e00720c */ /* 0x000fe20003f25270 */
[----:B------:R-:W-:Y:S02]  /*0d90*/  HADD2.F32 R20, -RZ, R20.H0_H0 ;  /* 0x20000014ff147230 */ /* 0x000fe40000004100 */
[----:B------:R-:W-:Y:S01]  /*0da0*/  FFMA R17, R17, R19, R26 ;  /* 0x0000001311117223 */ /* 0x000fe2000000001a */
[----:B------:R-:W-:Y:S01]  /*0db0*/  HADD2.F32 R26, -RZ, R21.H0_H0 ;  /* 0x20000015ff1a7230 */ /* 0x000fe20000004100 */
[----:B0-----:R-:W-:Y:S02]  /*0dc0*/  IADD3 R6, P2, PT, R6, 0x20, RZ ;  /* 0x0000002006067810 */ /* 0x001fe40007f5e0ff */
[----:B-1----:R-:W-:Y:S02]  /*0dd0*/  IADD3 R8, P3, PT, R8, 0x20, RZ ;  /* 0x0000002008087810 */ /* 0x002fe40007f7e0ff */
[----:B------:R-:W-:Y:S02]  /*0de0*/  IADD3.X R7, PT, PT, RZ, R7, RZ, P2, !PT ;  /* 0x00000007ff077210 */ /* 0x000fe400017fe4ff */
[----:B------:R-:W-:Y:S01]  /*0df0*/  IADD3.X R9, PT, PT, RZ, R9, RZ, P3, !PT ;  /* 0x00000009ff097210 */ /* 0x000fe20001ffe4ff */
[----:B--2---:R-:W-:-:S02]  /*0e00*/  HADD2.F32 R18, -RZ, R18.H0_H0 ;  /* 0x20000012ff127230 */ /* 0x004fc40000004100 */
[----:B------:R-:W-:-:S03]  /*0e10*/  HADD2.F32 R22, -RZ, R22.H0_H0 ;  /* 0x20000016ff167230 */ /* 0x000fc60000004100 */
[----:B------:R-:W-:Y:S01]  /*0e20*/  FFMA R17, R18, R20, R17 ;  /* 0x0000001412117223 */ /* 0x000fe20000000011 */
[----:B------:R-:W-:-:S03]  /*0e30*/  HADD2.F32 R18, -RZ, R25.H0_H0 ;  /* 0x20000019ff127230 */ /* 0x000fc60000004100 */
[----:B------:R-:W-:Y:S01]  /*0e40*/  FFMA R17, R26, R22, R17 ;  /* 0x000000161a117223 */ /* 0x000fe20000000011 */
[----:B---3--:R-:W-:Y:S02]  /*0e50*/  HADD2.F32 R23, -RZ, R23.H0_H0 ;  /* 0x20000017ff177230 */ /* 0x008fe40000004100 */
[----:B------:R-:W-:-:S03]  /*0e60*/  HADD2.F32 R12, -RZ, R12.H0_H0 ;  /* 0x2000000cff0c7230 */ /* 0x000fc60000004100 */
[----:B------:R-:W-:Y:S01]  /*0e70*/  FFMA R17, R18, R23, R17 ;  /* 0x0000001712117223 */ /* 0x000fe20000000011 */
[----:B------:R-:W-:-:S05]  /*0e80*/  HADD2.F32 R16, -RZ, R16.H0_H0 ;  /* 0x20000010ff107230 */ /* 0x000fca0000004100 */
[----:B------:R-:W-:Y:S01]  /*0e90*/  FFMA R12, R12, R16, R17 ;  /* 0x000000100c0c7223 */ /* 0x000fe20000000011 */
[----:B------:R-:W-:Y:S06]  /*0ea0*/  @P1 BRA `(.L_x_94) ;  /* 0xfffffff800a41947 */ /* 0x000fec000383ffff */
.L_x_93:
[----:B------:R-:W-:Y:S05]  /*0eb0*/  @!P0 BRA `(.L_x_92) ;  /* 0x0000000400a88947 */ /* 0x000fea0003800000 */
[----:B------:R-:W-:Y:S02]  /*0ec0*/  ISETP.GE.U32.AND P0, PT, R24, 0x8, PT ;  /* 0x000000081800780c */ /* 0x000fe40003f06070 */
[----:B------:R-:W-:-:S04]  /*0ed0*/  LOP3.LUT R27, R11, 0x7, RZ, 0xc0, !PT ;  /* 0x000000070b1b7812 */ /* 0x000fc800078ec0ff */
[----:B------:R-:W-:-:S07]  /*0ee0*/  ISETP.NE.AND P1, PT, R27, RZ, PT ;  /* 0x000000ff1b00720c */ /* 0x000fce0003f25270 */
[----:B------:R-:W-:Y:S06]  /*0ef0*/  @!P0 BRA `(.L_x_95) ;  /* 0x0000000000bc8947 */ /* 0x000fec0003800000 */
[----:B------:R-:W1:Y:S01]  /*0f00*/  LDCU.64 UR8, c[0x0][0x388] ;  /* 0x00007100ff0877ac */ /* 0x000e620008000a00 */
[----:B0-----:R-:W-:Y:S01]  /*0f10*/  IADD3 R7, P0, PT, R0, R15, RZ ;  /* 0x0000000f00077210 */ /* 0x001fe20007f1e0ff */
[----:B------:R-:W-:-:S03]  /*0f20*/  IMAD.WIDE.U32 R8, R15, 0x2, R4 ;  /* 0x000000020f087825 */ /* 0x000fc600078e0004 */
[----:B------:R-:W-:Y:S02]  /*0f30*/  IADD3.X R14, PT, PT, RZ, R13, RZ, P0, !PT ;  /* 0x0000000dff0e7210 */ /* 0x000fe400007fe4ff */
        /* <DEDUP_REMOVED lines=14> */
[----:B--2---:R-:W-:-:S03]  /*1020*/  HADD2.F32 R21, -RZ, R14.H0_H0 ;  /* 0x2000000eff157230 */ /* 0x004fc60000004100 */
[----:B------:R-:W2:Y:S01]  /*1030*/  LDG.E.U16.CONSTANT R14, desc[UR4][R6.64+0x6] ;  /* 0x00000604060e7981 */ /* 0x000ea2000c1e9500 */
[----:B---3--:R-:W-:-:S03]  /*1040*/  HADD2.F32 R24, -RZ, R18.H0_H0 ;  /* 0x20000012ff187230 */ /* 0x008fc60000004100 */
[----:B------:R-:W3:Y:S02]  /*1050*/  LDG.E.U16 R18, desc[UR4][R8.64+0x6] ;  /* 0x0000060408127981 */ /* 0x000ee4000c1e1500 */
[----:B------:R-:W-:Y:S02]  /*1060*/  FFMA R24, R21, R24, R12 ;  /* 0x0000001815187223 */ /* 0x000fe4000000000c */
[----:B------:R-:W3:Y:S04]  /*1070*/  LDG.E.U16 R21, desc[UR4][R8.64+0xa] ;  /* 0x00000a0408157981 */ /* 0x000ee8000c1e1500 */
[----:B------:R-:W3:Y:S01]  /*1080*/  LDG.E.U16 R12, desc[UR4][R8.64+0xc] ;  /* 0x00000c04080c7981 */ /* 0x000ee2000c1e1500 */
[----:B------:R-:W-:Y:S02]  /*1090*/  HADD2.F32 R20, -RZ, R20.H0_H0 ;  /* 0x20000014ff147230 */ /* 0x000fe40000004100 */
[----:B----4-:R-:W-:-:S02]  /*10a0*/  HADD2.F32 R19, -RZ, R19.H0_H0 ;  /* 0x20000013ff137230 */ /* 0x010fc40000004100 */
[----:B------:R-:W-:Y:S02]  /*10b0*/  HADD2.F32 R16, -RZ, R16.H0_H0 ;  /* 0x20000010ff107230 */ /* 0x000fe40000004100 */
[----:B-----5:R-:W-:Y:S02]  /*10c0*/  HADD2.F32 R17, -RZ, R17.H0_H0 ;  /* 0x20000011ff117230 */ /* 0x020fe40000004100 */
[----:B------:R-:W-:Y:S01]  /*10d0*/  FFMA R19, R20, R19, R24 ;  /* 0x0000001314137223 */ /* 0x000fe20000000018 */
[----:B------:R-:W-:-:S03]  /*10e0*/  HADD2.F32 R23, -RZ, R23.H0_H0 ;  /* 0x20000017ff177230 */ /* 0x000fc60000004100 */
[----:B------:R-:W-:Y:S01]  /*10f0*/  FFMA R16, R16, R17, R19 ;  /* 0x0000001110107223 */ /* 0x000fe20000000013 */
[----:B------:R-:W-:Y:S02]  /*1100*/  HADD2.F32 R22, -RZ, R22.H0_H0 ;  /* 0x20000016ff167230 */ /* 0x000fe40000004100 */
[----:B------:R-:W-:Y:S02]  /*1110*/  HADD2.F32 R28, -RZ, R28.H0_H0 ;  /* 0x2000001cff1c7230 */ /* 0x000fe40000004100 */
[----:B------:R-:W-:Y:S02]  /*1120*/  HADD2.F32 R26, -RZ, R26.H0_H0 ;  /* 0x2000001aff1a7230 */ /* 0x000fe40000004100 */
[----:B------:R-:W-:Y:S01]  /*1130*/  HADD2.F32 R29, -RZ, R29.H0_H0 ;  /* 0x2000001dff1d7230 */ /* 0x000fe20000004100 */
[----:B------:R-:W-:Y:S01]  /*1140*/  IADD3 R15, PT, PT, R15, 0x8, RZ ;  /* 0x000000080f0f7810 */ /* 0x000fe20007ffe0ff */
[----:B--2---:R-:W-:Y:S02]  /*1150*/  HADD2.F32 R14, -RZ, R14.H0_H0 ;  /* 0x2000000eff0e7230 */ /* 0x004fe40000004100 */
[----:B---3--:R-:W-:-:S05]  /*1160*/  HADD2.F32 R18, -RZ, R18.H0_H0 ;  /* 0x20000012ff127230 */ /* 0x008fca0000004100 */
[----:B------:R-:W-:Y:S01]  /*1170*/  FFMA R14, R18, R14, R16 ;  /* 0x0000000e120e7223 */ /* 0x000fe20000000010 */
[----:B------:R-:W-:-:S03]  /*1180*/  HADD2.F32 R21, -RZ, R21.H0_H0 ;  /* 0x20000015ff157230 */ /* 0x000fc60000004100 */
[----:B------:R-:W-:Y:S01]  /*1190*/  FFMA R14, R23, R22, R14 ;  /* 0x00000016170e7223 */ /* 0x000fe2000000000e */
[----:B------:R-:W-:-:S03]  /*11a0*/  HADD2.F32 R7, -RZ, R12.H0_H0 ;  /* 0x2000000cff077230 */ /* 0x000fc60000004100 */
[----:B------:R-:W-:Y:S01]  /*11b0*/  FFMA R14, R21, R28, R14 ;  /* 0x0000001c150e7223 */ /* 0x000fe2000000000e */
[----:B------:R-:W-:-:S03]  /*11c0*/  HADD2.F32 R12, -RZ, R25.H0_H0 ;  /* 0x20000019ff0c7230 */ /* 0x000fc60000004100 */
[----:B------:R-:W-:-:S04]  /*11d0*/  FFMA R7, R7, R26, R14 ;  /* 0x0000001a07077223 */ /* 0x000fc8000000000e */
[----:B------:R-:W-:-:S07]  /*11e0*/  FFMA R12, R12, R29, R7 ;  /* 0x0000001d0c0c7223 */ /* 0x000fce0000000007 */
.L_x_95:
        /* <DEDUP_REMOVED lines=19> */
[----:B------:R-:W-:Y:S01]  /*1320*/  IADD3 R15, PT, PT, R15, 0x4, RZ ;  /* 0x000000040f0f7810 */ /* 0x000fe20007ffe0ff */
[----:B--2---:R-:W-:-:S02]  /*1330*/  HADD2.F32 R16, -RZ, R16.H0_H0 ;  /* 0x20000010ff107230 */ /* 0x004fc40000004100 */
[----:B---3--:R-:W-:Y:S02]  /*1340*/  HADD2.F32 R18, -RZ, R18.H0_H0 ;  /* 0x20000012ff127230 */ /* 0x008fe40000004100 */
[----:B-----5:R-:W-:Y:S02]  /*1350*/  HADD2.F32 R9, -RZ, R8.H0_H0 ;  /* 0x20000008ff097230 */ /* 0x020fe40000004100 */
[----:B----4-:R-:W-:Y:S02]  /*1360*/  HADD2.F32 R14, -RZ, R14.H0_H0 ;  /* 0x2000000eff0e7230 */ /* 0x010fe40000004100 */
[----:B------:R-:W-:-:S03]  /*1370*/  HADD2.F32 R17, -RZ, R17.H0_H0 ;  /* 0x20000011ff117230 */ /* 0x000fc60000004100 */
[----:B------:R-:W-:Y:S01]  /*1380*/  FFMA R9, R9, R14, R12 ;  /* 0x0000000e09097223 */ /* 0x000fe2000000000c */
[----:B------:R-:W-:-:S03]  /*1390*/  HADD2.F32 R19, -RZ, R19.H0_H0 ;  /* 0x20000013ff137230 */ /* 0x000fc60000004100 */
[----:B------:R-:W-:Y:S01]  /*13a0*/  FFMA R9, R16, R17, R9 ;  /* 0x0000001110097223 */ /* 0x000fe20000000009 */
[----:B------:R-:W-:Y:S02]  /*13b0*/  HADD2.F32 R20, -RZ, R20.H0_H0 ;  /* 0x20000014ff147230 */ /* 0x000fe40000004100 */
[----:B------:R-:W-:Y:S02]  /*13c0*/  HADD2.F32 R21, -RZ, R21.H0_H0 ;  /* 0x20000015ff157230 */ /* 0x000fe40000004100 */
[----:B------:R-:W-:-:S04]  /*13d0*/  FFMA R9, R18, R19, R9 ;  /* 0x0000001312097223 */ /* 0x000fc80000000009 */
[----:B------:R-:W-:-:S07]  /*13e0*/  FFMA R12, R20, R21, R9 ;  /* 0x00000015140c7223 */ /* 0x000fce0000000009 */
.L_x_96:
[----:B------:R-:W-:Y:S05]  /*13f0*/  @!P1 BRA `(.L_x_92) ;  /* 0x0000000000589947 */ /* 0x000fea0003800000 */
[----:B------:R-:W0:Y:S01]  /*1400*/  LDCU.64 UR8, c[0x0][0x388] ;  /* 0x00007100ff0877ac */ /* 0x000e220008000a00 */
[----:B------:R-:W-:Y:S01]  /*1410*/  IMAD.WIDE.U32 R2, R15, 0x2, R2 ;  /* 0x000000020f027825 */ /* 0x000fe200078e0002 */
[----:B------:R-:W-:Y:S02]  /*1420*/  IADD3 R0, P0, PT, R0, R15, RZ ;  /* 0x0000000f00007210 */ /* 0x000fe40007f1e0ff */
[----:B------:R-:W-:Y:S02]  /*1430*/  IADD3 R11, PT, PT, -R11, RZ, RZ ;  /* 0x000000ff0b0b7210 */ /* 0x000fe40007ffe1ff */
[----:B------:R-:W-:Y:S02]  /*1440*/  IADD3 R2, P2, PT, R2, UR6, RZ ;  /* 0x0000000602027c10 */ /* 0x000fe4000ff5e0ff */
[----:B------:R-:W-:Y:S02]  /*1450*/  IADD3.X R5, PT, PT, RZ, R13, RZ, P0, !PT ;  /* 0x0000000dff057210 */ /* 0x000fe400007fe4ff */
[----:B------:R-:W-:-:S02]  /*1460*/  IADD3.X R3, PT, PT, R3, UR7, RZ, P2, !PT ;  /* 0x0000000703037c10 */ /* 0x000fc400097fe4ff */
[----:B0-----:R-:W-:-:S04]  /*1470*/  LEA R6, P1, R0, UR8, 0x1 ;  /* 0x0000000800067c11 */ /* 0x001fc8000f8208ff */
[----:B------:R-:W-:-:S09]  /*1480*/  LEA.HI.X R5, R0, UR9, R5, 0x1, P1 ;  /* 0x0000000900057c11 */ /* 0x000fd200088f0c05 */
.L_x_97:
[----:B------:R-:W-:Y:S01]  /*1490*/  MOV R4, R6 ;  /* 0x0000000600047202 */ /* 0x000fe20000000f00 */
[----:B------:R0:W2:Y:S05]  /*14a0*/  LDG.E.U16 R0, desc[UR4][R2.64] ;  /* 0x0000000402007981 */ /* 0x0000aa000c1e1500 */
[----:B------:R1:W3:Y:S01]  /*14b0*/  LDG.E.U16.CONSTANT R4, desc[UR4][R4.64] ;  /* 0x0000000404047981 */ /* 0x0002e2000c1e9500 */
[----:B------:R-:W-:Y:S02]  /*14c0*/  IADD3 R11, PT, PT, R11, 0x1, RZ ;  /* 0x000000010b0b7810 */ /* 0x000fe40007ffe0ff */
[----:B------:R-:W-:Y:S02]  /*14d0*/  IADD3 R6, P1, PT, R6, 0x2, RZ ;  /* 0x0000000206067810 */ /* 0x000fe40007f3e0ff */
[----:B------:R-:W-:-:S02]  /*14e0*/  ISETP.NE.AND P0, PT, R11, RZ, PT ;  /* 0x000000ff0b00720c */ /* 0x000fc40003f05270 */
[----:B0-----:R-:W-:Y:S02]  /*14f0*/  IADD3 R2, P2, PT, R2, 0x2, RZ ;  /* 0x0000000202027810 */ /* 0x001fe40007f5e0ff */
[----:B-1----:R-:W-:Y:S02]  /*1500*/  IADD3.X R5, PT, PT, RZ, R5, RZ, P1, !PT ;  /* 0x00000005ff057210 */ /* 0x002fe40000ffe4ff */
[----:B------:R-:W-:Y:S01]  /*1510*/  IADD3.X R3, PT, PT, RZ, R3, RZ, P2, !PT ;  /* 0x00000003ff037210 */ /* 0x000fe200017fe4ff */
[----:B--2---:R-:W-:Y:S02]  /*1520*/  HADD2.F32 R7, -RZ, R0.H0_H0 ;  /* 0x20000000ff077230 */ /* 0x004fe40000004100 */
[----:B---3--:R-:W-:-:S05]  /*1530*/  HADD2.F32 R0, -RZ, R4.H0_H0 ;  /* 0x20000004ff007230 */ /* 0x008fca0000004100 */
[----:B------:R-:W-:Y:S01]  /*1540*/  FFMA R12, R7, R0, R12 ;  /* 0x00000000070c7223 */ /* 0x000fe2000000000c */
[----:B------:R-:W-:Y:S06]  /*1550*/  @P0 BRA `(.L_x_97) ;  /* 0xfffffffc00cc0947 */ /* 0x000fec000383ffff */
.L_x_92:
[----:B------:R-:W-:Y:S01]  /*1560*/  IMAD.MOV.U32 R3, RZ, RZ, 0x3bbb989d ;  /* 0x3bbb989dff037424 */ /* 0x000fe200078e00ff */
[----:B------:R-:W-:Y:S01]  /*1570*/  MOV R5, 0x437c0000 ;  /* 0x437c000000057802 */ /* 0x000fe20000000f00 */
[----:B------:R-:W-:Y:S02]  /*1580*/  BSSY.RECONVERGENT B0, `(.L_x_98) ;  /* 0x0000015000007945 */ /* 0x000fe40003800200 */
[----:B------:R-:W-:-:S04]  /*1590*/  FFMA.SAT R0, R12, -R3, 0.5 ;  /* 0x3f0000000c007423 */ /* 0x000fc80000002803 */
[----:B------:R-:W-:-:S04]  /*15a0*/  FFMA.RM R0, R0, R5, 12582913 ;  /* 0x4b40000100007423 */ /* 0x000fc80000004005 */
[C---:B------:R-:W-:Y:S01]  /*15b0*/  FADD R3, R0.reuse, -12583039 ;  /* 0xcb40007f00037421 */ /* 0x040fe20000000000 */
[----:B------:R-:W-:-:S03]  /*15c0*/  SHF.L.U32 R0, R0, 0x17, RZ ;  /* 0x0000001700007819 */ /* 0x000fc600000006ff */
        /* <DEDUP_REMOVED lines=9> */
[----:B0-----:R-:W-:Y:S05]  /*1660*/  CALL.REL.NOINC `($__internal_5_$__cuda_sm20_rcp_rn_f32_slowpath) ;  /* 0x0000000000347944 */ /* 0x001fea0003c00000 */
[----:B------:R-:W-:Y:S01]  /*1670*/  MOV R5, R3 ;  /* 0x0000000300057202 */ /* 0x000fe20000000f00 */
[----:B------:R-:W-:Y:S06]  /*1680*/  BRA `(.L_x_100) ;  /* 0x0000000000107947 */ /* 0x000fec0003800000 */
.L_x_99:
[----:B------:R-:W1:Y:S02]  /*1690*/  MUFU.RCP R5, R2 ;  /* 0x0000000200057308 */ /* 0x000e640000001000 */
[----:B-1----:R-:W-:-:S04]  /*16a0*/  FFMA R0, R2, R5, -1 ;  /* 0xbf80000002007423 */ /* 0x002fc80000000005 */
[----:B------:R-:W-:-:S04]  /*16b0*/  FADD.FTZ R0, -R0, -RZ ;  /* 0x800000ff00007221 */ /* 0x000fc80000010100 */
[----:B------:R-:W-:-:S07]  /*16c0*/  FFMA R5, R5, R0, R5 ;  /* 0x0000000005057223 */ /* 0x000fce0000000005 */
.L_x_100:
[----:B------:R-:W-:Y:S05]  /*16d0*/  BSYNC.RECONVERGENT B0 ;  /* 0x0000000000007941 */ /* 0x000fea0003800200 */
.L_x_98:
[----:B------:R-:W1:Y:S01]  /*16e0*/  LDC.64 R2, c[0x0][0x398] ;  /* 0x0000e600ff027b82 */ /* 0x000e620000000a00 */
[----:B------:R-:W-:-:S05]  /*16f0*/  FMUL R5, R5, R12 ;  /* 0x0000000c05057220 */ /* 0x000fca0000400000 */
[----:B------:R-:W-:Y:S01]  /*1700*/  F2FP.F16.F32.PACK_AB R5, RZ, R5 ;  /* 0x00000005ff05723e */ /* 0x000fe200000000ff */
[----:B-1----:R-:W-:-:S05]  /*1710*/  IMAD.WIDE R10, R10, 0x2, R2 ;  /* 0x000000020a0a7825 */ /* 0x002fca00078e0202 */
[----:B------:R-:W-:Y:S01]  /*1720*/  STG.E.U16 desc[UR4][R10.64], R5 ;  /* 0x000000050a007986 */ /* 0x000fe2000c101504 */
[----:B------:R-:W-:Y:S05]  /*1730*/  EXIT ;  /* 0x000000000000794d */ /* 0x000fea0003800000 */
        .weak           $__internal_5_$__cuda_sm20_rcp_rn_f32_slowpath
        .type           $__internal_5_$__cuda_sm20_rcp_rn_f32_slowpath,@function
        .size           $__internal_5_$__cuda_sm20_rcp_rn_f32_slowpath,(.L_x_163 - $__internal_5_$__cuda_sm20_rcp_rn_f32_slowpath)
$__internal_5_$__cuda_sm20_rcp_rn_f32_slowpath:
        /* <DEDUP_REMOVED lines=16> */
.L_x_102:
        /* <DEDUP_REMOVED lines=26> */
[----:B------:R-:W-:Y:S02]  /*19e0*/  ISETP.GE.AND P0, PT, R2, RZ, PT ;  /* 0x000000ff0200720c */ /* 0x000fe40003f06270 */
[----:B------:R-:W-:-:S04]  /*19f0*/  IADD3 R2, PT, PT, R7, -0xfc, RZ ;  /* 0xffffff0407027810 */ /* 0x000fc80007ffe0ff */
[----:B------:R-:W-:-:S07]  /*1a00*/  SHF.R.U32.HI R3, RZ, R2, R3 ;  /* 0x00000002ff037219 */ /* 0x000fce0000011603 */
[----:B------:R-:W-:-:S04]  /*1a10*/  @!P0 IADD3 R3, PT, PT, R3, 0x1, RZ ;  /* 0x0000000103038810 */ /* 0x000fc80007ffe0ff */
[----:B------:R-:W-:-:S04]  /*1a20*/  @!P1 SHF.L.U32 R3, R3, 0x1, RZ ;  /* 0x0000000103039819 */ /* 0x000fc800000006ff */
[----:B------:R-:W-:Y:S01]  /*1a30*/  LOP3.LUT R3, R3, 0x80000000, R0, 0xf8, !PT ;  /* 0x8000000003037812 */ /* 0x000fe200078ef800 */
[----:B------:R-:W-:Y:S06]  /*1a40*/  BRA `(.L_x_103) ;  /* 0x0000000000047947 */ /* 0x000fec0003800000 */
.L_x_104:
[----:B------:R0:W1:Y:S02]  /*1a50*/  MUFU.RCP R3, R0 ;  /* 0x0000000000037308 */ /* 0x0000640000001000 */
.L_x_103:
[----:B------:R-:W-:Y:S05]  /*1a60*/  BSYNC.RECONVERGENT B1 ;  /* 0x0000000000017941 */ /* 0x000fea0003800200 */
.L_x_101:
[----:B------:R-:W-:-:S04]  /*1a70*/  MOV R5, 0x0 ;  /* 0x0000000000057802 */ /* 0x000fc80000000f00 */
[----:B01----:R-:W-:Y:S05]  /*1a80*/  RET.REL.NODEC R4 `(_Z27causal_conv1d_update_kernelI6__halfEvPKT_S3_PS1_S4_iii) ;  /* 0xffffffe4045c7950 */ /* 0x003fea0003c3ffff */
.L_x_105:
        /* <DEDUP_REMOVED lines=15> */
.L_x_163:


//--------------------- .text._Z43gated_delta_rule_recurrence_kernel_fallbackILi64ELi256EEvPKfS1_S1_S1_S1_PfS2_iii --------------------------
	.section	.text._Z43gated_delta_rule_recurrence_kernel_fallbackILi64ELi256EEvPKfS1_S1_S1_S1_PfS2_iii,"ax",@progbits
	.align	128
        .global         _Z43gated_delta_rule_recurrence_kernel_fallbackILi64ELi256EEvPKfS1_S1_S1_S1_PfS2_iii
        .type           _Z43gated_delta_rule_recurrence_kernel_fallbackILi64ELi256EEvPKfS1_S1_S1_S1_PfS2_iii,@function
        .size           _Z43gated_delta_rule_recurrence_kernel_fallbackILi64ELi256EEvPKfS1_S1_S1_S1_PfS2_iii,(.L_x_172 - _Z43gated_delta_rule_recurrence_kernel_fallbackILi64ELi256EEvPKfS1_S1_S1_S1_PfS2_iii)
        .other          _Z43gated_delta_rule_recurrence_kernel_fallbackILi64ELi256EEvPKfS1_S1_S1_S1_PfS2_iii,@"STO_CUDA_ENTRY STV_DEFAULT"
_Z43gated_delta_rule_recurrence_kernel_fallbackILi64ELi256EEvPKfS1_S1_S1_S1_PfS2_iii:
.text._Z43gated_delta_rule_recurrence_kernel_fallbackILi64ELi256EEvPKfS1_S1_S1_S1_PfS2_iii:
[----:B------:R-:W0:Y:S01]  /*0000*/  LDC R1, c[0x0][0x37c] ;  /* 0x0000df00ff017b82 */ /* 0x000e220000000800 */
[----:B------:R-:W1:Y:S01]  /*0010*/  S2R R2, SR_CTAID.X ;  /* 0x0000000000027919 */ /* 0x000e620000002500 */
[----:B------:R-:W2:Y:S01]  /*0020*/  LDCU UR4, c[0x0][0x3c0] ;  /* 0x00007800ff0477ac */ /* 0x000ea20008000800 */
[----:B0-----:R-:W-:Y:S01]  /*0030*/  IADD3 R1, PT, PT, R1, -0x400, RZ ;  /* 0xfffffc0001017810 */ /* 0x001fe20007ffe0ff */
[----:B------:R-:W1:Y:S03]  /*0040*/  S2R R3, SR_TID.X ;  /* 0x0000000000037919 */ /* 0x000e660000002100 */
[----:B------:R-:W-:Y:S02]  /*0050*/  R2UR UR20, R1 ;  /* 0x00000000011472ca */ /* 0x000fe400000e0000 */
[----:B--2---:R-:W-:Y:S02]  /*0060*/  MOV R0, UR4 ;  /* 0x0000000400007c02 */ /* 0x004fe40008000f00 */
[----:B-1----:R-:W-:-:S04]  /*0070*/  LEA R29, R2, R3, 0x6 ;  /* 0x00000003021d7211 */ /* 0x002fc800078e30ff */
[----:B------:R-:W-:-:S13]  /*0080*/  ISETP.GE.AND P0, PT, R29, R0, PT ;  /* 0x000000001d00720c */ /* 0x000fda0003f06270 */
[----:B------:R-:W-:Y:S05]  /*0090*/  @P0 EXIT ;  /* 0x000000000000094d */ /* 0x000fea0003800000 */
[----:B------:R-:W0:Y:S01]  /*00a0*/  LDCU.64 UR10, c[0x0][0x3b8] ;  /* 0x00007700ff0a77ac */ /* 0x000e220008000a00 */
[----:B------:R-:W1:Y:S01]  /*00b0*/  S2UR UR4, SR_CTAID.Y ;  /* 0x00000000000479c3 */ /* 0x000e620000002600 */
[----:B------:R-:W2:Y:S07]  /*00c0*/  LDCU.64 UR14, c[0x0][0x358] ;  /* 0x00006b00ff0e77ac */ /* 0x000eae0008000a00 */
[----:B------:R-:W3:Y:S01]  /*00d0*/  LDC.64 R22, c[0x0][0x3a8] ;  /* 0x0000ea00ff167b82 */ /* 0x000ee20000000a00 */
[----:B0-----:R-:W-:-:S02]  /*00e0*/  UISETP.GE.AND UP0, UPT, UR11, 0x1, UPT ;  /* 0x000000010b00788c */ /* 0x001fc4000bf06270 */
[----:B------:R-:W-:-:S04]  /*00f0*/  UIADD3 UR23, UPT, UPT, UR11, -0x1, URZ ;  /* 0xffffffff0b177890 */ /* 0x000fc8000fffe0ff */
[----:B------:R-:W-:Y:S01]  /*0100*/  PLOP3.LUT P2, PT, PT, PT, UP0, 0x80, 0x8 ;  /* 0x000000000008781c */ /* 0x000fe20003f4f008 */
[----:B-1----:R-:W-:Y:S02]  /*0110*/  UIMAD UR21, UR4, UR10, URZ ;  /* 0x0000000a041572a4 */ /* 0x002fe4000f8e02ff */
[----:B------:R-:W-:Y:S02]  /*0120*/  UIMAD UR4, UR4, UR11, URZ ;  /* 0x0000000b040472a4 */ /* 0x000fe4000f8e02ff */
[----:B------:R-:W-:Y:S02]  /*0130*/  UIMAD UR22, UR21, UR11, URZ ;  /* 0x0000000b151672a4 */ /* 0x000fe4000f8e02ff */
[C---:B------:R-:W-:Y:S02]  /*0140*/  IMAD R25, R0.reuse, UR21, RZ ;  /* 0x0000001500197c24 */ /* 0x040fe4000f8e02ff */
[----:B------:R-:W-:Y:S01]  /*0150*/  IMAD R24, R0, UR4, RZ ;  /* 0x0000000400187c24 */ /* 0x000fe2000f8e02ff */
[----:B------:R-:W-:-:S03]  /*0160*/  USHF.R.S32.HI UR24, URZ, 0x1f, UR22 ;  /* 0x0000001fff187899 */ /* 0x000fc60008011416 */
[----:B---3--:R-:W-:Y:S01]  /*0170*/  IMAD.WIDE R22, R24, 0x4, R22 ;  /* 0x0000000418167825 */ /* 0x008fe200078e0216 */
[----:B--2---:R-:W-:Y:S08]  /*0180*/  @!P2 BRA `(.L_x_106) ;  /* 0x0000000400bca947 */ /* 0x004ff00003800000 */
[----:B------:R-:W-:Y:S02]  /*0190*/  UISETP.GE.U32.AND UP1, UPT, UR23, 0xf, UPT ;  /* 0x0000000f1700788c */ /* 0x000fe4000bf26070 */
[----:B------:R-:W-:Y:S01]  /*01a0*/  ULOP3.LUT UR6, UR11, 0xf, URZ, 0xc0, !UPT ;  /* 0x0000000f0b067892 */ /* 0x000fe2000f8ec0ff */
[----:B------:R-:W-:-:S03]  /*01b0*/  UMOV UR4, URZ ;  /* 0x000000ff00047c82 */ /* 0x000fc60008000000 */
[----:B------:R-:W-:-:S03]  /*01c0*/  UISETP.NE.AND UP0, UPT, UR6, URZ, UPT ;  /* 0x000000ff0600728c */ /* 0x000fc6000bf05270 */
[----:B------:R-:W-:Y:S08]  /*01d0*/  BRA.U !UP1, `(.L_x_107) ;  /* 0x0000000109ac7547 */ /* 0x000ff0000b800000 */
[----:B------:R-:W-:Y:S01]  /*01e0*/  ULOP3.LUT UR4, UR11, 0x7ffffff0, URZ, 0xc0, !UPT ;  /* 0x7ffffff00b047892 */ /* 0x000fe2000f8ec0ff */
[----:B------:R-:W-:-:S11]  /*01f0*/  UMOV UR5, URZ ;  /* 0x000000ff00057c82 */ /* 0x000fd60008000000 */
.L_x_108:
[----:B------:R-:W-:-:S04]  /*0200*/  IMAD R33, R0, UR5, R29 ;  /* 0x0000000500217c24 */ /* 0x000fc8000f8e021d */
[----:B------:R-:W-:-:S05]  /*0210*/  IMAD.WIDE R32, R33, 0x4, R22 ;  /* 0x0000000421207825 */ /* 0x000fca00078e0216 */
[----:B0-----:R-:W2:Y:S01]  /*0220*/  LDG.E R4, desc[UR14][R32.64] ;  /* 0x0000000e20047981 */ /* 0x001ea2000c1e1900 */
[----:B------:R-:W-:-:S05]  /*0230*/  IMAD.WIDE R20, R0, 0x4, R32 ;  /* 0x0000000400147825 */ /* 0x000fca00078e0220 */
[----:B------:R0:W2:Y:S01]  /*0240*/  LDG.E R5, desc[UR14][R20.64] ;  /* 0x0000000e14057981 */ /* 0x0000a2000c1e1900 */
[----:B------:R-:W-:-:S05]  /*0250*/  IMAD.WIDE R30, R0, 0x4, R20 ;  /* 0x00000004001e7825 */ /* 0x000fca00078e0214 */
[----:B------:R1:W2:Y:S01]  /*0260*/  LDG.E R6, desc[UR14][R30.64] ;  /* 0x0000000e1e067981 */ /* 0x0002a2000c1e1900 */
[----:B------:R-:W-:-:S05]  /*0270*/  IMAD.WIDE R14, R0, 0x4, R30 ;  /* 0x00000004000e7825 */ /* 0x000fca00078e021e */
[----:B------:R-:W2:Y:S01]  /*0280*/  LDG.E R7, desc[UR14][R14.64] ;  /* 0x0000000e0e077981 */ /* 0x000ea2000c1e1900 */
[----:B------:R-:W-:-:S05]  /*0290*/  IMAD.WIDE R26, R0, 0x4, R14 ;  /* 0x00000004001a7825 */ /* 0x000fca00078e020e */
[----:B------:R3:W4:Y:S01]  /*02a0*/  LDG.E R8, desc[UR14][R26.64] ;  /* 0x0000000e1a087981 */ /* 0x000722000c1e1900 */
[----:B------:R-:W-:-:S05]  /*02b0*/  IMAD.WIDE R16, R0, 0x4, R26 ;  /* 0x0000000400107825 */ /* 0x000fca00078e021a */
[----:B------:R-:W4:Y:S01]  /*02c0*/  LDG.E R9, desc[UR14][R16.64] ;  /* 0x0000000e10097981 */ /* 0x000f22000c1e1900 */
[----:B------:R-:W-:-:S04]  /*02d0*/  IMAD.WIDE R10, R0, 0x4, R16 ;  /* 0x00000004000a7825 */ /* 0x000fc800078e0210 */
[C---:B------:R-:W-:Y:S02]  /*02e0*/  IMAD.WIDE R18, R0.reuse, 0x4, R10 ;  /* 0x0000000400127825 */ /* 0x040fe400078e020a */
[----:B------:R-:W4:Y:S02]  /*02f0*/  LDG.E R10, desc[UR14][R10.64] ;  /* 0x0000000e0a0a7981 */ /* 0x000f24000c1e1900 */
[----:B------:R-:W-:-:S04]  /*0300*/  IMAD.WIDE R12, R0, 0x4, R18 ;  /* 0x00000004000c7825 */ /* 0x000fc800078e0212 */
[C---:B0-----:R-:W-:Y:S01]  /*0310*/  IMAD.WIDE R20, R0.reuse, 0x4, R12 ;  /* 0x0000000400147825 */ /* 0x041fe200078e020c */
[----:B------:R-:W4:Y:S04]  /*0320*/  LDG.E R11, desc[UR14][R18.64] ;  /* 0x0000000e120b7981 */ /* 0x000f28000c1e1900 */
[----:B------:R-:W5:Y:S01]  /*0330*/  LDG.E R12, desc[UR14][R12.64] ;  /* 0x0000000e0c0c7981 */ /* 0x000f62000c1e1900 */
[----:B------:R-:W-:-:S05]  /*0340*/  IMAD.WIDE R36, R0, 0x4, R20 ;  /* 0x0000000400247825 */ /* 0x000fca00078e0214 */
[----:B------:R-:W5:Y:S01]  /*0350*/  LDG.E R14, desc[UR14][R36.64] ;  /* 0x0000000e240e7981 */ /* 0x000f62000c1e1900 */
[----:B------:R-:W-:-:S03]  /*0360*/  IMAD.WIDE R34, R0, 0x4, R36 ;  /* 0x0000000400227825 */ /* 0x000fc600078e0224 */
[----:B------:R0:W5:Y:S01]  /*0370*/  LDG.E R13, desc[UR14][R20.64] ;  /* 0x0000000e140d7981 */ /* 0x000162000c1e1900 */
[----:B------:R-:W-:-:S03]  /*0380*/  IMAD.WIDE R32, R0, 0x4, R34 ;  /* 0x0000000400207825 */ /* 0x000fc600078e0222 */
[----:B------:R-:W5:Y:S04]  /*0390*/  LDG.E R15, desc[UR14][R34.64] ;  /* 0x0000000e220f7981 */ /* 0x000f68000c1e1900 */
[----:B------:R-:W5:Y:S01]  /*03a0*/  LDG.E R16, desc[UR14][R32.64] ;  /* 0x0000000e20107981 */ /* 0x000f62000c1e1900 */
[----:B-1----:R-:W-:-:S05]  /*03b0*/  IMAD.WIDE R30, R0, 0x4, R32 ;  /* 0x00000004001e7825 */ /* 0x002fca00078e0220 */
[----:B------:R-:W5:Y:S01]  /*03c0*/  LDG.E R17, desc[UR14][R30.64] ;  /* 0x0000000e1e117981 */ /* 0x000f62000c1e1900 */
[----:B---3--:R-:W-:-:S05]  /*03d0*/  IMAD.WIDE R26, R0, 0x4, R30 ;  /* 0x00000004001a7825 */ /* 0x008fca00078e021e */
[----:B------:R-:W3:Y:S01]  /*03e0*/  LDG.E R18, desc[UR14][R26.64] ;  /* 0x0000000e1a127981 */ /* 0x000ee2000c1e1900 */
[----:B0-----:R-:W-:-:S05]  /*03f0*/  IMAD.WIDE R20, R0, 0x4, R26 ;  /* 0x0000000400147825 */ /* 0x001fca00078e021a */
[----:B------:R-:W3:Y:S01]  /*0400*/  LDG.E R19, desc[UR14][R20.64] ;  /* 0x0000000e14137981 */ /* 0x000ee2000c1e1900 */
[----:B------:R-:W-:Y:S02]  /*0410*/  ULEA UR7, UR5, UR20, 0x2 ;  /* 0x0000001405077291 */ /* 0x000fe4000f8e10ff */
[----:B------:R-:W-:-:S04]  /*0420*/  UIADD3 UR5, UPT, UPT, UR5, 0x10, URZ ;  /* 0x0000001005057890 */ /* 0x000fc8000fffe0ff */
[----:B------:R-:W-:-:S03]  /*0430*/  UISETP.NE.AND UP1, UPT, UR5, UR4, UPT ;  /* 0x000000040500728c */ /* 0x000fc6000bf25270 */
[----:B--2---:R0:W-:Y:S04]  /*0440*/  STL.128 [UR7], R4 ;  /* 0x00000004ff007987 */ /* 0x0041e80008100c07 */
[----:B----4-:R0:W-:Y:S04]  /*0450*/  STL.128 [UR7+0x10], R8 ;  /* 0x00001008ff007987 */ /* 0x0101e80008100c07 */
[----:B-----5:R0:W-:Y:S04]  /*0460*/  STL.128 [UR7+0x20], R12 ;  /* 0x0000200cff007987 */ /* 0x0201e80008100c07 */
[----:B---3--:R0:W-:Y:S01]  /*0470*/  STL.128 [UR7+0x30], R16 ;  /* 0x00003010ff007987 */ /* 0x0081e20008100c07 */
[----:B------:R-:W-:Y:S05]  /*0480*/  BRA.U UP1, `(.L_x_108) ;  /* 0xfffffffd015c7547 */ /* 0x000fea000b83ffff */
.L_x_107:
[----:B------:R-:W-:Y:S05]  /*0490*/  BRA.U !UP0, `(.L_x_106) ;  /* 0x0000000108f87547 */ /* 0x000fea000b800000 */
[----:B------:R-:W-:Y:S02]  /*04a0*/  UISETP.GE.U32.AND UP0, UPT, UR6, 0x8, UPT ;  /* 0x000000080600788c */ /* 0x000fe4000bf06070 */
[----:B------:R-:W-:-:S04]  /*04b0*/  ULOP3.LUT UR5, UR11, 0x7, URZ, 0xc0, !UPT ;  /* 0x000000070b057892 */ /* 0x000fc8000f8ec0ff */
[----:B------:R-:W-:-:S03]  /*04c0*/  UISETP.NE.AND UP1, UPT, UR5, URZ, UPT ;  /* 0x000000ff0500728c */ /* 0x000fc6000bf25270 */
[----:B------:R-:W-:Y:S08]  /*04d0*/  BRA.U !UP0, `(.L_x_109) ;  /* 0x00000001086c7547 */ /* 0x000ff0000b800000 */
[----:B0-----:R-:W-:-:S04]  /*04e0*/  IMAD R19, R0, UR4, R29 ;  /* 0x0000000400137c24 */ /* 0x001fc8000f8e021d */
[----:B------:R-:W-:-:S04]  /*04f0*/  IMAD.WIDE R18, R19, 0x4, R22 ;  /* 0x0000000413127825 */ /* 0x000fc800078e0216 */
[C---:B------:R-:W-:Y:S02]  /*0500*/  IMAD.WIDE R12, R0.reuse, 0x4, R18 ;  /* 0x00000004000c7825 */ /* 0x040fe400078e0212 */
[----:B------:R-:W2:Y:S02]  /*0510*/  LDG.E R18, desc[UR14][R18.64] ;  /* 0x0000000e12127981 */ /* 0x000ea4000c1e1900 */
[C---:B------:R-:W-:Y:S02]  /*0520*/  IMAD.WIDE R14, R0.reuse, 0x4, R12 ;  /* 0x00000004000e7825 */ /* 0x040fe400078e020c */
[----:B------:R-:W3:Y:S02]  /*0530*/  LDG.E R12, desc[UR14][R12.64] ;  /* 0x0000000e0c0c7981 */ /* 0x000ee4000c1e1900 */
[C---:B------:R-:W-:Y:S02]  /*0540*/  IMAD.WIDE R4, R0.reuse, 0x4, R14 ;  /* 0x0000000400047825 */ /* 0x040fe400078e020e */
[----:B------:R-:W4:Y:S02]  /*0550*/  LDG.E R14, desc[UR14][R14.64] ;  /* 0x0000000e0e0e7981 */ /* 0x000f24000c1e1900 */
[----:B------:R-:W-:-:S02]  /*0560*/  IMAD.WIDE R10, R0, 0x4, R4 ;  /* 0x00000004000a7825 */ /* 0x000fc400078e0204 */
[----:B------:R-:W5:Y:S02]  /*0570*/  LDG.E R4, desc[UR14][R4.64] ;  /* 0x0000000e04047981 */ /* 0x000f64000c1e1900 */
[C---:B------:R-:W-:Y:S02]  /*0580*/  IMAD.WIDE R8, R0.reuse, 0x4, R10 ;  /* 0x0000000400087825 */ /* 0x040fe400078e020a */
[----:B------:R-:W5:Y:S02]  /*0590*/  LDG.E R10, desc[UR14][R10.64] ;  /* 0x0000000e0a0a7981 */ /* 0x000f64000c1e1900 */
[C---:B------:R-:W-:Y:S02]  /*05a0*/  IMAD.WIDE R6, R0.reuse, 0x4, R8 ;  /* 0x0000000400067825 */ /* 0x040fe400078e0208 */
[----:B------:R-:W5:Y:S02]  /*05b0*/  LDG.E R8, desc[UR14][R8.64] ;  /* 0x0000000e08087981 */ /* 0x000f64000c1e1900 */
[----:B------:R-:W-:-:S02]  /*05c0*/  IMAD.WIDE R16, R0, 0x4, R6 ;  /* 0x0000000400107825 */ /* 0x000fc400078e0206 */
[----:B------:R-:W5:Y:S04]  /*05d0*/  LDG.E R6, desc[UR14][R6.64] ;  /* 0x0000000e06067981 */ /* 0x000f68000c1e1900 */
[----:B------:R-:W5:Y:S01]  /*05e0*/  LDG.E R16, desc[UR14][R16.64] ;  /* 0x0000000e10107981 */ /* 0x000f62000c1e1900 */
[----:B------:R-:W-:Y:S02]  /*05f0*/  ULEA UR6, UR4, UR20, 0x2 ;  /* 0x0000001404067291 */ /* 0x000fe4000f8e10ff */
[----:B------:R-:W-:-:S07]  /*0600*/  UIADD3 UR4, UPT, UPT, UR4, 0x8, URZ ;  /* 0x0000000804047890 */ /* 0x000fce000fffe0ff */
[----:B--2---:R1:W-:Y:S04]  /*0610*/  STL [UR6], R18 ;  /* 0x00000012ff007987 */ /* 0x0043e80008100806 */
[----:B---3--:R1:W-:Y:S04]  /*0620*/  STL [UR6+0x4], R12 ;  /* 0x0000040cff007987 */ /* 0x0083e80008100806 */
[----:B----4-:R1:W-:Y:S04]  /*0630*/  STL [UR6+0x8], R14 ;  /* 0x0000080eff007987 */ /* 0x0103e80008100806 */
[----:B-----5:R1:W-:Y:S04]  /*0640*/  STL [UR6+0xc], R4 ;  /* 0x00000c04ff007987 */ /* 0x0203e80008100806 */
[----:B------:R1:W-:Y:S04]  /*0650*/  STL [UR6+0x10], R10 ;  /* 0x0000100aff007987 */ /* 0x0003e80008100806 */
[----:B------:R1:W-:Y:S04]  /*0660*/  STL [UR6+0x14], R8 ;  /* 0x00001408ff007987 */ /* 0x0003e80008100806 */
[----:B------:R1:W-:Y:S04]  /*0670*/  STL [UR6+0x18], R6 ;  /* 0x00001806ff007987 */ /* 0x0003e80008100806 */
[----:B------:R1:W-:Y:S02]  /*0680*/  STL [UR6+0x1c], R16 ;  /* 0x00001c10ff007987 */ /* 0x0003e40008100806 */
.L_x_109:
[----:B------:R-:W-:Y:S05]  /*0690*/  BRA.U !UP1, `(.L_x_106) ;  /* 0x0000000109787547 */ /* 0x000fea000b800000 */
[----:B------:R-:W-:Y:S02]  /*06a0*/  UISETP.GE.U32.AND UP0, UPT, UR5, 0x4, UPT ;  /* 0x000000040500788c */ /* 0x000fe4000bf06070 */
[----:B------:R-:W-:-:S04]  /*06b0*/  ULOP3.LUT UR6, UR11, 0x3, URZ, 0xc0, !UPT ;  /* 0x000000030b067892 */ /* 0x000fc8000f8ec0ff */
[----:B------:R-:W-:-:S03]  /*06c0*/  UISETP.NE.AND UP1, UPT, UR6, URZ, UPT ;  /* 0x000000ff0600728c */ /* 0x000fc6000bf25270 */
[----:B------:R-:W-:Y:S08]  /*06d0*/  BRA.U !UP0, `(.L_x_110) ;  /* 0x00000001083c7547 */ /* 0x000ff0000b800000 */
[----:B0-----:R-:W-:-:S04]  /*06e0*/  IMAD R5, R0, UR4, R29 ;  /* 0x0000000400057c24 */ /* 0x001fc8000f8e021d */
[----:B-1----:R-:W-:-:S04]  /*06f0*/  IMAD.WIDE R4, R5, 0x4, R22 ;  /* 0x0000000405047825 */ /* 0x002fc800078e0216 */
[C---:B------:R-:W-:Y:S02]  /*0700*/  IMAD.WIDE R6, R0.reuse, 0x4, R4 ;  /* 0x0000000400067825 */ /* 0x040fe400078e0204 */
[----:B------:R-:W2:Y:S02]  /*0710*/  LDG.E R4, desc[UR14][R4.64] ;  /* 0x0000000e04047981 */ /* 0x000ea4000c1e1900 */
[C---:B------:R-:W-:Y:S02]  /*0720*/  IMAD.WIDE R8, R0.reuse, 0x4, R6 ;  /* 0x0000000400087825 */ /* 0x040fe400078e0206 */
[----:B------:R-:W3:Y:S02]  /*0730*/  LDG.E R6, desc[UR14][R6.64] ;  /* 0x0000000e06067981 */ /* 0x000ee4000c1e1900 */
[----:B------:R-:W-:Y:S02]  /*0740*/  IMAD.WIDE R10, R0, 0x4, R8 ;  /* 0x00000004000a7825 */ /* 0x000fe400078e0208 */
[----:B------:R-:W4:Y:S04]  /*0750*/  LDG.E R8, desc[UR14][R8.64] ;  /* 0x0000000e08087981 */ /* 0x000f28000c1e1900 */
[----:B------:R-:W5:Y:S01]  /*0760*/  LDG.E R10, desc[UR14][R10.64] ;  /* 0x0000000e0a0a7981 */ /* 0x000f62000c1e1900 */
[----:B------:R-:W-:-:S02]  /*0770*/  ULEA UR5, UR4, UR20, 0x2 ;  /* 0x0000001404057291 */ /* 0x000fc4000f8e10ff */
[----:B------:R-:W-:-:S07]  /*0780*/  UIADD3 UR4, UPT, UPT, UR4, 0x4, URZ ;  /* 0x0000000404047890 */ /* 0x000fce000fffe0ff */
[----:B--2---:R2:W-:Y:S04]  /*0790*/  STL [UR5], R4 ;  /* 0x00000004ff007987 */ /* 0x0045e80008100805 */
[----:B---3--:R2:W-:Y:S04]  /*07a0*/  STL [UR5+0x4], R6 ;  /* 0x00000406ff007987 */ /* 0x0085e80008100805 */
[----:B----4-:R2:W-:Y:S04]  /*07b0*/  STL [UR5+0x8], R8 ;  /* 0x00000808ff007987 */ /* 0x0105e80008100805 */
[----:B-----5:R2:W-:Y:S02]  /*07c0*/  STL [UR5+0xc], R10 ;  /* 0x00000c0aff007987 */ /* 0x0205e40008100805 */
.L_x_110:
[----:B------:R-:W-:Y:S05]  /*07d0*/  BRA.U !UP1, `(.L_x_106) ;  /* 0x0000000109287547 */ /* 0x000fea000b800000 */
[----:B------:R-:W-:-:S05]  /*07e0*/  UMOV UR5, URZ ;  /* 0x000000ff00057c82 */ /* 0x000fca0008000000 */
.L_x_111:
[----:B0-----:R-:W-:-:S04]  /*07f0*/  IMAD R5, R0, UR4, R29 ;  /* 0x0000000400057c24 */ /* 0x001fc8000f8e021d */
[----:B-123--:R-:W-:-:S06]  /*0800*/  IMAD.WIDE R4, R5, 0x4, R22 ;  /* 0x0000000405047825 */ /* 0x00efcc00078e0216 */
[----:B------:R-:W2:Y:S01]  /*0810*/  LDG.E R4, desc[UR14][R4.64] ;  /* 0x0000000e04047981 */ /* 0x000ea2000c1e1900 */
[----:B------:R-:W-:Y:S02]  /*0820*/  ULEA UR7, UR4, UR20, 0x2 ;  /* 0x0000001404077291 */ /* 0x000fe4000f8e10ff */
[----:B------:R-:W-:Y:S02]  /*0830*/  UIADD3 UR5, UPT, UPT, UR5, 0x1, URZ ;  /* 0x0000000105057890 */ /* 0x000fe4000fffe0ff */
[----:B------:R-:W-:Y:S02]  /*0840*/  UIADD3 UR4, UPT, UPT, UR4, 0x1, URZ ;  /* 0x0000000104047890 */ /* 0x000fe4000fffe0ff */
[----:B------:R-:W-:-:S03]  /*0850*/  UISETP.NE.AND UP0, UPT, UR5, UR6, UPT ;  /* 0x000000060500728c */ /* 0x000fc6000bf05270 */
[----:B--2---:R3:W-:Y:S06]  /*0860*/  STL [UR7], R4 ;  /* 0x00000004ff007987 */ /* 0x0047ec0008100807 */
[----:B------:R-:W-:Y:S05]  /*0870*/  BRA.U UP0, `(.L_x_111) ;  /* 0xfffffffd00dc7547 */ /* 0x000fea000b83ffff */
.L_x_106:
[----:B------:R-:W-:-:S09]  /*0880*/  UISETP.GE.AND UP0, UPT, UR10, 0x1, UPT ;  /* 0x000000010a00788c */ /* 0x000fd2000bf06270 */
[----:B------:R-:W-:Y:S05]  /*0890*/  BRA.U !UP0, `(.L_x_112) ;  /* 0x0000002d08687547 */ /* 0x000fea000b800000 */
[----:B------:R-:W4:Y:S01]  /*08a0*/  S2UR UR5, SR_CgaCtaId ;  /* 0x00000000000579c3 */ /* 0x000f220000008800 */
[----:B------:R-:W-:Y:S01]  /*08b0*/  UMOV UR4, 0x400 ;  /* 0x0000040000047882 */ /* 0x000fe20000000000 */
[----:B------:R-:W-:Y:S02]  /*08c0*/  ULOP3.LUT UR25, UR11, 0xf, URZ, 0xc0, !UPT ;  /* 0x0000000f0b197892 */ /* 0x000fe4000f8ec0ff */
[----:B------:R-:W-:Y:S02]  /*08d0*/  ULOP3.LUT UR26, UR11, 0x7, URZ, 0xc0, !UPT ;  /* 0x000000070b1a7892 */ /* 0x000fe4000f8ec0ff */
[----:B------:R-:W-:Y:S02]  /*08e0*/  ULOP3.LUT UR6, UR11, 0x7ffffff0, URZ, 0xc0, !UPT ;  /* 0x7ffffff00b067892 */ /* 0x000fe4000f8ec0ff */
[----:B------:R-:W-:Y:S02]  /*08f0*/  ULOP3.LUT UR27, UR11, 0x3, URZ, 0xc0, !UPT ;  /* 0x000000030b1b7892 */ /* 0x000fe4000f8ec0ff */
[----:B----4-:R-:W-:-:S04]  /*0900*/  ULEA UR4, UR5, UR4, 0x18 ;  /* 0x0000000405047291 */ /* 0x010fc8000f8ec0ff */
[----:B------:R-:W-:Y:S02]  /*0910*/  ULEA UR7, UR11, UR4, 0x2 ;  /* 0x000000040b077291 */ /* 0x000fe4000f8e10ff */
[----:B------:R-:W-:Y:S01]  /*0920*/  LEA R28, R3, UR4, 0x2 ;  /* 0x00000004031c7c11 */ /* 0x000fe2000f8e10ff */
[----:B------:R-:W-:-:S09]  /*0930*/  UMOV UR4, URZ ;  /* 0x000000ff00047c82 */ /* 0x000fd20008000000 */
.L_x_141:
[----:B----4-:R-:W4:Y:S01]  /*0940*/  LDCU UR11, c[0x0][0x3bc] ;  /* 0x00007780ff0b77ac */ /* 0x010f220008000800 */
[----:B------:R-:W-:Y:S01]  /*0950*/  BSSY.RECONVERGENT B0, `(.L_x_113) ;  /* 0x000009c000007945 */ /* 0x000fe20003800200 */
[----:B0-----:R-:W0:Y:S01]  /*0960*/  LDCU.64 UR12, c[0x0][0x388] ;  /* 0x00007100ff0c77ac */ /* 0x001e220008000a00 */
[----:B----4-:R-:W-:-:S13]  /*0970*/  ISETP.GE.AND P1, PT, R3, UR11, PT ;  /* 0x0000000b03007c0c */ /* 0x010fda000bf26270 */
[----:B0123--:R-:W-:Y:S05]  /*0980*/  @P1 BRA `(.L_x_114) ;  /* 0x0000000800601947 */ /* 0x00ffea0003800000 */
[----:B-123--:R-:W-:Y:S01]  /*0990*/  IADD3 R4, PT, PT, -R3, UR23, RZ ;  /* 0x0000001703047c10 */ /* 0x00efe2000fffe1ff */
[----:B------:R-:W-:Y:S01]  /*09a0*/  BSSY.RECONVERGENT B1, `(.L_x_115) ;  /* 0x000001b000017945 */ /* 0x000fe20003800200 */
[----:B------:R-:W-:Y:S02]  /*09b0*/  MOV R12, R3 ;  /* 0x00000003000c7202 */ /* 0x000fe40000000f00 */
[C---:B------:R-:W-:Y:S02]  /*09c0*/  LEA.HI R0, R4.reuse, 0x1, RZ, 0x1a ;  /* 0x0000000104007811 */ /* 0x040fe400078fd0ff */
[----:B------:R-:W-:Y:S02]  /*09d0*/  ISETP.GE.U32.AND P0, PT, R4, 0xc0, PT ;  /* 0x000000c00400780c */ /* 0x000fe40003f06070 */
[----:B------:R-:W-:-:S04]  /*09e0*/  LOP3.LUT R6, R0, 0x3, RZ, 0xc0, !PT ;  /* 0x0000000300067812 */ /* 0x000fc800078ec0ff */
[----:B------:R-:W-:-:S13]  /*09f0*/  ISETP.NE.AND P2, PT, R6, RZ, PT ;  /* 0x000000ff0600720c */ /* 0x000fda0003f45270 */
[----:B------:R-:W-:Y:S05]  /*0a00*/  @!P2 BRA `(.L_x_116) ;  /* 0x000000000050a947 */ /* 0x000fea0003800000 */
[----:B------:R-:W0:Y:S01]  /*0a10*/  LDCU.64 UR8, c[0x0][0x388] ;  /* 0x00007100ff0877ac */ /* 0x000e220008000a00 */
[----:B------:R-:W-:-:S05]  /*0a20*/  MOV R0, UR4 ;  /* 0x0000000400007c02 */ /* 0x000fca0008000f00 */
[----:B------:R-:W-:-:S05]  /*0a30*/  IMAD R0, R0, UR11, R3 ;  /* 0x0000000b00007c24 */ /* 0x000fca000f8e0203 */
[----:B------:R-:W-:-:S04]  /*0a40*/  IADD3 R5, P2, PT, R0, UR22, RZ ;  /* 0x0000001600057c10 */ /* 0x000fc8000ff5e0ff */
[----:B------:R-:W-:Y:S02]  /*0a50*/  LEA.HI.X.SX32 R0, R0, UR24, 0x1, P2 ;  /* 0x0000001800007c11 */ /* 0x000fe400090f0eff */
[----:B0-----:R-:W-:-:S04]  /*0a60*/  LEA R4, P2, R5, UR8, 0x2 ;  /* 0x0000000805047c11 */ /* 0x001fc8000f8410ff */
[----:B------:R-:W-:-:S05]  /*0a70*/  LEA.HI.X R5, R5, UR9, R0, 0x2, P2 ;  /* 0x0000000905057c11 */ /* 0x000fca00090f1400 */
[----:B------:R-:W2:Y:S01]  /*0a80*/  LDG.E.CONSTANT R7, desc[UR14][R4.64] ;  /* 0x0000000e04077981 */ /* 0x000ea2000c1e9900 */
[----:B------:R-:W-:Y:S02]  /*0a90*/  ISETP.NE.AND P2, PT, R6, 0x1, PT ;  /* 0x000000010600780c */ /* 0x000fe40003f45270 */
[----:B------:R-:W-:Y:S01]  /*0aa0*/  IADD3 R12, PT, PT, R3, 0x40, RZ ;  /* 0x00000040030c7810 */ /* 0x000fe20007ffe0ff */
[----:B--2---:R0:W-:Y:S10]  /*0ab0*/  STS [R28], R7 ;  /* 0x000000071c007388 */ /* 0x0041f40000000800 */
[----:B------:R-:W-:Y:S05]  /*0ac0*/  @!P2 BRA `(.L_x_116) ;  /* 0x000000000020a947 */ /* 0x000fea0003800000 */
[----:B------:R-:W-:Y:S01]  /*0ad0*/  ISETP.NE.AND P2, PT, R6, 0x2, PT ;  /* 0x000000020600780c */ /* 0x000fe20003f45270 */
[----:B0-----:R-:W2:-:S12]  /*0ae0*/  LDG.E.CONSTANT R7, desc[UR14][R4.64+0x100] ;  /* 0x0001000e04077981 */ /* 0x001e98000c1e9900 */
[----:B------:R-:W3:Y:S01]  /*0af0*/  @P2 LDG.E.CONSTANT R9, desc[UR14][R4.64+0x200] ;  /* 0x0002000e04092981 */ /* 0x000ee2000c1e9900 */
[C---:B------:R-:W-:Y:S02]  /*0b00*/  IADD3 R0, PT, PT, R3.reuse, 0xc0, RZ ;  /* 0x000000c003007810 */ /* 0x040fe40007ffe0ff */
[----:B------:R-:W-:Y:S02]  /*0b10*/  IADD3 R12, PT, PT, R3, 0x80, RZ ;  /* 0x00000080030c7810 */ /* 0x000fe40007ffe0ff */
[----:B------:R-:W-:Y:S01]  /*0b20*/  @P2 MOV R12, R0 ;  /* 0x00000000000c2202 */ /* 0x000fe20000000f00 */
[----:B--2---:R1:W-:Y:S04]  /*0b30*/  STS [R28+0x100], R7 ;  /* 0x000100071c007388 */ /* 0x0043e80000000800 */
[----:B---3--:R1:W-:Y:S02]  /*0b40*/  @P2 STS [R28+0x200], R9 ;  /* 0x000200091c002388 */ /* 0x0083e40000000800 */
.L_x_116:
[----:B------:R-:W-:Y:S05]  /*0b50*/  BSYNC.RECONVERGENT B1 ;  /* 0x0000000000017941 */ /* 0x000fea0003800200 */
.L_x_115:
[----:B------:R-:W-:Y:S05]  /*0b60*/  @!P0 BRA `(.L_x_114) ;  /* 0x0000000400e88947 */ /* 0x000fea0003800000 */
[----:B------:R-:W2:Y:S01]  /*0b70*/  S2UR UR8, SR_CgaCtaId ;  /* 0x00000000000879c3 */ /* 0x000ea20000008800 */
[----:B------:R-:W-:Y:S01]  /*0b80*/  IADD3 R0, PT, PT, -R12, UR11, RZ ;  /* 0x0000000b0c007c10 */ /* 0x000fe2000fffe1ff */
[----:B------:R-:W-:Y:S01]  /*0b90*/  UMOV UR5, 0x400 ;  /* 0x0000040000057882 */ /* 0x000fe20000000000 */
[----:B------:R-:W-:Y:S01]  /*0ba0*/  MOV R13, UR4 ;  /* 0x00000004000d7c02 */ /* 0x000fe20008000f00 */
[----:B------:R-:W-:Y:S01]  /*0bb0*/  BSSY.RECONVERGENT B1, `(.L_x_117) ;  /* 0x0000043000017945 */ /* 0x000fe20003800200 */
[----:B------:R-:W-:Y:S02]  /*0bc0*/  ISETP.GT.AND P2, PT, R0, 0x300, PT ;  /* 0x000003000000780c */ /* 0x000fe40003f44270 */
[----:B------:R-:W-:Y:S01]  /*0bd0*/  PLOP3.LUT P0, PT, PT, PT, PT, 0x80, 0x8 ;  /* 0x000000000008781c */ /* 0x000fe20003f0f070 */
[----:B------:R-:W-:Y:S01]  /*0be0*/  IMAD R13, R13, UR11, R12 ;  /* 0x0000000b0d0d7c24 */ /* 0x000fe2000f8e020c */
[----:B--2---:R-:W-:-:S06]  /*0bf0*/  ULEA UR5, UR8, UR5, 0x18 ;  /* 0x0000000508057291 */ /* 0x004fcc000f8ec0ff */
[----:B------:R-:W-:-:S04]  /*0c00*/  LEA R0, R12, UR5, 0x2 ;  /* 0x000000050c007c11 */ /* 0x000fc8000f8e10ff */
[----:B------:R-:W-:Y:S01]  /*0c10*/  IADD3 R0, PT, PT, R0, 0x200, RZ ;  /* 0x0000020000007810 */ /* 0x000fe20007ffe0ff */
[----:B------:R-:W-:Y:S06]  /*0c20*/  @!P2 BRA `(.L_x_118) ;  /* 0x0000000000eca947 */ /* 0x000fec0003800000 */
[----:B------:R-:W-:Y:S02]  /*0c30*/  MOV R15, UR11 ;  /* 0x0000000b000f7c02 */ /* 0x000fe40008000f00 */
[----:B------:R-:W-:Y:S02]  /*0c40*/  PLOP3.LUT P0, PT, PT, PT, PT, 0x8, 0x80 ;  /* 0x000000000080781c */ /* 0x000fe40003f0e170 */
[----:B------:R-:W-:-:S11]  /*0c50*/  IADD3 R15, PT, PT, R15, -0x300, RZ ;  /* 0xfffffd000f0f7810 */ /* 0x000fd60007ffe0ff */
.L_x_119:
[C---:B------:R-:W-:Y:S02]  /*0c60*/  IADD3 R4, PT, PT, R13.reuse, 0x100, RZ ;  /* 0x000001000d047810 */ /* 0x040fe40007ffe0ff */
[C---:B------:R-:W-:Y:S02]  /*0c70*/  IADD3 R5, PT, PT, R13.reuse, 0x200, RZ ;  /* 0x000002000d057810 */ /* 0x040fe40007ffe0ff */
[C---:B01----:R-:W-:Y:S02]  /*0c80*/  IADD3 R7, P2, PT, R4.reuse, UR22, RZ ;  /* 0x0000001604077c10 */ /* 0x043fe4000ff5e0ff */
[----:B------:R-:W-:Y:S02]  /*0c90*/  IADD3 R8, PT, PT, R13, 0x300, RZ ;  /* 0x000003000d087810 */ /* 0x000fe40007ffe0ff */
[----:B------:R-:W-:Y:S02]  /*0ca0*/  LEA.HI.X.SX32 R4, R4, UR24, 0x1, P2 ;  /* 0x0000001804047c11 */ /* 0x000fe400090f0eff */
[----:B------:R-:W-:-:S02]  /*0cb0*/  LEA R6, P2, R7, UR12, 0x2 ;  /* 0x0000000c07067c11 */ /* 0x000fc4000f8410ff */
[----:B------:R-:W-:Y:S02]  /*0cc0*/  IADD3 R17, P4, PT, R13, UR22, RZ ;  /* 0x000000160d117c10 */ /* 0x000fe4000ff9e0ff */
[----:B------:R-:W-:Y:S02]  /*0cd0*/  LEA.HI.X R7, R7, UR13, R4, 0x2, P2 ;  /* 0x0000000d07077c11 */ /* 0x000fe400090f1404 */
[----:B------:R-:W-:Y:S02]  /*0ce0*/  IADD3 R9, P3, PT, R5, UR22, RZ ;  /* 0x0000001605097c10 */ /* 0x000fe4000ff7e0ff */
[C---:B------:R-:W-:Y:S01]  /*0cf0*/  IADD3 R11, P2, PT, R8.reuse, UR22, RZ ;  /* 0x00000016080b7c10 */ /* 0x040fe2000ff5e0ff */
[----:B------:R-:W2:Y:S01]  /*0d00*/  LDG.E.CONSTANT R19, desc[UR14][R6.64+0x100] ;  /* 0x0001000e06137981 */ /* 0x000ea2000c1e9900 */
[----:B------:R-:W-:Y:S02]  /*0d10*/  LEA.HI.X.SX32 R18, R13, UR24, 0x1, P4 ;  /* 0x000000180d127c11 */ /* 0x000fe4000a0f0eff */
[----:B------:R-:W-:Y:S01]  /*0d20*/  LEA.HI.X.SX32 R16, R5, UR24, 0x1, P3 ;  /* 0x0000001805107c11 */ /* 0x000fe200098f0eff */
[----:B------:R-:W3:Y:S01]  /*0d30*/  LDG.E.CONSTANT R21, desc[UR14][R6.64+0x200] ;  /* 0x0002000e06157981 */ /* 0x000ee2000c1e9900 */
[----:B------:R-:W-:-:S02]  /*0d40*/  LEA.HI.X.SX32 R14, R8, UR24, 0x1, P2 ;  /* 0x00000018080e7c11 */ /* 0x000fc400090f0eff */
[----:B------:R-:W-:Y:S01]  /*0d50*/  LEA R4, P4, R17, UR12, 0x2 ;  /* 0x0000000c11047c11 */ /* 0x000fe2000f8810ff */
[----:B------:R-:W4:Y:S01]  /*0d60*/  LDG.E.CONSTANT R23, desc[UR14][R6.64+0x300] ;  /* 0x0003000e06177981 */ /* 0x000f22000c1e9900 */
[----:B------:R-:W-:Y:S02]  /*0d70*/  LEA R8, P2, R9, UR12, 0x2 ;  /* 0x0000000c09087c11 */ /* 0x000fe4000f8410ff */
[----:B------:R-:W-:Y:S02]  /*0d80*/  LEA R10, P3, R11, UR12, 0x2 ;  /* 0x0000000c0b0a7c11 */ /* 0x000fe4000f8610ff */
[----:B------:R-:W-:Y:S02]  /*0d90*/  LEA.HI.X R5, R17, UR13, R18, 0x2, P4 ;  /* 0x0000000d11057c11 */ /* 0x000fe4000a0f1412 */
[----:B------:R-:W-:Y:S01]  /*0da0*/  LEA.HI.X R9, R9, UR13, R16, 0x2, P2 ;  /* 0x0000000d09097c11 */ /* 0x000fe200090f1410 */
[----:B------:R-:W5:Y:S01]  /*0db0*/  LDG.E.CONSTANT R17, desc[UR14][R6.64] ;  /* 0x0000000e06117981 */ /* 0x000f62000c1e9900 */
[----:B------:R-:W-:-:S03]  /*0dc0*/  LEA.HI.X R11, R11, UR13, R14, 0x2, P3 ;  /* 0x0000000d0b0b7c11 */ /* 0x000fc600098f140e */
[----:B------:R-:W5:Y:S04]  /*0dd0*/  LDG.E.CONSTANT R31, desc[UR14][R8.64] ;  /* 0x0000000e081f7981 */ /* 0x000f68000c1e9900 */
        /* <DEDUP_REMOVED lines=10> */
[----:B------:R-:W5:Y:S01]  /*0e80*/  LDG.E.CONSTANT R37, desc[UR14][R4.64+0x300] ;  /* 0x0003000e04257981 */ /* 0x000f62000c1e9900 */
[----:B------:R-:W-:-:S04]  /*0e90*/  IADD3 R12, PT, PT, R12, 0x400, RZ ;  /* 0x000004000c0c7810 */ /* 0x000fc80007ffe0ff */
[----:B------:R-:W-:Y:S02]  /*0ea0*/  ISETP.GE.AND P2, PT, R12, R15, PT ;  /* 0x0000000f0c00720c */ /* 0x000fe40003f46270 */
[----:B------:R-:W-:Y:S01]  /*0eb0*/  IADD3 R13, PT, PT, R13, 0x400, RZ ;  /* 0x000004000d0d7810 */ /* 0x000fe20007ffe0ff */
[----:B--2---:R-:W-:Y:S04]  /*0ec0*/  STS [R0+0x300], R19 ;  /* 0x0003001300007388 */ /* 0x004fe80000000800 */
[----:B---3--:R-:W-:Y:S04]  /*0ed0*/  STS [R0+0x400], R21 ;  /* 0x0004001500007388 */ /* 0x008fe80000000800 */
[----:B----4-:R-:W-:Y:S04]  /*0ee0*/  STS [R0+0x500], R23 ;  /* 0x0005001700007388 */ /* 0x010fe80000000800 */
[----:B-----5:R-:W-:Y:S04]  /*0ef0*/  STS [R0+0x200], R17 ;  /* 0x0002001100007388 */ /* 0x020fe80000000800 */
[----:B------:R-:W-:Y:S04]  /*0f00*/  STS [R0+0x600], R31 ;  /* 0x0006001f00007388 */ /* 0x000fe80000000800 */
[----:B------:R-:W-:Y:S04]  /*0f10*/  STS [R0+0x700], R29 ;  /* 0x0007001d00007388 */ /* 0x000fe80000000800 */
[----:B------:R-:W-:Y:S04]  /*0f20*/  STS [R0+0x800], R27 ;  /* 0x0008001b00007388 */ /* 0x000fe80000000800 */
[----:B------:R-:W-:Y:S04]  /*0f30*/  STS [R0+0x900], R14 ;  /* 0x0009000e00007388 */ /* 0x000fe80000000800 */
[----:B------:R-:W-:Y:S04]  /*0f40*/  STS [R0+0xa00], R16 ;  /* 0x000a001000007388 */ /* 0x000fe80000000800 */
[----:B------:R-:W-:Y:S04]  /*0f50*/  STS [R0+0xb00], R18 ;  /* 0x000b001200007388 */ /* 0x000fe80000000800 */
[----:B------:R-:W-:Y:S04]  /*0f60*/  STS [R0+0xc00], R20 ;  /* 0x000c001400007388 */ /* 0x000fe80000000800 */
[----:B------:R-:W-:Y:S04]  /*0f70*/  STS [R0+0xd00], R22 ;  /* 0x000d001600007388 */ /* 0x000fe80000000800 */
[----:B------:R-:W-:Y:S04]  /*0f80*/  STS [R0+-0x200], R33 ;  /* 0xfffe002100007388 */ /* 0x000fe80000000800 */
[----:B------:R-:W-:Y:S04]  /*0f90*/  STS [R0+-0x100], R35 ;  /* 0xffff002300007388 */ /* 0x000fe80000000800 */
[----:B------:R-:W-:Y:S04]  /*0fa0*/  STS [R0], R7 ;  /* 0x0000000700007388 */ /* 0x000fe80000000800 */
[----:B------:R0:W-:Y:S02]  /*0fb0*/  STS [R0+0x100], R37 ;  /* 0x0001002500007388 */ /* 0x0001e40000000800 */
[----:B0-----:R-:W-:Y:S01]  /*0fc0*/  IADD3 R0, PT, PT, R0, 0x1000, RZ ;  /* 0x0000100000007810 */ /* 0x001fe20007ffe0ff */
[----:B------:R-:W-:Y:S06]  /*0fd0*/  @!P2 BRA `(.L_x_119) ;  /* 0xfffffffc0020a947 */ /* 0x000fec000383ffff */
.L_x_118:
[----:B------:R-:W-:Y:S05]  /*0fe0*/  BSYNC.RECONVERGENT B1 ;  /* 0x0000000000017941 */ /* 0x000fea0003800200 */
.L_x_117:
[----:B------:R-:W-:Y:S01]  /*0ff0*/  IADD3 R4, PT, PT, -R12, UR11, RZ ;  /* 0x0000000b0c047c10 */ /* 0x000fe2000fffe1ff */
[----:B------:R-:W-:Y:S03]  /*1000*/  BSSY.RECONVERGENT B1, `(.L_x_120) ;  /* 0x0000021000017945 */ /* 0x000fe60003800200 */
[----:B------:R-:W-:-:S13]  /*1010*/  ISETP.GT.AND P2, PT, R4, 0x100, PT ;  /* 0x000001000400780c */ /* 0x000fda0003f44270 */
[----:B------:R-:W-:Y:S05]  /*1020*/  @!P2 BRA `(.L_x_121) ;  /* 0x000000000078a947 */ /* 0x000fea0003800000 */
[----:B------:R-:W2:Y:S01]  /*1030*/  LDCU.64 UR8, c[0x0][0x388] ;  /* 0x00007100ff0877ac */ /* 0x000ea20008000a00 */
[C---:B01----:R-:W-:Y:S02]  /*1040*/  IADD3 R7, P0, PT, R13.reuse, UR22, RZ ;  /* 0x000000160d077c10 */ /* 0x043fe4000ff1e0ff */
[C---:B------:R-:W-:Y:S02]  /*1050*/  IADD3 R4, PT, PT, R13.reuse, 0x100, RZ ;  /* 0x000001000d047810 */ /* 0x040fe40007ffe0ff */
[----:B------:R-:W-:Y:S02]  /*1060*/  LEA.HI.X.SX32 R8, R13, UR24, 0x1, P0 ;  /* 0x000000180d087c11 */ /* 0x000fe400080f0eff */
[----:B------:R-:W-:Y:S02]  /*1070*/  IADD3 R5, P2, PT, R4, UR22, RZ ;  /* 0x0000001604057c10 */ /* 0x000fe4000ff5e0ff */
[----:B--2---:R-:W-:-:S04]  /*1080*/  LEA R6, P0, R7, UR8, 0x2 ;  /* 0x0000000807067c11 */ /* 0x004fc8000f8010ff */
[----:B------:R-:W-:Y:S02]  /*1090*/  LEA.HI.X R7, R7, UR9, R8, 0x2, P0 ;  /* 0x0000000907077c11 */ /* 0x000fe400080f1408 */
[----:B------:R-:W-:Y:S02]  /*10a0*/  LEA.HI.X.SX32 R8, R4, UR24, 0x1, P2 ;  /* 0x0000001804087c11 */ /* 0x000fe400090f0eff */
[C---:B------:R-:W-:Y:S01]  /*10b0*/  LEA R4, P0, R5.reuse, UR8, 0x2 ;  /* 0x0000000805047c11 */ /* 0x040fe2000f8010ff */
[----:B------:R-:W2:Y:S03]  /*10c0*/  LDG.E.CONSTANT R9, desc[UR14][R6.64] ;  /* 0x0000000e06097981 */ /* 0x000ea6000c1e9900 */
[----:B------:R-:W-:Y:S01]  /*10d0*/  LEA.HI.X R5, R5, UR9, R8, 0x2, P0 ;  /* 0x0000000905057c11 */ /* 0x000fe200080f1408 */
[----:B------:R-:W3:Y:S04]  /*10e0*/  LDG.E.CONSTANT R11, desc[UR14][R6.64+0x100] ;  /* 0x0001000e060b7981 */ /* 0x000ee8000c1e9900 */
[----:B------:R-:W4:Y:S04]  /*10f0*/  LDG.E.CONSTANT R15, desc[UR14][R6.64+0x200] ;  /* 0x0002000e060f7981 */ /* 0x000f28000c1e9900 */
[----:B------:R-:W5:Y:S04]  /*1100*/  LDG.E.CONSTANT R17, desc[UR14][R6.64+0x300] ;  /* 0x0003000e06117981 */ /* 0x000f68000c1e9900 */
[----:B------:R-:W5:Y:S04]  /*1110*/  LDG.E.CONSTANT R19, desc[UR14][R4.64] ;  /* 0x0000000e04137981 */ /* 0x000f68000c1e9900 */
[----:B------:R-:W5:Y:S04]  /*1120*/  LDG.E.CONSTANT R21, desc[UR14][R4.64+0x100] ;  /* 0x0001000e04157981 */ /* 0x000f68000c1e9900 */
[----:B------:R-:W5:Y:S04]  /*1130*/  LDG.E.CONSTANT R23, desc[UR14][R4.64+0x200] ;  /* 0x0002000e04177981 */ /* 0x000f68000c1e9900 */
[----:B------:R-:W5:Y:S01]  /*1140*/  LDG.E.CONSTANT R27, desc[UR14][R4.64+0x300] ;  /* 0x0003000e041b7981 */ /* 0x000f62000c1e9900 */
[----:B------:R-:W-:-:S02]  /*1150*/  PLOP3.LUT P0, PT, PT, PT, PT, 0x8, 0x80 ;  /* 0x000000000080781c */ /* 0x000fc40003f0e170 */
[----:B------:R-:W-:Y:S02]  /*1160*/  IADD3 R12, PT, PT, R12, 0x200, RZ ;  /* 0x000002000c0c7810 */ /* 0x000fe40007ffe0ff */
[----:B------:R-:W-:Y:S01]  /*1170*/  IADD3 R13, PT, PT, R13, 0x200, RZ ;  /* 0x000002000d0d7810 */ /* 0x000fe20007ffe0ff */
[----:B--2---:R-:W-:Y:S04]  /*1180*/  STS [R0+-0x200], R9 ;  /* 0xfffe000900007388 */ /* 0x004fe80000000800 */
[----:B---3--:R-:W-:Y:S04]  /*1190*/  STS [R0+-0x100], R11 ;  /* 0xffff000b00007388 */ /* 0x008fe80000000800 */
[----:B----4-:R-:W-:Y:S04]  /*11a0*/  STS [R0], R15 ;  /* 0x0000000f00007388 */ /* 0x010fe80000000800 */
[----:B-----5:R-:W-:Y:S04]  /*11b0*/  STS [R0+0x100], R17 ;  /* 0x0001001100007388 */ /* 0x020fe80000000800 */
[----:B------:R-:W-:Y:S04]  /*11c0*/  STS [R0+0x200], R19 ;  /* 0x0002001300007388 */ /* 0x000fe80000000800 */
[----:B------:R-:W-:Y:S04]  /*11d0*/  STS [R0+0x300], R21 ;  /* 0x0003001500007388 */ /* 0x000fe80000000800 */
[----:B------:R-:W-:Y:S04]  /*11e0*/  STS [R0+0x400], R23 ;  /* 0x0004001700007388 */ /* 0x000fe80000000800 */
[----:B------:R0:W-:Y:S02]  /*11f0*/  STS [R0+0x500], R27 ;  /* 0x0005001b00007388 */ /* 0x0001e40000000800 */
[----:B0-----:R-:W-:-:S07]  /*1200*/  IADD3 R0, PT, PT, R0, 0x800, RZ ;  /* 0x0000080000007810 */ /* 0x001fce0007ffe0ff */
.L_x_121:
[----:B------:R-:W-:Y:S05]  /*1210*/  BSYNC.RECONVERGENT B1 ;  /* 0x0000000000017941 */ /* 0x000fea0003800200 */
.L_x_120:
[----:B------:R-:W-:-:S13]  /*1220*/  ISETP.LT.OR P0, PT, R12, UR11, P0 ;  /* 0x0000000b0c007c0c */ /* 0x000fda0008701670 */
[----:B------:R-:W-:Y:S05]  /*1230*/  @!P0 BRA `(.L_x_114) ;  /* 0x0000000000348947 */ /* 0x000fea0003800000 */
[----:B------:R-:W2:Y:S01]  /*1240*/  LDCU.64 UR8, c[0x0][0x388] ;  /* 0x00007100ff0877ac */ /* 0x000ea20008000a00 */
[----:B------:R-:W-:-:S04]  /*1250*/  IADD3 R5, P0, PT, R13, UR22, RZ ;  /* 0x000000160d057c10 */ /* 0x000fc8000ff1e0ff */
[----:B------:R-:W-:Y:S02]  /*1260*/  LEA.HI.X.SX32 R6, R13, UR24, 0x1, P0 ;  /* 0x000000180d067c11 */ /* 0x000fe400080f0eff */
[----:B--2---:R-:W-:-:S04]  /*1270*/  LEA R4, P0, R5, UR8, 0x2 ;  /* 0x0000000805047c11 */ /* 0x004fc8000f8010ff */
[----:B------:R-:W-:-:S05]  /*1280*/  LEA.HI.X R5, R5, UR9, R6, 0x2, P0 ;  /* 0x0000000905057c11 */ /* 0x000fca00080f1406 */
[----:B01----:R-:W2:Y:S04]  /*1290*/  LDG.E.CONSTANT R7, desc[UR14][R4.64] ;  /* 0x0000000e04077981 */ /* 0x003ea8000c1e9900 */
[----:B------:R-:W3:Y:S04]  /*12a0*/  LDG.E.CONSTANT R9, desc[UR14][R4.64+0x100] ;  /* 0x0001000e04097981 */ /* 0x000ee8000c1e9900 */
[----:B------:R-:W4:Y:S04]  /*12b0*/  LDG.E.CONSTANT R11, desc[UR14][R4.64+0x200] ;  /* 0x0002000e040b7981 */ /* 0x000f28000c1e9900 */
[----:B------:R-:W5:Y:S04]  /*12c0*/  LDG.E.CONSTANT R13, desc[UR14][R4.64+0x300] ;  /* 0x0003000e040d7981 */ /* 0x000f68000c1e9900 */
[----:B--2---:R0:W-:Y:S04]  /*12d0*/  STS [R0+-0x200], R7 ;  /* 0xfffe000700007388 */ /* 0x0041e80000000800 */
[----:B---3--:R0:W-:Y:S04]  /*12e0*/  STS [R0+-0x100], R9 ;  /* 0xffff000900007388 */ /* 0x0081e80000000800 */
[----:B----4-:R0:W-:Y:S04]  /*12f0*/  STS [R0], R11 ;  /* 0x0000000b00007388 */ /* 0x0101e80000000800 */
[----:B-----5:R0:W-:Y:S02]  /*1300*/  STS [R0+0x100], R13 ;  /* 0x0001000d00007388 */ /* 0x0201e40000000800 */
.L_x_114:
[----:B------:R-:W-:Y:S05]  /*1310*/  BSYNC.RECONVERGENT B0 ;  /* 0x0000000000007941 */ /* 0x000fea0003800200 */
.L_x_113:
[----:B------:R-:W4:Y:S01]  /*1320*/  LDCU.128 UR16, c[0x0][0x390] ;  /* 0x00007200ff1077ac */ /* 0x000f220008000c00 */
[----:B0-----:R-:W0:Y:S01]  /*1330*/  LDC R0, c[0x0][0x3c0] ;  /* 0x0000f000ff007b82 */ /* 0x001e220000000800 */
[----:B------:R-:W-:Y:S01]  /*1340*/  UIADD3 UR10, UP0, UPT, UR21, UR4, URZ ;  /* 0x00000004150a7290 */ /* 0x000fe2000ff1e0ff */
[----:B------:R-:W1:Y:S03]  /*1350*/  LDCU.64 UR12, c[0x0][0x3a0] ;  /* 0x00007400ff0c77ac */ /* 0x000e660008000a00 */
[----:B------:R-:W-:Y:S02]  /*1360*/  USHF.L.U32 UR9, UR10, 0x2, URZ ;  /* 0x000000020a097899 */ /* 0x000fe400080006ff */
[----:B------:R-:W-:-:S04]  /*1370*/  ULEA.HI.X.SX32 UR8, UR21, URZ, 0x1, UP0 ;  /* 0x000000ff15087291 */ /* 0x000fc800080f0eff */
[----:B------:R-:W-:Y:S02]  /*1380*/  USHF.L.U64.HI UR10, UR10, 0x2, UR8 ;  /* 0x000000020a0a7899 */ /* 0x000fe40008010208 */
[----:B----4-:R-:W-:-:S04]  /*1390*/  UIADD3 UR5, UP0, UPT, UR9, UR18, URZ ;  /* 0x0000001209057290 */ /* 0x010fc8000ff1e0ff */
[----:B------:R-:W-:Y:S02]  /*13a0*/  UIADD3.X UR8, UPT, UPT, UR10, UR19, URZ, UP0, !UPT ;  /* 0x000000130a087290 */ /* 0x000fe400087fe4ff */
[----:B-123--:R-:W-:-:S04]  /*13b0*/  MOV R4, UR5 ;  /* 0x0000000500047c02 */ /* 0x00efc80008000f00 */
[----:B------:R-:W-:-:S05]  /*13c0*/  MOV R5, UR8 ;  /* 0x0000000800057c02 */ /* 0x000fca0008000f00 */
[----:B------:R1:W2:Y:S01]  /*13d0*/  LDG.E.CONSTANT R6, desc[UR14][R4.64] ;  /* 0x0000000e04067981 */ /* 0x0002a2000c1e9900 */
[----:B------:R-:W-:Y:S01]  /*13e0*/  LEA R7, R2, R3, 0x6 ;  /* 0x0000000302077211 */ /* 0x000fe200078e30ff */
[----:B------:R-:W-:-:S04]  /*13f0*/  UIADD3 UR5, UP0, UPT, UR9, UR12, URZ ;  /* 0x0000000c09057290 */ /* 0x000fc8000ff1e0ff */
[----:B0-----:R-:W-:Y:S01]  /*1400*/  IMAD R8, R0, UR4, R7 ;  /* 0x0000000400087c24 */ /* 0x001fe2000f8e0207 */
[----:B------:R-:W-:Y:S01]  /*1410*/  UIADD3.X UR8, UPT, UPT, UR10, UR13, URZ, UP0, !UPT ;  /* 0x0000000d0a087290 */ /* 0x000fe200087fe4ff */
[----:B------:R-:W-:-:S03]  /*1420*/  MOV R30, UR5 ;  /* 0x00000005001e7c02 */ /* 0x000fc60008000f00 */
[----:B------:R-:W-:Y:S01]  /*1430*/  SHF.R.S32.HI R10, RZ, 0x1f, R8 ;  /* 0x0000001fff0a7819 */ /* 0x000fe20000011408 */
[----:B------:R-:W-:Y:S01]  /*1440*/  BAR.SYNC.DEFER_BLOCKING 0x0 ;  /* 0x0000000000007b1d */ /* 0x000fe20000010000 */
[C---:B------:R-:W-:Y:S01]  /*1450*/  IADD3 R8, P0, PT, R25.reuse, R8, RZ ;  /* 0x0000000819087210 */ /* 0x040fe20007f1e0ff */
[----:B------:R-:W-:Y:S01]  /*1460*/  HFMA2 R7, -RZ, RZ, 0.96630859375, -0.0022525787353515625 ;  /* 0x3bbb989dff077431 */ /* 0x000fe200000001ff */
[----:B------:R-:W-:Y:S01]  /*1470*/  UISETP.GE.AND UP0, UPT, UR11, 0x1, UPT ;  /* 0x000000010b00788c */ /* 0x000fe2000bf06270 */
[----:B------:R-:W-:Y:S02]  /*1480*/  MOV R31, UR8 ;  /* 0x00000008001f7c02 */ /* 0x000fe40008000f00 */
[----:B------:R-:W-:Y:S02]  /*1490*/  LEA.HI.X.SX32 R27, R25, R10, 0x1, P0 ;  /* 0x0000000a191b7211 */ /* 0x000fe400000f0eff */
[C---:B------:R-:W-:Y:S01]  /*14a0*/  SHF.L.U32 R26, R8.reuse, 0x2, RZ ;  /* 0x00000002081a7819 */ /* 0x040fe200000006ff */
[----:B------:R0:W5:Y:S01]  /*14b0*/  LDG.E.CONSTANT R30, desc[UR14][R30.64] ;  /* 0x0000000e1e1e7981 */ /* 0x000162000c1e9900 */
[----:B------:R-:W-:-:S02]  /*14c0*/  SHF.L.U64.HI R27, R8, 0x2, R27 ;  /* 0x00000002081b7819 */ /* 0x000fc4000001021b */
[----:B-1----:R-:W-:-:S04]  /*14d0*/  IADD3 R4, P0, PT, R26, UR16, RZ ;  /* 0x000000101a047c10 */ /* 0x002fc8000ff1e0ff */
[----:B------:R-:W-:-:S05]  /*14e0*/  IADD3.X R5, PT, PT, R27, UR17, RZ, P0, !PT ;  /* 0x000000111b057c10 */ /* 0x000fca00087fe4ff */
[----:B------:R1:W5:Y:S01]  /*14f0*/  LDG.E.CONSTANT R29, desc[UR14][R4.64] ;  /* 0x0000000e041d7981 */ /* 0x000362000c1e9900 */
[----:B------:R-:W-:Y:S02]  /*1500*/  MOV R8, 0x437c0000 ;  /* 0x437c000000087802 */ /* 0x000fe40000000f00 */
[----:B------:R-:W-:Y:S01]  /*1510*/  PLOP3.LUT P2, PT, PT, PT, UP0, 0x80, 0x8 ;  /* 0x000000000008781c */ /* 0x000fe20003f4f008 */
[----:B------:R-:W-:Y:S02]  /*1520*/  HFMA2 R33, -RZ, RZ, 0, 0 ;  /* 0x00000000ff217431 */ /* 0x000fe400000001ff */
[----:B--2---:R-:W-:-:S04]  /*1530*/  FFMA.SAT R7, R6, R7, 0.5 ;  /* 0x3f00000006077423 */ /* 0x004fc80000002007 */
[----:B------:R-:W-:-:S04]  /*1540*/  FFMA.RM R7, R7, R8, 12582913 ;  /* 0x4b40000107077423 */ /* 0x000fc80000004008 */
[----:B------:R-:W-:-:S04]  /*1550*/  FADD R9, R7, -12583039 ;  /* 0xcb40007f07097421 */ /* 0x000fc80000000000 */
[----:B------:R-:W-:-:S04]  /*1560*/  FFMA R9, R6, 1.4426950216293334961, -R9 ;  /* 0x3fb8aa3b06097823 */ /* 0x000fc80000000809 */
[----:B------:R-:W-:-:S04]  /*1570*/  FFMA R9, R6, 1.925963033500011079e-08, R9 ;  /* 0x32a5706006097823 */ /* 0x000fc80000000009 */
[----:B------:R-:W2:Y:S01]  /*1580*/  MUFU.EX2 R6, R9 ;  /* 0x0000000900067308 */ /* 0x000ea20000000800 */
[----:B0-----:R-:W-:-:S05]  /*1590*/  SHF.L.U32 R31, R7, 0x17, RZ ;  /* 0x00000017071f7819 */ /* 0x001fca00000006ff */
[----:B--2---:R-:W-:Y:S01]  /*15a0*/  FMUL R31, R31, R6 ;  /* 0x000000061f1f7220 */ /* 0x004fe20000400000 */
[----:B-1----:R-:W-:Y:S06]  /*15b0*/  @!P2 BRA `(.L_x_122) ;  /* 0x000000080070a947 */ /* 0x002fec0003800000 */
[----:B------:R-:W-:Y:S01]  /*15c0*/  UISETP.GE.U32.AND UP0, UPT, UR23, 0xf, UPT ;  /* 0x0000000f1700788c */ /* 0x000fe2000bf06070 */
[----:B------:R-:W-:Y:S01]  /*15d0*/  MOV R33, RZ ;  /* 0x000000ff00217202 */ /* 0x000fe20000000f00 */
[----:B------:R-:W-:-:S07]  /*15e0*/  UMOV UR5, URZ ;  /* 0x000000ff00057c82 */ /* 0x000fce0008000000 */
[----:B------:R-:W-:Y:S05]  /*15f0*/  BRA.U !UP0, `(.L_x_123) ;  /* 0x0000000108dc7547 */ /* 0x000fea000b800000 */
[----:B------:R-:W0:Y:S01]  /*1600*/  S2UR UR8, SR_CgaCtaId ;  /* 0x00000000000879c3 */ /* 0x000e220000008800 */
[----:B------:R-:W-:Y:S01]  /*1610*/  UMOV UR5, 0x400 ;  /* 0x0000040000057882 */ /* 0x000fe20000000000 */
[----:B------:R-:W-:Y:S01]  /*1620*/  MOV R33, RZ ;  /* 0x000000ff00217202 */ /* 0x000fe20000000f00 */
[----:B0-----:R-:W-:-:S03]  /*1630*/  ULEA UR8, UR8, UR5, 0x18 ;  /* 0x0000000508087291 */ /* 0x001fc6000f8ec0ff */
[----:B------:R-:W-:-:S09]  /*1640*/  UMOV UR5, URZ ;  /* 0x000000ff00057c82 */ /* 0x000fd20008000000 */
.L_x_124:
[----:B------:R-:W-:-:S09]  /*1650*/  ULEA UR9, UR5, UR20, 0x2 ;  /* 0x0000001405097291 */ /* 0x000fd2000f8e10ff */
[----:B------:R-:W2:Y:S04]  /*1660*/  LDL.128 R20, [UR9] ;  /* 0x00000009ff147983 */ /* 0x000ea80008100c00 */
[----:B------:R-:W3:Y:S01]  /*1670*/  LDL.128 R12, [UR9+0x10] ;  /* 0x00001009ff0c7983 */ /* 0x000ee20008100c00 */
[----:B------:R-:W-:-:S03]  /*1680*/  ULEA UR10, UR5, UR8, 0x2 ;  /* 0x00000008050a7291 */ /* 0x000fc6000f8e10ff */
[----:B------:R-:W4:Y:S04]  /*1690*/  LDL.128 R4, [UR9+0x20] ;  /* 0x00002009ff047983 */ /* 0x000f280008100c00 */
[----:B------:R-:W4:Y:S04]  /*16a0*/  LDL.128 R8, [UR9+0x30] ;  /* 0x00003009ff087983 */ /* 0x000f280008100c00 */
[----:B------:R-:W0:Y:S01]  /*16b0*/  LDS.128 R16, [UR10] ;  /* 0x0000000aff107984 */ /* 0x000e220008000c00 */
[----:B------:R-:W-:-:S04]  /*16c0*/  UIADD3 UR5, UPT, UPT, UR5, 0x10, URZ ;  /* 0x0000001005057890 */ /* 0x000fc8000fffe0ff */
[----:B------:R-:W-:Y:S01]  /*16d0*/  UISETP.NE.AND UP0, UPT, UR5, UR6, UPT ;  /* 0x000000060500728c */ /* 0x000fe2000bf05270 */
[C---:B--2---:R-:W-:Y:S01]  /*16e0*/  FMUL R20, R31.reuse, R20 ;  /* 0x000000141f147220 */ /* 0x044fe20000400000 */
[C---:B------:R-:W-:Y:S01]  /*16f0*/  FMUL R21, R31.reuse, R21 ;  /* 0x000000151f157220 */ /* 0x040fe20000400000 */
[C---:B------:R-:W-:Y:S01]  /*1700*/  FMUL R22, R31.reuse, R22 ;  /* 0x000000161f167220 */ /* 0x040fe20000400000 */
[----:B------:R-:W-:Y:S01]  /*1710*/  FMUL R23, R31, R23 ;  /* 0x000000171f177220 */ /* 0x000fe20000400000 */
[----:B0-----:R-:W-:-:S04]  /*1720*/  FFMA R16, R20, R16, R33 ;  /* 0x0000001014107223 */ /* 0x001fc80000000021 */
[----:B------:R-:W-:Y:S01]  /*1730*/  FFMA R17, R17, R21, R16 ;  /* 0x0000001511117223 */ /* 0x000fe20000000010 */
[----:B------:R-:W-:Y:S03]  /*1740*/  STL.128 [UR9], R20 ;  /* 0x00000014ff007987 */ /* 0x000fe60008100c09 */
[----:B------:R-:W-:-:S04]  /*1750*/  FFMA R18, R18, R22, R17 ;  /* 0x0000001612127223 */ /* 0x000fc80000000011 */
[----:B------:R-:W-:Y:S02]  /*1760*/  FFMA R33, R19, R23, R18 ;  /* 0x0000001713217223 */ /* 0x000fe40000000012 */
[----:B------:R-:W0:Y:S04]  /*1770*/  LDS.128 R16, [UR10+0x10] ;  /* 0x0000100aff107984 */ /* 0x000e280008000c00 */
[----:B------:R-:W1:Y:S01]  /*1780*/  LDS.128 R20, [UR10+0x20] ;  /* 0x0000200aff147984 */ /* 0x000e620008000c00 */
[C---:B---3--:R-:W-:Y:S01]  /*1790*/  FMUL R12, R31.reuse, R12 ;  /* 0x0000000c1f0c7220 */ /* 0x048fe20000400000 */
[C---:B------:R-:W-:Y:S01]  /*17a0*/  FMUL R13, R31.reuse, R13 ;  /* 0x0000000d1f0d7220 */ /* 0x040fe20000400000 */
[C---:B------:R-:W-:Y:S01]  /*17b0*/  FMUL R14, R31.reuse, R14 ;  /* 0x0000000e1f0e7220 */ /* 0x040fe20000400000 */
[C---:B------:R-:W-:Y:S01]  /*17c0*/  FMUL R15, R31.reuse, R15 ;  /* 0x0000000f1f0f7220 */ /* 0x040fe20000400000 */
[----:B----4-:R-:W-:Y:S01]  /*17d0*/  FMUL R4, R31, R4 ;  /* 0x000000041f047220 */ /* 0x010fe20000400000 */
[----:B0-----:R-:W-:-:S04]  /*17e0*/  FFMA R16, R12, R16, R33 ;  /* 0x000000100c107223 */ /* 0x001fc80000000021 */
[----:B------:R-:W-:-:S04]  /*17f0*/  FFMA R17, R17, R13, R16 ;  /* 0x0000000d11117223 */ /* 0x000fc80000000010 */
[----:B------:R-:W-:-:S04]  /*1800*/  FFMA R18, R18, R14, R17 ;  /* 0x0000000e12127223 */ /* 0x000fc80000000011 */
[----:B------:R-:W-:-:S04]  /*1810*/  FFMA R19, R19, R15, R18 ;  /* 0x0000000f13137223 */ /* 0x000fc80000000012 */
[----:B-1----:R-:W-:Y:S02]  /*1820*/  FFMA R20, R4, R20, R19 ;  /* 0x0000001404147223 */ /* 0x002fe40000000013 */
[----:B------:R-:W0:Y:S01]  /*1830*/  LDS.128 R16, [UR10+0x30] ;  /* 0x0000300aff107984 */ /* 0x000e220008000c00 */
[C---:B------:R-:W-:Y:S01]  /*1840*/  FMUL R5, R31.reuse, R5 ;  /* 0x000000051f057220 */ /* 0x040fe20000400000 */
[C---:B------:R-:W-:Y:S01]  /*1850*/  FMUL R6, R31.reuse, R6 ;  /* 0x000000061f067220 */ /* 0x040fe20000400000 */
[C---:B------:R-:W-:Y:S01]  /*1860*/  FMUL R7, R31.reuse, R7 ;  /* 0x000000071f077220 */ /* 0x040fe20000400000 */
[C---:B------:R-:W-:Y:S01]  /*1870*/  FMUL R8, R31.reuse, R8 ;  /* 0x000000081f087220 */ /* 0x040fe20000400000 */
[C---:B------:R-:W-:Y:S01]  /*1880*/  FMUL R9, R31.reuse, R9 ;  /* 0x000000091f097220 */ /* 0x040fe20000400000 */
[C---:B------:R-:W-:Y:S01]  /*1890*/  FMUL R10, R31.reuse, R10 ;  /* 0x0000000a1f0a7220 */ /* 0x040fe20000400000 */
[----:B------:R-:W-:Y:S01]  /*18a0*/  FMUL R11, R31, R11 ;  /* 0x0000000b1f0b7220 */ /* 0x000fe20000400000 */
[----:B------:R-:W-:Y:S01]  /*18b0*/  FFMA R21, R21, R5, R20 ;  /* 0x0000000515157223 */ /* 0x000fe20000000014 */
[----:B------:R1:W-:Y:S03]  /*18c0*/  STL.128 [UR9+0x10], R12 ;  /* 0x0000100cff007987 */ /* 0x0003e60008100c09 */
[----:B------:R-:W-:Y:S01]  /*18d0*/  FFMA R22, R22, R6, R21 ;  /* 0x0000000616167223 */ /* 0x000fe20000000015 */
[----:B------:R1:W-:Y:S04]  /*18e0*/  STL.128 [UR9+0x20], R4 ;  /* 0x00002004ff007987 */ /* 0x0003e80008100c09 */
[----:B------:R1:W-:Y:S01]  /*18f0*/  STL.128 [UR9+0x30], R8 ;  /* 0x00003008ff007987 */ /* 0x0003e20008100c09 */
[----:B------:R-:W-:-:S04]  /*1900*/  FFMA R23, R23, R7, R22 ;  /* 0x0000000717177223 */ /* 0x000fc80000000016 */
[----:B0-----:R-:W-:-:S04]  /*1910*/  FFMA R16, R8, R16, R23 ;  /* 0x0000001008107223 */ /* 0x001fc80000000017 */
[----:B------:R-:W-:-:S04]  /*1920*/  FFMA R17, R17, R9, R16 ;  /* 0x0000000911117223 */ /* 0x000fc80000000010 */
[----:B------:R-:W-:-:S04]  /*1930*/  FFMA R18, R18, R10, R17 ;  /* 0x0000000a12127223 */ /* 0x000fc80000000011 */
[----:B------:R-:W-:Y:S01]  /*1940*/  FFMA R33, R19, R11, R18 ;  /* 0x0000000b13217223 */ /* 0x000fe20000000012 */
[----:B-1----:R-:W-:Y:S06]  /*1950*/  BRA.U UP0, `(.L_x_124) ;  /* 0xfffffffd003c7547 */ /* 0x002fec000b83ffff */
[----:B------:R-:W-:-:S05]  /*1960*/  UMOV UR5, UR6 ;  /* 0x0000000600057c82 */ /* 0x000fca0008000000 */
.L_x_123:
[----:B------:R-:W-:-:S09]  /*1970*/  UISETP.NE.AND UP0, UPT, UR25, URZ, UPT ;  /* 0x000000ff1900728c */ /* 0x000fd2000bf05270 */
[----:B------:R-:W-:Y:S05]  /*1980*/  BRA.U !UP0, `(.L_x_122) ;  /* 0x00000005087c7547 */ /* 0x000fea000b800000 */
[----:B------:R-:W-:Y:S02]  /*1990*/  UIADD3 UR8, UPT, UPT, UR25, -0x1, URZ ;  /* 0xffffffff19087890 */ /* 0x000fe4000fffe0ff */
[----:B------:R-:W-:Y:S02]  /*19a0*/  UISETP.NE.AND UP1, UPT, UR26, URZ, UPT ;  /* 0x000000ff1a00728c */ /* 0x000fe4000bf25270 */
[----:B------:R-:W-:-:S09]  /*19b0*/  UISETP.GE.U32.AND UP0, UPT, UR8, 0x7, UPT ;  /* 0x000000070800788c */ /* 0x000fd2000bf06070 */
[----:B------:R-:W-:Y:S05]  /*19c0*/  BRA.U !UP0, `(.L_x_125) ;  /* 0x0000000108a07547 */ /* 0x000fea000b800000 */
[----:B------:R-:W-:-:S09]  /*19d0*/  ULEA UR10, UR5, UR20, 0x2 ;  /* 0x00000014050a7291 */ /* 0x000fd2000f8e10ff */
[----:B------:R-:W2:Y:S04]  /*19e0*/  LDL R8, [UR10+0x4] ;  /* 0x0000040aff087983 */ /* 0x000ea80008100800 */
[----:B------:R-:W3:Y:S04]  /*19f0*/  LDL R32, [UR10] ;  /* 0x0000000aff207983 */ /* 0x000ee80008100800 */
[----:B------:R-:W4:Y:S04]  /*1a00*/  LDL R20, [UR10+0x8] ;  /* 0x0000080aff147983 */ /* 0x000f280008100800 */
[----:B------:R-:W4:Y:S04]  /*1a10*/  LDL R12, [UR10+0xc] ;  /* 0x00000c0aff0c7983 */ /* 0x000f280008100800 */
[----:B------:R-:W4:Y:S04]  /*1a20*/  LDL R22, [UR10+0x10] ;  /* 0x0000100aff167983 */ /* 0x000f280008100800 */
[----:B------:R-:W4:Y:S04]  /*1a30*/  LDL R18, [UR10+0x14] ;  /* 0x0000140aff127983 */ /* 0x000f280008100800 */
[----:B------:R-:W4:Y:S04]  /*1a40*/  LDL R16, [UR10+0x18] ;  /* 0x0000180aff107983 */ /* 0x000f280008100800 */
[----:B------:R-:W4:Y:S01]  /*1a50*/  LDL R14, [UR10+0x1c] ;  /* 0x00001c0aff0e7983 */ /* 0x000f220008100800 */
[----:B------:R-:W0:Y:S01]  /*1a60*/  S2UR UR9, SR_CgaCtaId ;  /* 0x00000000000979c3 */ /* 0x000e220000008800 */
[----:B------:R-:W-:-:S02]  /*1a70*/  UMOV UR8, 0x400 ;  /* 0x0000040000087882 */ /* 0x000fc40000000000 */
[----:B0-----:R-:W-:-:S04]  /*1a80*/  ULEA UR8, UR9, UR8, 0x18 ;  /* 0x0000000809087291 */ /* 0x001fc8000f8ec0ff */
[----:B------:R-:W-:-:S09]  /*1a90*/  ULEA UR8, UR5, UR8, 0x2 ;  /* 0x0000000805087291 */ /* 0x000fd2000f8e10ff */
[----:B------:R-:W0:Y:S01]  /*1aa0*/  LDS.128 R4, [UR8] ;  /* 0x00000008ff047984 */ /* 0x000e220008000c00 */
[----:B------:R-:W-:Y:S01]  /*1ab0*/  UIADD3 UR5, UPT, UPT, UR5, 0x8, URZ ;  /* 0x0000000805057890 */ /* 0x000fe2000fffe0ff */
[C---:B--2---:R-:W-:Y:S02]  /*1ac0*/  FMUL R13, R31.reuse, R8 ;  /* 0x000000081f0d7220 */ /* 0x044fe40000400000 */
[----:B------:R-:W1:Y:S01]  /*1ad0*/  LDS.128 R8, [UR8+0x10] ;  /* 0x00001008ff087984 */ /* 0x000e620008000c00 */
[----:B---3--:R-:W-:-:S04]  /*1ae0*/  FMUL R32, R31, R32 ;  /* 0x000000201f207220 */ /* 0x008fc80000400000 */
[----:B0-----:R-:W-:Y:S01]  /*1af0*/  FFMA R4, R32, R4, R33 ;  /* 0x0000000420047223 */ /* 0x001fe20000000021 */
[----:B----4-:R-:W-:-:S03]  /*1b00*/  FMUL R20, R31, R20 ;  /* 0x000000141f147220 */ /* 0x010fc60000400000 */
[----:B------:R-:W-:-:S04]  /*1b10*/  FFMA R5, R13, R5, R4 ;  /* 0x000000050d057223 */ /* 0x000fc80000000004 */
[----:B------:R-:W-:Y:S01]  /*1b20*/  FFMA R6, R20, R6, R5 ;  /* 0x0000000614067223 */ /* 0x000fe20000000005 */
[C---:B------:R-:W-:Y:S01]  /*1b30*/  FMUL R5, R31.reuse, R12 ;  /* 0x0000000c1f057220 */ /* 0x040fe20000400000 */
[C---:B------:R-:W-:Y:S01]  /*1b40*/  FMUL R22, R31.reuse, R22 ;  /* 0x000000161f167220 */ /* 0x040fe20000400000 */
[C---:B------:R-:W-:Y:S01]  /*1b50*/  FMUL R15, R31.reuse, R18 ;  /* 0x000000121f0f7220 */ /* 0x040fe20000400000 */
[C---:B------:R-:W-:Y:S01]  /*1b60*/  FMUL R16, R31.reuse, R16 ;  /* 0x000000101f107220 */ /* 0x040fe20000400000 */
[----:B------:R-:W-:Y:S01]  /*1b70*/  FMUL R17, R31, R14 ;  /* 0x0000000e1f117220 */ /* 0x000fe20000400000 */
[----:B------:R0:W-:Y:S04]  /*1b80*/  STL [UR10], R32 ;  /* 0x00000020ff007987 */ /* 0x0001e8000810080a */
[----:B------:R0:W-:Y:S04]  /*1b90*/  STL [UR10+0x4], R13 ;  /* 0x0000040dff007987 */ /* 0x0001e8000810080a */
[----:B------:R0:W-:Y:S04]  /*1ba0*/  STL [UR10+0x8], R20 ;  /* 0x00000814ff007987 */ /* 0x0001e8000810080a */
[----:B------:R0:W-:Y:S04]  /*1bb0*/  STL [UR10+0xc], R5 ;  /* 0x00000c05ff007987 */ /* 0x0001e8000810080a */
[----:B------:R0:W-:Y:S04]  /*1bc0*/  STL [UR10+0x10], R22 ;  /* 0x00001016ff007987 */ /* 0x0001e8000810080a */
[----:B------:R0:W-:Y:S04]  /*1bd0*/  STL [UR10+0x14], R15 ;  /* 0x0000140fff007987 */ /* 0x0001e8000810080a */
[----:B------:R0:W-:Y:S04]  /*1be0*/  STL [UR10+0x18], R16 ;  /* 0x00001810ff007987 */ /* 0x0001e8000810080a */
[----:B------:R0:W-:Y:S01]  /*1bf0*/  STL [UR10+0x1c], R17 ;  /* 0x00001c11ff007987 */ /* 0x0001e2000810080a */
[----:B------:R-:W-:-:S04]  /*1c00*/  FFMA R7, R5, R7, R6 ;  /* 0x0000000705077223 */ /* 0x000fc80000000006 */
[----:B-1----:R-:W-:-:S04]  /*1c10*/  FFMA R8, R22, R8, R7 ;  /* 0x0000000816087223 */ /* 0x002fc80000000007 */
[----:B------:R-:W-:-:S04]  /*1c20*/  FFMA R9, R15, R9, R8 ;  /* 0x000000090f097223 */ /* 0x000fc80000000008 */
[----:B------:R-:W-:-:S04]  /*1c30*/  FFMA R10, R16, R10, R9 ;  /* 0x0000000a100a7223 */ /* 0x000fc80000000009 */
[----:B0-----:R-:W-:-:S07]  /*1c40*/  FFMA R33, R17, R11, R10 ;  /* 0x0000000b11217223 */ /* 0x001fce000000000a */
.L_x_125:
        /* <DEDUP_REMOVED lines=16> */
[C---:B--2---:R-:W-:Y:S01]  /*1d50*/  FMUL R9, R31.reuse, R10 ;  /* 0x0000000a1f097220 */ /* 0x044fe20000400000 */
[C---:B---3--:R-:W-:Y:S01]  /*1d60*/  FMUL R8, R31.reuse, R8 ;  /* 0x000000081f087220 */ /* 0x048fe20000400000 */
[C---:B----4-:R-:W-:Y:S01]  /*1d70*/  FMUL R10, R31.reuse, R12 ;  /* 0x0000000c1f0a7220 */ /* 0x050fe20000400000 */
[----:B------:R-:W-:-:S03]  /*1d80*/  FMUL R11, R31, R14 ;  /* 0x0000000e1f0b7220 */ /* 0x000fc60000400000 */
[----:B------:R1:W-:Y:S04]  /*1d90*/  STL [UR10], R8 ;  /* 0x00000008ff007987 */ /* 0x0003e8000810080a */
[----:B------:R1:W-:Y:S04]  /*1da0*/  STL [UR10+0x4], R9 ;  /* 0x00000409ff007987 */ /* 0x0003e8000810080a */
[----:B------:R1:W-:Y:S04]  /*1db0*/  STL [UR10+0x8], R10 ;  /* 0x0000080aff007987 */ /* 0x0003e8000810080a */
[----:B------:R1:W-:Y:S01]  /*1dc0*/  STL [UR10+0xc], R11 ;  /* 0x00000c0bff007987 */ /* 0x0003e2000810080a */
[----:B0-----:R-:W-:-:S04]  /*1dd0*/  FFMA R4, R4, R8, R33 ;  /* 0x0000000804047223 */ /* 0x001fc80000000021 */
[----:B------:R-:W-:-:S04]  /*1de0*/  FFMA R5, R9, R5, R4 ;  /* 0x0000000509057223 */ /* 0x000fc80000000004 */
[----:B------:R-:W-:-:S04]  /*1df0*/  FFMA R6, R10, R6, R5 ;  /* 0x000000060a067223 */ /* 0x000fc80000000005 */
[----:B-1----:R-:W-:-:S07]  /*1e00*/  FFMA R33, R11, R7, R6 ;  /* 0x000000070b217223 */ /* 0x002fce0000000006 */
.L_x_126:
[----:B------:R-:W-:Y:S05]  /*1e10*/  BRA.U !UP1, `(.L_x_122) ;  /* 0x0000000109587547 */ /* 0x000fea000b800000 */
[----:B------:R-:W-:-:S09]  /*1e20*/  ULEA UR10, UR5, UR20, 0x2 ;  /* 0x00000014050a7291 */ /* 0x000fd2000f8e10ff */
[----:B------:R-:W2:Y:S01]  /*1e30*/  LDL R8, [UR10] ;  /* 0x0000000aff087983 */ /* 0x000ea20008100800 */
[----:B------:R-:W0:Y:S01]  /*1e40*/  S2UR UR9, SR_CgaCtaId ;  /* 0x00000000000979c3 */ /* 0x000e220000008800 */
[----:B------:R-:W-:Y:S01]  /*1e50*/  UMOV UR8, 0x400 ;  /* 0x0000040000087882 */ /* 0x000fe20000000000 */
[----:B------:R-:W-:Y:S02]  /*1e60*/  UISETP.NE.AND UP0, UPT, UR27, 0x1, UPT ;  /* 0x000000011b00788c */ /* 0x000fe4000bf05270 */
[----:B0-----:R-:W-:-:S04]  /*1e70*/  ULEA UR8, UR9, UR8, 0x18 ;  /* 0x0000000809087291 */ /* 0x001fc8000f8ec0ff */
[----:B------:R-:W-:-:S09]  /*1e80*/  ULEA UR5, UR5, UR8, 0x2 ;  /* 0x0000000805057291 */ /* 0x000fd2000f8e10ff */
[----:B------:R-:W0:Y:S01]  /*1e90*/  LDS.128 R4, [UR5] ;  /* 0x00000005ff047984 */ /* 0x000e220008000c00 */
[----:B--2---:R-:W-:-:S04]  /*1ea0*/  FMUL R8, R31, R8 ;  /* 0x000000081f087220 */ /* 0x004fc80000400000 */
[----:B0-----:R-:W-:Y:S01]  /*1eb0*/  FFMA R33, R8, R4, R33 ;  /* 0x0000000408217223 */ /* 0x001fe20000000021 */
[----:B------:R0:W-:Y:S01]  /*1ec0*/  STL [UR10], R8 ;  /* 0x00000008ff007987 */ /* 0x0001e2000810080a */
[----:B------:R-:W-:Y:S05]  /*1ed0*/  BRA.U !UP0, `(.L_x_122) ;  /* 0x0000000108287547 */ /* 0x000fea000b800000 */
[----:B------:R-:W2:Y:S01]  /*1ee0*/  LDL R4, [UR10+0x4] ;  /* 0x0000040aff047983 */ /* 0x000ea20008100800 */
[----:B------:R-:W-:Y:S01]  /*1ef0*/  UISETP.NE.AND UP0, UPT, UR27, 0x2, UPT ;  /* 0x000000021b00788c */ /* 0x000fe2000bf05270 */
[----:B--2---:R-:W-:-:S04]  /*1f00*/  FMUL R4, R31, R4 ;  /* 0x000000041f047220 */ /* 0x004fc80000400000 */
[----:B------:R-:W-:Y:S01]  /*1f10*/  FFMA R33, R4, R5, R33 ;  /* 0x0000000504217223 */ /* 0x000fe20000000021 */
[----:B------:R1:W-:Y:S03]  /*1f20*/  STL [UR10+0x4], R4 ;  /* 0x00000404ff007987 */ /* 0x0003e6000810080a */
[----:B------:R-:W-:Y:S05]  /*1f30*/  BRA.U !UP0, `(.L_x_122) ;  /* 0x0000000108107547 */ /* 0x000fea000b800000 */
[----:B-1----:R-:W2:Y:S02]  /*1f40*/  LDL R4, [UR10+0x8] ;  /* 0x0000080aff047983 */ /* 0x002ea40008100800 */
[----:B--2---:R-:W-:-:S04]  /*1f50*/  FMUL R4, R31, R4 ;  /* 0x000000041f047220 */ /* 0x004fc80000400000 */
[----:B------:R-:W-:Y:S01]  /*1f60*/  FFMA R33, R4, R6, R33 ;  /* 0x0000000604217223 */ /* 0x000fe20000000021 */
[----:B------:R2:W-:Y:S06]  /*1f70*/  STL [UR10+0x8], R4 ;  /* 0x00000804ff007987 */ /* 0x0005ec000810080a */
.L_x_122:
[----:B-----5:R-:W-:Y:S01]  /*1f80*/  FADD R29, R29, -R33 ;  /* 0x800000211d1d7221 */ /* 0x020fe20000000000 */
[----:B------:R-:W3:Y:S01]  /*1f90*/  LDCU.64 UR12, c[0x0][0x380] ;  /* 0x00007000ff0c77ac */ /* 0x000ee20008000a00 */
[----:B------:R-:W-:Y:S02]  /*1fa0*/  BSSY.RECONVERGENT B0, `(.L_x_127) ;  /* 0x000009e000007945 */ /* 0x000fe40003800200 */
[----:B------:R-:W-:Y:S02]  /*1fb0*/  FMUL R29, R30, R29 ;  /* 0x0000001d1e1d7220 */ /* 0x000fe40000400000 */
[----:B------:R-:W-:Y:S05]  /*1fc0*/  @P1 BRA `(.L_x_128) ;  /* 0x00000008006c1947 */ /* 0x000fea0003800000 */
[----:B------:R-:W-:Y:S01]  /*1fd0*/  IADD3 R5, PT, PT, -R3, UR23, RZ ;  /* 0x0000001703057c10 */ /* 0x000fe2000fffe1ff */
[----:B------:R-:W-:Y:S01]  /*1fe0*/  BSSY.RECONVERGENT B1, `(.L_x_129) ;  /* 0x000001c000017945 */ /* 0x000fe20003800200 */
[----:B------:R-:W-:Y:S02]  /*1ff0*/  MOV R11, R3 ;  /* 0x00000003000b7202 */ /* 0x000fe40000000f00 */
[C---:B-12---:R-:W-:Y:S02]  /*2000*/  LEA.HI R4, R5.reuse, 0x1, RZ, 0x1a ;  /* 0x0000000105047811 */ /* 0x046fe400078fd0ff */
[----:B------:R-:W-:Y:S02]  /*2010*/  ISETP.GE.U32.AND P0, PT, R5, 0xc0, PT ;  /* 0x000000c00500780c */ /* 0x000fe40003f06070 */
[----:B------:R-:W-:-:S04]  /*2020*/  LOP3.LUT R7, R4, 0x3, RZ, 0xc0, !PT ;  /* 0x0000000304077812 */ /* 0x000fc800078ec0ff */
[----:B------:R-:W-:-:S13]  /*2030*/  ISETP.NE.AND P1, PT, R7, RZ, PT ;  /* 0x000000ff0700720c */ /* 0x000fda0003f25270 */
[----:B------:R-:W-:Y:S05]  /*2040*/  @!P1 BRA `(.L_x_130) ;  /* 0x0000000000549947 */ /* 0x000fea0003800000 */
[----:B------:R-:W1:Y:S01]  /*2050*/  LDCU.64 UR8, c[0x0][0x380] ;  /* 0x00007000ff0877ac */ /* 0x000e620008000a00 */
[----:B------:R-:W-:-:S05]  /*2060*/  MOV R4, UR4 ;  /* 0x0000000400047c02 */ /* 0x000fca0008000f00 */
[----:B------:R-:W-:-:S05]  /*2070*/  IMAD R4, R4, UR11, R3 ;  /* 0x0000000b04047c24 */ /* 0x000fca000f8e0203 */
[----:B------:R-:W-:-:S04]  /*2080*/  IADD3 R5, P1, PT, R4, UR22, RZ ;  /* 0x0000001604057c10 */ /* 0x000fc8000ff3e0ff */
[----:B------:R-:W-:Y:S02]  /*2090*/  LEA.HI.X.SX32 R6, R4, UR24, 0x1, P1 ;  /* 0x0000001804067c11 */ /* 0x000fe400088f0eff */
[----:B-1----:R-:W-:-:S04]  /*20a0*/  LEA R4, P1, R5, UR8, 0x2 ;  /* 0x0000000805047c11 */ /* 0x002fc8000f8210ff */
[----:B------:R-:W-:-:S05]  /*20b0*/  LEA.HI.X R5, R5, UR9, R6, 0x2, P1 ;  /* 0x0000000905057c11 */ /* 0x000fca00088f1406 */
[----:B------:R-:W2:Y:S01]  /*20c0*/  LDG.E.CONSTANT R6, desc[UR14][R4.64] ;  /* 0x0000000e04067981 */ /* 0x000ea2000c1e9900 */
[----:B------:R-:W-:Y:S02]  /*20d0*/  LEA R9, R3, UR7, 0x2 ;  /* 0x0000000703097c11 */ /* 0x000fe4000f8e10ff */
[----:B------:R-:W-:Y:S02]  /*20e0*/  ISETP.NE.AND P1, PT, R7, 0x1, PT ;  /* 0x000000010700780c */ /* 0x000fe40003f25270 */
[----:B------:R-:W-:Y:S01]  /*20f0*/  IADD3 R11, PT, PT, R3, 0x40, RZ ;  /* 0x00000040030b7810 */ /* 0x000fe20007ffe0ff */
[----:B--2---:R1:W-:Y:S10]  /*2100*/  STS [R9], R6 ;  /* 0x0000000609007388 */ /* 0x0043f40000000800 */
[----:B------:R-:W-:Y:S05]  /*2110*/  @!P1 BRA `(.L_x_130) ;  /* 0x0000000000209947 */ /* 0x000fea0003800000 */
[----:B------:R-:W-:Y:S01]  /*2120*/  ISETP.NE.AND P1, PT, R7, 0x2, PT ;  /* 0x000000020700780c */ /* 0x000fe20003f25270 */
[----:B-1----:R-:W2:-:S12]  /*2130*/  LDG.E.CONSTANT R6, desc[UR14][R4.64+0x100] ;  /* 0x0001000e04067981 */ /* 0x002e98000c1e9900 */
[----:B------:R-:W4:Y:S01]  /*2140*/  @P1 LDG.E.CONSTANT R7, desc[UR14][R4.64+0x200] ;  /* 0x0002000e04071981 */ /* 0x000f22000c1e9900 */
[C---:B0-----:R-:W-:Y:S02]  /*2150*/  IADD3 R8, PT, PT, R3.reuse, 0xc0, RZ ;  /* 0x000000c003087810 */ /* 0x041fe40007ffe0ff */
[----:B------:R-:W-:Y:S02]  /*2160*/  IADD3 R11, PT, PT, R3, 0x80, RZ ;  /* 0x00000080030b7810 */ /* 0x000fe40007ffe0ff */
[----:B------:R-:W-:Y:S01]  /*2170*/  @P1 MOV R11, R8 ;  /* 0x00000008000b1202 */ /* 0x000fe20000000f00 */
[----:B--2---:R2:W-:Y:S04]  /*2180*/  STS [R9+0x100], R6 ;  /* 0x0001000609007388 */ /* 0x0045e80000000800 */
[----:B----4-:R2:W-:Y:S02]  /*2190*/  @P1 STS [R9+0x200], R7 ;  /* 0x0002000709001388 */ /* 0x0105e40000000800 */
.L_x_130:
[----:B---3--:R-:W-:Y:S05]  /*21a0*/  BSYNC.RECONVERGENT B1 ;  /* 0x0000000000017941 */ /* 0x008fea0003800200 */
.L_x_129:
[----:B------:R-:W-:Y:S05]  /*21b0*/  @!P0 BRA `(.L_x_128) ;  /* 0x0000000400f08947 */ /* 0x000fea0003800000 */
[----:B------:R-:W-:Y:S01]  /*21c0*/  IADD3 R4, PT, PT, -R11, UR11, RZ ;  /* 0x0000000b0b047c10 */ /* 0x000fe2000fffe1ff */
[----:B------:R-:W-:Y:S01]  /*21d0*/  BSSY.RECONVERGENT B1, `(.L_x_131) ;  /* 0x0000043000017945 */ /* 0x000fe20003800200 */
[----:B------:R-:W-:Y:S02]  /*21e0*/  PLOP3.LUT P0, PT, PT, PT, PT, 0x80, 0x8 ;  /* 0x000000000008781c */ /* 0x000fe40003f0f070 */
[----:B------:R-:W-:-:S13]  /*21f0*/  ISETP.GT.AND P1, PT, R4, 0x300, PT ;  /* 0x000003000400780c */ /* 0x000fda0003f24270 */
[----:B------:R-:W-:Y:S05]  /*2200*/  @!P1 BRA `(.L_x_132) ;  /* 0x0000000000fc9947 */ /* 0x000fea0003800000 */
[----:B------:R-:W-:Y:S02]  /*2210*/  MOV R10, UR11 ;  /* 0x0000000b000a7c02 */ /* 0x000fe40008000f00 */
[----:B------:R-:W-:Y:S02]  /*2220*/  PLOP3.LUT P0, PT, PT, PT, PT, 0x8, 0x80 ;  /* 0x000000000080781c */ /* 0x000fe40003f0e170 */
[----:B------:R-:W-:-:S11]  /*2230*/  IADD3 R10, PT, PT, R10, -0x300, RZ ;  /* 0xfffffd000a0a7810 */ /* 0x000fd60007ffe0ff */
.L_x_133:
[----:B0-----:R-:W-:-:S05]  /*2240*/  MOV R14, UR4 ;  /* 0x00000004000e7c02 */ /* 0x001fca0008000f00 */
[----:B------:R-:W-:Y:S01]  /*2250*/  IMAD R4, R14, UR11, R11 ;  /* 0x0000000b0e047c24 */ /* 0x000fe2000f8e020b */
[----:B--2---:R-:W-:-:S04]  /*2260*/  IADD3 R7, PT, PT, R11, 0x100, RZ ;  /* 0x000001000b077810 */ /* 0x004fc80007ffe0ff */
[----:B------:R-:W-:Y:S01]  /*2270*/  IADD3 R5, P1, PT, R4, UR22, RZ ;  /* 0x0000001604057c10 */ /* 0x000fe2000ff3e0ff */
[----:B------:R-:W-:-:S03]  /*2280*/  IMAD R7, R14, UR11, R7 ;  /* 0x0000000b0e077c24 */ /* 0x000fc6000f8e0207 */
[----:B-1----:R-:W-:Y:S02]  /*2290*/  LEA.HI.X.SX32 R6, R4, UR24, 0x1, P1 ;  /* 0x0000001804067c11 */ /* 0x002fe400088f0eff */
[----:B------:R-:W-:Y:S02]  /*22a0*/  LEA R4, P1, R5, UR12, 0x2 ;  /* 0x0000000c05047c11 */ /* 0x000fe4000f8210ff */
[----:B------:R-:W-:Y:S02]  /*22b0*/  IADD3 R9, PT, PT, R11, 0x200, RZ ;  /* 0x000002000b097810 */ /* 0x000fe40007ffe0ff */
[----:B------:R-:W-:Y:S02]  /*22c0*/  LEA.HI.X R5, R5, UR13, R6, 0x2, P1 ;  /* 0x0000000d05057c11 */ /* 0x000fe400088f1406 */
[----:B------:R-:W-:Y:S02]  /*22d0*/  IADD3 R17, P1, PT, R7, UR22, RZ ;  /* 0x0000001607117c10 */ /* 0x000fe4000ff3e0ff */
[----:B------:R-:W-:Y:S01]  /*22e0*/  IADD3 R19, PT, PT, R11, 0x300, RZ ;  /* 0x000003000b137810 */ /* 0x000fe20007ffe0ff */
[C---:B------:R-:W-:Y:S01]  /*22f0*/  IMAD R9, R14.reuse, UR11, R9 ;  /* 0x0000000b0e097c24 */ /* 0x040fe2000f8e0209 */
[----:B------:R-:W-:Y:S01]  /*2300*/  LEA.HI.X.SX32 R18, R7, UR24, 0x1, P1 ;  /* 0x0000001807127c11 */ /* 0x000fe200088f0eff */
[----:B------:R-:W2:Y:S01]  /*2310*/  LDG.E.CONSTANT R15, desc[UR14][R4.64] ;  /* 0x0000000e040f7981 */ /* 0x000ea2000c1e9900 */
[----:B------:R-:W-:Y:S01]  /*2320*/  LEA R6, P1, R17, UR12, 0x2 ;  /* 0x0000000c11067c11 */ /* 0x000fe2000f8210ff */
[----:B------:R-:W-:Y:S01]  /*2330*/  IMAD R19, R14, UR11, R19 ;  /* 0x0000000b0e137c24 */ /* 0x000fe2000f8e0213 */
[----:B------:R-:W-:Y:S01]  /*2340*/  IADD3 R16, P3, PT, R9, UR22, RZ ;  /* 0x0000001609107c10 */ /* 0x000fe2000ff7e0ff */
[----:B------:R-:W3:Y:S01]  /*2350*/  LDG.E.CONSTANT R12, desc[UR14][R4.64+0x100] ;  /* 0x0001000e040c7981 */ /* 0x000ee2000c1e9900 */
[----:B------:R-:W-:-:S02]  /*2360*/  LEA.HI.X R7, R17, UR13, R18, 0x2, P1 ;  /* 0x0000000d11077c11 */ /* 0x000fc400088f1412 */
[----:B------:R-:W-:Y:S01]  /*2370*/  IADD3 R32, P1, PT, R19, UR22, RZ ;  /* 0x0000001613207c10 */ /* 0x000fe2000ff3e0ff */
[----:B------:R-:W4:Y:S01]  /*2380*/  LDG.E.CONSTANT R13, desc[UR14][R4.64+0x200] ;  /* 0x0002000e040d7981 */ /* 0x000f22000c1e9900 */
[----:B------:R-:W-:Y:S02]  /*2390*/  LEA.HI.X.SX32 R9, R9, UR24, 0x1, P3 ;  /* 0x0000001809097c11 */ /* 0x000fe400098f0eff */
[C---:B0-----:R-:W-:Y:S01]  /*23a0*/  LEA R8, P3, R16.reuse, UR12, 0x2 ;  /* 0x0000000c10087c11 */ /* 0x041fe2000f8610ff */
[----:B------:R0:W5:Y:S01]  /*23b0*/  LDG.E.CONSTANT R14, desc[UR14][R4.64+0x300] ;  /* 0x0003000e040e7981 */ /* 0x000162000c1e9900 */
[----:B------:R-:W-:Y:S02]  /*23c0*/  LEA.HI.X.SX32 R19, R19, UR24, 0x1, P1 ;  /* 0x0000001813137c11 */ /* 0x000fe400088f0eff */
[----:B------:R-:W-:Y:S01]  /*23d0*/  LEA.HI.X R9, R16, UR13, R9, 0x2, P3 ;  /* 0x0000000d10097c11 */ /* 0x000fe200098f1409 */
[----:B------:R-:W5:Y:S04]  /*23e0*/  LDG.E.CONSTANT R17, desc[UR14][R6.64+0x100] ;  /* 0x0001000e06117981 */ /* 0x000f68000c1e9900 */
[----:B------:R-:W5:Y:S01]  /*23f0*/  LDG.E.CONSTANT R16, desc[UR14][R6.64] ;  /* 0x0000000e06107981 */ /* 0x000f62000c1e9900 */
[----:B0-----:R-:W-:-:S03]  /*2400*/  LEA R4, P1, R32, UR12, 0x2 ;  /* 0x0000000c20047c11 */ /* 0x001fc6000f8210ff */
        /* <DEDUP_REMOVED lines=11> */
[----:B------:R-:W-:-:S02]  /*24c0*/  LEA R31, R11, UR7, 0x2 ;  /* 0x000000070b1f7c11 */ /* 0x000fc4000f8e10ff */
[----:B------:R-:W-:-:S04]  /*24d0*/  IADD3 R11, PT, PT, R11, 0x400, RZ ;  /* 0x000004000b0b7810 */ /* 0x000fc80007ffe0ff */
[----:B------:R-:W-:Y:S01]  /*24e0*/  ISETP.GE.AND P1, PT, R11, R10, PT ;  /* 0x0000000a0b00720c */ /* 0x000fe20003f26270 */
[----:B--2---:R0:W-:Y:S04]  /*24f0*/  STS [R31], R15 ;  /* 0x0000000f1f007388 */ /* 0x0041e80000000800 */
[----:B---3--:R0:W-:Y:S04]  /*2500*/  STS [R31+0x100], R12 ;  /* 0x0001000c1f007388 */ /* 0x0081e80000000800 */
[----:B----4-:R0:W-:Y:S04]  /*2510*/  STS [R31+0x200], R13 ;  /* 0x0002000d1f007388 */ /* 0x0101e80000000800 */
[----:B-----5:R0:W-:Y:S04]  /*2520*/  STS [R31+0x300], R14 ;  /* 0x0003000e1f007388 */ /* 0x0201e80000000800 */
[----:B------:R0:W-:Y:S04]  /*2530*/  STS [R31+0x500], R17 ;  /* 0x000500111f007388 */ /* 0x0001e80000000800 */
        /* <DEDUP_REMOVED lines=10> */
[----:B------:R0:W-:Y:S01]  /*25e0*/  STS [R31+0xf00], R34 ;  /* 0x000f00221f007388 */ /* 0x0001e20000000800 */
[----:B------:R-:W-:Y:S05]  /*25f0*/  @!P1 BRA `(.L_x_133) ;  /* 0xfffffffc00109947 */ /* 0x000fea000383ffff */
.L_x_132:
[----:B------:R-:W-:Y:S05]  /*2600*/  BSYNC.RECONVERGENT B1 ;  /* 0x0000000000017941 */ /* 0x000fea0003800200 */
.L_x_131:
[----:B------:R-:W-:Y:S01]  /*2610*/  IADD3 R4, PT, PT, -R11, UR11, RZ ;  /* 0x0000000b0b047c10 */ /* 0x000fe2000fffe1ff */
[----:B------:R-:W-:Y:S03]  /*2620*/  BSSY.RECONVERGENT B1, `(.L_x_134) ;  /* 0x0000023000017945 */ /* 0x000fe60003800200 */
[----:B------:R-:W-:-:S13]  /*2630*/  ISETP.GT.AND P1, PT, R4, 0x100, PT ;  /* 0x000001000400780c */ /* 0x000fda0003f24270 */
[----:B------:R-:W-:Y:S05]  /*2640*/  @!P1 BRA `(.L_x_135) ;  /* 0x0000000000809947 */ /* 0x000fea0003800000 */
[----:B------:R-:W3:Y:S01]  /*2650*/  LDCU.64 UR8, c[0x0][0x380] ;  /* 0x00007000ff0877ac */ /* 0x000ee20008000a00 */
[----:B012---:R-:W-:Y:S02]  /*2660*/  MOV R6, UR4 ;  /* 0x0000000400067c02 */ /* 0x007fe40008000f00 */
[----:B------:R-:W-:-:S03]  /*2670*/  IADD3 R5, PT, PT, R11, 0x100, RZ ;  /* 0x000001000b057810 */ /* 0x000fc60007ffe0ff */
[C---:B------:R-:W-:Y:S02]  /*2680*/  IMAD R4, R6.reuse, UR11, R11 ;  /* 0x0000000b06047c24 */ /* 0x040fe4000f8e020b */
[----:B------:R-:W-:-:S03]  /*2690*/  IMAD R5, R6, UR11, R5 ;  /* 0x0000000b06057c24 */ /* 0x000fc6000f8e0205 */
[C---:B------:R-:W-:Y:S02]  /*26a0*/  IADD3 R7, P0, PT, R4.reuse, UR22, RZ ;  /* 0x0000001604077c10 */ /* 0x040fe4000ff1e0ff */
[C---:B------:R-:W-:Y:S02]  /*26b0*/  IADD3 R8, P1, PT, R5.reuse, UR22, RZ ;  /* 0x0000001605087c10 */ /* 0x040fe4000ff3e0ff */
[----:B------:R-:W-:Y:S02]  /*26c0*/  LEA.HI.X.SX32 R10, R4, UR24, 0x1, P0 ;  /* 0x00000018040a7c11 */ /* 0x000fe400080f0eff */
[----:B------:R-:W-:Y:S02]  /*26d0*/  LEA.HI.X.SX32 R5, R5, UR24, 0x1, P1 ;  /* 0x0000001805057c11 */ /* 0x000fe400088f0eff */
[----:B---3--:R-:W-:Y:S02]  /*26e0*/  LEA R6, P0, R7, UR8, 0x2 ;  /* 0x0000000807067c11 */ /* 0x008fe4000f8010ff */
[----:B------:R-:W-:-:S02]  /*26f0*/  LEA R4, P1, R8, UR8, 0x2 ;  /* 0x0000000808047c11 */ /* 0x000fc4000f8210ff */
[----:B------:R-:W-:Y:S02]  /*2700*/  LEA.HI.X R7, R7, UR9, R10, 0x2, P0 ;  /* 0x0000000907077c11 */ /* 0x000fe400080f140a */
[----:B------:R-:W-:-:S03]  /*2710*/  LEA.HI.X R5, R8, UR9, R5, 0x2, P1 ;  /* 0x0000000908057c11 */ /* 0x000fc600088f1405 */
[----:B------:R-:W2:Y:S04]  /*2720*/  LDG.E.CONSTANT R8, desc[UR14][R6.64] ;  /* 0x0000000e06087981 */ /* 0x000ea8000c1e9900 */
[----:B------:R-:W3:Y:S04]  /*2730*/  LDG.E.CONSTANT R10, desc[UR14][R6.64+0x100] ;  /* 0x0001000e060a7981 */ /* 0x000ee8000c1e9900 */
[----:B------:R-:W4:Y:S04]  /*2740*/  LDG.E.CONSTANT R12, desc[UR14][R6.64+0x200] ;  /* 0x0002000e060c7981 */ /* 0x000f28000c1e9900 */
[----:B------:R-:W5:Y:S04]  /*2750*/  LDG.E.CONSTANT R14, desc[UR14][R6.64+0x300] ;  /* 0x0003000e060e7981 */ /* 0x000f68000c1e9900 */
[----:B------:R-:W5:Y:S04]  /*2760*/  LDG.E.CONSTANT R16, desc[UR14][R4.64] ;  /* 0x0000000e04107981 */ /* 0x000f68000c1e9900 */
[----:B------:R-:W5:Y:S04]  /*2770*/  LDG.E.CONSTANT R18, desc[UR14][R4.64+0x100] ;  /* 0x0001000e04127981 */ /* 0x000f68000c1e9900 */
[----:B------:R-:W5:Y:S04]  /*2780*/  LDG.E.CONSTANT R20, desc[UR14][R4.64+0x200] ;  /* 0x0002000e04147981 */ /* 0x000f68000c1e9900 */
[----:B------:R-:W5:Y:S01]  /*2790*/  LDG.E.CONSTANT R22, desc[UR14][R4.64+0x300] ;  /* 0x0003000e04167981 */ /* 0x000f62000c1e9900 */
[----:B------:R-:W-:-:S02]  /*27a0*/  LEA R9, R11, UR7, 0x2 ;  /* 0x000000070b097c11 */ /* 0x000fc4000f8e10ff */
[----:B------:R-:W-:Y:S02]  /*27b0*/  PLOP3.LUT P0, PT, PT, PT, PT, 0x8, 0x80 ;  /* 0x000000000080781c */ /* 0x000fe40003f0e170 */
[----:B------:R-:W-:Y:S01]  /*27c0*/  IADD3 R11, PT, PT, R11, 0x200, RZ ;  /* 0x000002000b0b7810 */ /* 0x000fe20007ffe0ff */
[----:B--2---:R0:W-:Y:S04]  /*27d0*/  STS [R9], R8 ;  /* 0x0000000809007388 */ /* 0x0041e80000000800 */
[----:B---3--:R0:W-:Y:S04]  /*27e0*/  STS [R9+0x100], R10 ;  /* 0x0001000a09007388 */ /* 0x0081e80000000800 */
[----:B----4-:R0:W-:Y:S04]  /*27f0*/  STS [R9+0x200], R12 ;  /* 0x0002000c09007388 */ /* 0x0101e80000000800 */
[----:B-----5:R0:W-:Y:S04]  /*2800*/  STS [R9+0x300], R14 ;  /* 0x0003000e09007388 */ /* 0x0201e80000000800 */
[----:B------:R0:W-:Y:S04]  /*2810*/  STS [R9+0x400], R16 ;  /* 0x0004001009007388 */ /* 0x0001e80000000800 */
[----:B------:R0:W-:Y:S04]  /*2820*/  STS [R9+0x500], R18 ;  /* 0x0005001209007388 */ /* 0x0001e80000000800 */
[----:B------:R0:W-:Y:S04]  /*2830*/  STS [R9+0x600], R20 ;  /* 0x0006001409007388 */ /* 0x0001e80000000800 */
[----:B------:R0:W-:Y:S02]  /*2840*/  STS [R9+0x700], R22 ;  /* 0x0007001609007388 */ /* 0x0001e40000000800 */
.L_x_135:
[----:B------:R-:W-:Y:S05]  /*2850*/  BSYNC.RECONVERGENT B1 ;  /* 0x0000000000017941 */ /* 0x000fea0003800200 */
.L_x_134:
[----:B------:R-:W-:-:S13]  /*2860*/  ISETP.LT.OR P0, PT, R11, UR11, P0 ;  /* 0x0000000b0b007c0c */ /* 0x000fda0008701670 */
[----:B------:R-:W-:Y:S05]  /*2870*/  @!P0 BRA `(.L_x_128) ;  /* 0x0000000000408947 */ /* 0x000fea0003800000 */
[----:B------:R-:W3:Y:S01]  /*2880*/  LDCU.64 UR8, c[0x0][0x380] ;  /* 0x00007000ff0877ac */ /* 0x000ee20008000a00 */
[----:B------:R-:W-:-:S05]  /*2890*/  MOV R4, UR4 ;  /* 0x0000000400047c02 */ /* 0x000fca0008000f00 */
[----:B------:R-:W-:-:S05]  /*28a0*/  IMAD R4, R4, UR11, R11 ;  /* 0x0000000b04047c24 */ /* 0x000fca000f8e020b */
[----:B------:R-:W-:-:S04]  /*28b0*/  IADD3 R5, P0, PT, R4, UR22, RZ ;  /* 0x0000001604057c10 */ /* 0x000fc8000ff1e0ff */
[----:B012---:R-:W-:Y:S02]  /*28c0*/  LEA.HI.X.SX32 R6, R4, UR24, 0x1, P0 ;  /* 0x0000001804067c11 */ /* 0x007fe400080f0eff */
[----:B---3--:R-:W-:-:S04]  /*28d0*/  LEA R4, P0, R5, UR8, 0x2 ;  /* 0x0000000805047c11 */ /* 0x008fc8000f8010ff */
[----:B------:R-:W-:-:S05]  /*28e0*/  LEA.HI.X R5, R5, UR9, R6, 0x2, P0 ;  /* 0x0000000905057c11 */ /* 0x000fca00080f1406 */
[----:B------:R-:W2:Y:S04]  /*28f0*/  LDG.E.CONSTANT R6, desc[UR14][R4.64] ;  /* 0x0000000e04067981 */ /* 0x000ea8000c1e9900 */
[----:B------:R-:W3:Y:S04]  /*2900*/  LDG.E.CONSTANT R8, desc[UR14][R4.64+0x100] ;  /* 0x0001000e04087981 */ /* 0x000ee8000c1e9900 */
[----:B------:R-:W4:Y:S04]  /*2910*/  LDG.E.CONSTANT R10, desc[UR14][R4.64+0x200] ;  /* 0x0002000e040a7981 */ /* 0x000f28000c1e9900 */
[----:B------:R-:W5:Y:S01]  /*2920*/  LDG.E.CONSTANT R12, desc[UR14][R4.64+0x300] ;  /* 0x0003000e040c7981 */ /* 0x000f62000c1e9900 */
[----:B------:R-:W-:-:S05]  /*2930*/  LEA R7, R11, UR7, 0x2 ;  /* 0x000000070b077c11 */ /* 0x000fca000f8e10ff */
[----:B--2---:R0:W-:Y:S04]  /*2940*/  STS [R7], R6 ;  /* 0x0000000607007388 */ /* 0x0041e80000000800 */
[----:B---3--:R0:W-:Y:S04]  /*2950*/  STS [R7+0x100], R8 ;  /* 0x0001000807007388 */ /* 0x0081e80000000800 */
[----:B----4-:R0:W-:Y:S04]  /*2960*/  STS [R7+0x200], R10 ;  /* 0x0002000a07007388 */ /* 0x0101e80000000800 */
[----:B-----5:R0:W-:Y:S02]  /*2970*/  STS [R7+0x300], R12 ;  /* 0x0003000c07007388 */ /* 0x0201e40000000800 */
.L_x_128:
[----:B---3--:R-:W-:Y:S05]  /*2980*/  BSYNC.RECONVERGENT B0 ;  /* 0x0000000000007941 */ /* 0x008fea0003800200 */
.L_x_127:
[----:B------:R-:W-:Y:S01]  /*2990*/  BAR.SYNC.DEFER_BLOCKING 0x0 ;  /* 0x0000000000007b1d */ /* 0x000fe20000010000 */
[----:B0-----:R-:W-:-:S05]  /*29a0*/  HFMA2 R21, -RZ, RZ, 0, 0 ;  /* 0x00000000ff157431 */ /* 0x001fca00000001ff */
[----:B------:R-:W-:Y:S05]  /*29b0*/  @!P2 BRA `(.L_x_136) ;  /* 0x0000000800fca947 */ /* 0x000fea0003800000 */
        /* <DEDUP_REMOVED lines=9> */
.L_x_138:
[----:B------:R-:W-:-:S09]  /*2a50*/  ULEA UR10, UR5, UR20, 0x2 ;  /* 0x00000014050a7291 */ /* 0x000fd2000f8e10ff */
[----:B------:R-:W3:Y:S04]  /*2a60*/  LDL.128 R12, [UR10] ;  /* 0x0000000aff0c7983 */ /* 0x000ee80008100c00 */
[----:B-12---:R-:W2:Y:S01]  /*2a70*/  LDL.128 R8, [UR10+0x10] ;  /* 0x0000100aff087983 */ /* 0x006ea20008100c00 */
[----:B------:R-:W-:Y:S02]  /*2a80*/  ULEA UR9, UR5, UR8, 0x2 ;  /* 0x0000000805097291 */ /* 0x000fe4000f8e10ff */
[----:B------:R-:W-:Y:S01]  /*2a90*/  ULEA UR12, UR5, UR7, 0x2 ;  /* 0x00000007050c7291 */ /* 0x000fe2000f8e10ff */
[----:B------:R-:W4:Y:S06]  /*2aa0*/  LDL.128 R4, [UR10+0x20] ;  /* 0x0000200aff047983 */ /* 0x000f2c0008100c00 */
[----:B------:R-:W3:Y:S04]  /*2ab0*/  LDS.128 R16, [UR9] ;  /* 0x00000009ff107984 */ /* 0x000ee80008000c00 */
[----:B------:R-:W0:Y:S04]  /*2ac0*/  LDS R20, [UR12] ;  /* 0x0000000cff147984 */ /* 0x000e280008000800 */
[----:B------:R-:W-:Y:S04]  /*2ad0*/  LDS R31, [UR12+0xc] ;  /* 0x00000c0cff1f7984 */ /* 0x000fe80008000800 */
[----:B------:R-:W-:Y:S01]  /*2ae0*/  LDS R30, [UR12+0x24] ;  /* 0x0000240cff1e7984 */ /* 0x000fe20008000800 */
[C---:B---3--:R-:W-:Y:S01]  /*2af0*/  FFMA R16, R29.reuse, R16, R12 ;  /* 0x000000101d107223 */ /* 0x048fe2000000000c */
[C---:B------:R-:W-:Y:S01]  /*2b00*/  FFMA R17, R29.reuse, R17, R13 ;  /* 0x000000111d117223 */ /* 0x040fe2000000000d */
[C---:B------:R-:W-:Y:S01]  /*2b10*/  FFMA R18, R29.reuse, R18, R14 ;  /* 0x000000121d127223 */ /* 0x040fe2000000000e */
[----:B------:R-:W-:-:S02]  /*2b20*/  FFMA R19, R29, R19, R15 ;  /* 0x000000131d137223 */ /* 0x000fc4000000000f */
[----:B------:R-:W3:Y:S01]  /*2b30*/  LDL.128 R12, [UR10+0x30] ;  /* 0x0000300aff0c7983 */ /* 0x000ee20008100c00 */
[----:B0-----:R-:W-:-:S03]  /*2b40*/  FFMA R20, R16, R20, R21 ;  /* 0x0000001410147223 */ /* 0x001fc60000000015 */
[----:B------:R-:W0:Y:S02]  /*2b50*/  LDS R21, [UR12+0x4] ;  /* 0x0000040cff157984 */ /* 0x000e240008000800 */
[----:B0-----:R-:W-:Y:S02]  /*2b60*/  FFMA R21, R17, R21, R20 ;  /* 0x0000001511157223 */ /* 0x001fe40000000014 */
[----:B------:R-:W0:Y:S02]  /*2b70*/  LDS R20, [UR12+0x8] ;  /* 0x0000080cff147984 */ /* 0x000e240008000800 */
[----:B0-----:R-:W-:-:S04]  /*2b80*/  FFMA R20, R18, R20, R21 ;  /* 0x0000001412147223 */ /* 0x001fc80000000015 */
[----:B------:R-:W-:Y:S02]  /*2b90*/  FFMA R31, R19, R31, R20 ;  /* 0x0000001f131f7223 */ /* 0x000fe40000000014 */
[----:B------:R-:W2:Y:S02]  /*2ba0*/  LDS.128 R20, [UR9+0x10] ;  /* 0x00001009ff147984 */ /* 0x000ea40008000c00 */
[C---:B--2---:R-:W-:Y:S02]  /*2bb0*/  FFMA R21, R29.reuse, R21, R9 ;  /* 0x000000151d157223 */ /* 0x044fe40000000009 */
[----:B------:R-:W0:Y:S01]  /*2bc0*/  LDS R9, [UR12+0x10] ;  /* 0x0000100cff097984 */ /* 0x000e220008000800 */
[----:B------:R-:W-:-:S03]  /*2bd0*/  FFMA R20, R29, R20, R8 ;  /* 0x000000141d147223 */ /* 0x000fc60000000008 */
[----:B------:R-:W1:Y:S01]  /*2be0*/  LDS R8, [UR12+0x14] ;  /* 0x0000140cff087984 */ /* 0x000e620008000800 */
[----:B------:R-:W-:-:S03]  /*2bf0*/  FFMA R22, R29, R22, R10 ;  /* 0x000000161d167223 */ /* 0x000fc6000000000a */
[----:B------:R1:W-:Y:S04]  /*2c00*/  STL.128 [UR10], R16 ;  /* 0x00000010ff007987 */ /* 0x0003e80008100c0a */
[----:B------:R-:W2:Y:S01]  /*2c10*/  LDS R17, [UR12+0x18] ;  /* 0x0000180cff117984 */ /* 0x000ea20008000800 */
[----:B------:R-:W-:-:S03]  /*2c20*/  FFMA R23, R29, R23, R11 ;  /* 0x000000171d177223 */ /* 0x000fc6000000000b */
[----:B------:R-:W5:Y:S01]  /*2c30*/  LDS R16, [UR12+0x1c] ;  /* 0x00001c0cff107984 */ /* 0x000f620008000800 */
[----:B0-----:R-:W-:-:S04]  /*2c40*/  FFMA R10, R20, R9, R31 ;  /* 0x00000009140a7223 */ /* 0x001fc8000000001f */
[----:B-1----:R-:W-:Y:S02]  /*2c50*/  FFMA R19, R21, R8, R10 ;  /* 0x0000000815137223 */ /* 0x002fe4000000000a */
[----:B------:R-:W4:Y:S02]  /*2c60*/  LDS.128 R8, [UR9+0x20] ;  /* 0x00002009ff087984 */ /* 0x000f240008000c00 */
[----:B--2---:R-:W-:-:S04]  /*2c70*/  FFMA R18, R22, R17, R19 ;  /* 0x0000001116127223 */ /* 0x004fc80000000013 */
[----:B-----5:R-:W-:Y:S02]  /*2c80*/  FFMA R31, R23, R16, R18 ;  /* 0x00000010171f7223 */ /* 0x020fe40000000012 */
[----:B------:R-:W-:Y:S01]  /*2c90*/  LDS.128 R16, [UR9+0x30] ;  /* 0x00003009ff107984 */ /* 0x000fe20008000c00 */
[----:B----4-:R-:W-:-:S03]  /*2ca0*/  FFMA R4, R29, R8, R4 ;  /* 0x000000081d047223 */ /* 0x010fc60000000004 */
[----:B------:R-:W0:Y:S01]  /*2cb0*/  LDS R8, [UR12+0x20] ;  /* 0x0000200cff087984 */ /* 0x000e220008000800 */
[----:B------:R-:W-:-:S03]  /*2cc0*/  FFMA R5, R29, R9, R5 ;  /* 0x000000091d057223 */ /* 0x000fc60000000005 */
[----:B------:R-:W1:Y:S01]  /*2cd0*/  LDS R9, [UR12+0x28] ;  /* 0x0000280cff097984 */ /* 0x000e620008000800 */
[----:B------:R-:W-:-:S03]  /*2ce0*/  FFMA R6, R29, R10, R6 ;  /* 0x0000000a1d067223 */ /* 0x000fc60000000006 */
[----:B------:R-:W2:Y:S01]  /*2cf0*/  LDS R10, [UR12+0x2c] ;  /* 0x00002c0cff0a7984 */ /* 0x000ea20008000800 */
[----:B------:R-:W-:-:S03]  /*2d00*/  FFMA R7, R29, R11, R7 ;  /* 0x0000000b1d077223 */ /* 0x000fc60000000007 */
[----:B------:R-:W4:Y:S04]  /*2d10*/  LDS R11, [UR12+0x30] ;  /* 0x0000300cff0b7984 */ /* 0x000f280008000800 */
[----:B------:R5:W-:Y:S01]  /*2d20*/  STL.128 [UR10+0x10], R20 ;  /* 0x00001014ff007987 */ /* 0x000be20008100c0a */
[----:B0-----:R-:W-:-:S04]  /*2d30*/  FFMA R8, R4, R8, R31 ;  /* 0x0000000804087223 */ /* 0x001fc8000000001f */
[----:B-----5:R-:W-:Y:S02]  /*2d40*/  FFMA R21, R5, R30, R8 ;  /* 0x0000001e05157223 */ /* 0x020fe40000000008 */
[----:B------:R-:W-:Y:S01]  /*2d50*/  LDS R8, [UR12+0x3c] ;  /* 0x00003c0cff087984 */ /* 0x000fe20008000800 */
[----:B---3--:R-:W-:-:S03]  /*2d60*/  FFMA R12, R29, R16, R12 ;  /* 0x000000101d0c7223 */ /* 0x008fc6000000000c */
[----:B------:R-:W0:Y:S01]  /*2d70*/  LDS R16, [UR12+0x34] ;  /* 0x0000340cff107984 */ /* 0x000e220008000800 */
[----:B------:R-:W-:-:S03]  /*2d80*/  FFMA R13, R29, R17, R13 ;  /* 0x000000111d0d7223 */ /* 0x000fc6000000000d */
[----:B------:R-:W3:Y:S01]  /*2d90*/  LDS R17, [UR12+0x38] ;  /* 0x0000380cff117984 */ /* 0x000ee20008000800 */
[C---:B------:R-:W-:Y:S01]  /*2da0*/  FFMA R14, R29.reuse, R18, R14 ;  /* 0x000000121d0e7223 */ /* 0x040fe2000000000e */
[----:B------:R-:W-:Y:S01]  /*2db0*/  FFMA R15, R29, R19, R15 ;  /* 0x000000131d0f7223 */ /* 0x000fe2000000000f */
[----:B-1----:R-:W-:Y:S01]  /*2dc0*/  FFMA R18, R6, R9, R21 ;  /* 0x0000000906127223 */ /* 0x002fe20000000015 */
[----:B------:R1:W-:Y:S04]  /*2dd0*/  STL.128 [UR10+0x20], R4 ;  /* 0x00002004ff007987 */ /* 0x0003e80008100c0a */
[----:B------:R1:W-:Y:S01]  /*2de0*/  STL.128 [UR10+0x30], R12 ;  /* 0x0000300cff007987 */ /* 0x0003e20008100c0a */
[----:B--2---:R-:W-:Y:S01]  /*2df0*/  FFMA R9, R7, R10, R18 ;  /* 0x0000000a07097223 */ /* 0x004fe20000000012 */
[----:B------:R-:W-:-:S03]  /*2e00*/  UIADD3 UR5, UPT, UPT, UR5, 0x10, URZ ;  /* 0x0000001005057890 */ /* 0x000fc6000fffe0ff */
[----:B----4-:R-:W-:Y:S01]  /*2e10*/  FFMA R10, R12, R11, R9 ;  /* 0x0000000b0c0a7223 */ /* 0x010fe20000000009 */
[----:B------:R-:W-:-:S03]  /*2e20*/  UISETP.NE.AND UP0, UPT, UR5, UR6, UPT ;  /* 0x000000060500728c */ /* 0x000fc6000bf05270 */
[----:B0-----:R-:W-:-:S04]  /*2e30*/  FFMA R9, R13, R16, R10 ;  /* 0x000000100d097223 */ /* 0x001fc8000000000a */
[----:B---3--:R-:W-:-:S04]  /*2e40*/  FFMA R10, R14, R17, R9 ;  /* 0x000000110e0a7223 */ /* 0x008fc80000000009 */
[----:B------:R-:W-:Y:S01]  /*2e50*/  FFMA R21, R15, R8, R10 ;  /* 0x000000080f157223 */ /* 0x000fe2000000000a */
[----:B-1----:R-:W-:Y:S06]  /*2e60*/  BRA.U UP0, `(.L_x_138) ;  /* 0xfffffff900f87547 */ /* 0x002fec000b83ffff */
[----:B------:R-:W-:-:S05]  /*2e70*/  UMOV UR5, UR6 ;  /* 0x0000000600057c82 */ /* 0x000fca0008000000 */
.L_x_137:
[----:B------:R-:W-:-:S09]  /*2e80*/  UISETP.NE.AND UP0, UPT, UR25, URZ, UPT ;  /* 0x000000ff1900728c */ /* 0x000fd2000bf05270 */
[----:B------:R-:W-:Y:S05]  /*2e90*/  BRA.U !UP0, `(.L_x_136) ;  /* 0x0000000508c47547 */ /* 0x000fea000b800000 */
[----:B------:R-:W-:Y:S02]  /*2ea0*/  UIADD3 UR8, UPT, UPT, UR25, -0x1, URZ ;  /* 0xffffffff19087890 */ /* 0x000fe4000fffe0ff */
[----:B------:R-:W-:Y:S02]  /*2eb0*/  UISETP.NE.AND UP1, UPT, UR26, URZ, UPT ;  /* 0x000000ff1a00728c */ /* 0x000fe4000bf25270 */
[----:B------:R-:W-:-:S09]  /*2ec0*/  UISETP.GE.U32.AND UP0, UPT, UR8, 0x7, UPT ;  /* 0x000000070800788c */ /* 0x000fd2000bf06070 */
[----:B------:R-:W-:Y:S05]  /*2ed0*/  BRA.U !UP0, `(.L_x_139) ;  /* 0x0000000108c47547 */ /* 0x000fea000b800000 */
[----:B------:R-:W-:-:S09]  /*2ee0*/  ULEA UR10, UR5, UR20, 0x2 ;  /* 0x00000014050a7291 */ /* 0x000fd2000f8e10ff */
[----:B------:R-:W3:Y:S04]  /*2ef0*/  LDL R20, [UR10] ;  /* 0x0000000aff147983 */ /* 0x000ee80008100800 */
[----:B------:R-:W4:Y:S04]  /*2f00*/  LDL R10, [UR10+0x4] ;  /* 0x0000040aff0a7983 */ /* 0x000f280008100800 */
[----:B------:R-:W5:Y:S04]  /*2f10*/  LDL R18, [UR10+0x8] ;  /* 0x0000080aff127983 */ /* 0x000f680008100800 */
[----:B------:R-:W5:Y:S04]  /*2f20*/  LDL R12, [UR10+0xc] ;  /* 0x00000c0aff0c7983 */ /* 0x000f680008100800 */
[----:B------:R-:W5:Y:S04]  /*2f30*/  LDL R15, [UR10+0x10] ;  /* 0x0000100aff0f7983 */ /* 0x000f680008100800 */
[----:B------:R-:W5:Y:S04]  /*2f40*/  LDL R16, [UR10+0x14] ;  /* 0x0000140aff107983 */ /* 0x000f680008100800 */
[----:B------:R-:W5:Y:S04]  /*2f50*/  LDL R13, [UR10+0x18] ;  /* 0x0000180aff0d7983 */ /* 0x000f680008100800 */
[----:B------:R-:W5:Y:S01]  /*2f60*/  LDL R14, [UR10+0x1c] ;  /* 0x00001c0aff0e7983 */ /* 0x000f620008100800 */
[----:B------:R-:W0:Y:S01]  /*2f70*/  S2UR UR9, SR_CgaCtaId ;  /* 0x00000000000979c3 */ /* 0x000e220000008800 */
[----:B------:R-:W-:-:S02]  /*2f80*/  UMOV UR8, 0x400 ;  /* 0x0000040000087882 */ /* 0x000fc40000000000 */
[----:B0-----:R-:W-:Y:S02]  /*2f90*/  ULEA UR8, UR9, UR8, 0x18 ;  /* 0x0000000809087291 */ /* 0x001fe4000f8ec0ff */
[----:B------:R-:W-:Y:S02]  /*2fa0*/  ULEA UR9, UR5, UR7, 0x2 ;  /* 0x0000000705097291 */ /* 0x000fe4000f8e10ff */
[----:B------:R-:W-:Y:S02]  /*2fb0*/  ULEA UR8, UR5, UR8, 0x2 ;  /* 0x0000000805087291 */ /* 0x000fe4000f8e10ff */
[----:B------:R-:W-:-:S05]  /*2fc0*/  UIADD3 UR5, UPT, UPT, UR5, 0x8, URZ ;  /* 0x0000000805057890 */ /* 0x000fca000fffe0ff */
[----:B------:R-:W-:Y:S04]  /*2fd0*/  LDS R8, [UR9] ;  /* 0x00000009ff087984 */ /* 0x000fe80008000800 */
[----:B-12---:R-:W3:Y:S04]  /*2fe0*/  LDS.128 R4, [UR8] ;  /* 0x00000008ff047984 */ /* 0x006ee80008000c00 */
[----:B------:R-:W0:Y:S04]  /*2ff0*/  LDS R19, [UR9+0x4] ;  /* 0x00000409ff137984 */ /* 0x000e280008000800 */
[----:B------:R-:W1:Y:S01]  /*3000*/  LDS R17, [UR9+0x8] ;  /* 0x00000809ff117984 */ /* 0x000e620008000800 */
[----:B---3--:R-:W-:-:S04]  /*3010*/  FFMA R20, R29, R4, R20 ;  /* 0x000000041d147223 */ /* 0x008fc80000000014 */
[----:B------:R-:W-:Y:S01]  /*3020*/  FFMA R4, R20, R8, R21 ;  /* 0x0000000814047223 */ /* 0x000fe20000000015 */
[C---:B----4-:R-:W-:Y:S01]  /*3030*/  FFMA R23, R29.reuse, R5, R10 ;  /* 0x000000051d177223 */ /* 0x050fe2000000000a */
[----:B------:R-:W-:Y:S01]  /*3040*/  LDS R21, [UR9+0x1c] ;  /* 0x00001c09ff157984 */ /* 0x000fe20008000800 */
[----:B-----5:R-:W-:Y:S02]  /*3050*/  FFMA R31, R29, R6, R18 ;  /* 0x000000061d1f7223 */ /* 0x020fe40000000012 */
[----:B0-----:R-:W-:Y:S01]  /*3060*/  FFMA R22, R23, R19, R4 ;  /* 0x0000001317167223 */ /* 0x001fe20000000004 */
[----:B------:R-:W0:Y:S01]  /*3070*/  LDS.128 R8, [UR8+0x10] ;  /* 0x00001008ff087984 */ /* 0x000e220008000c00 */
[----:B------:R-:W-:Y:S02]  /*3080*/  FFMA R12, R29, R7, R12 ;  /* 0x000000071d0c7223 */ /* 0x000fe4000000000c */
[----:B-1----:R-:W-:Y:S01]  /*3090*/  FFMA R17, R31, R17, R22 ;  /* 0x000000111f117223 */ /* 0x002fe20000000016 */
[----:B------:R-:W1:Y:S04]  /*30a0*/  LDS R4, [UR9+0xc] ;  /* 0x00000c09ff047984 */ /* 0x000e680008000800 */
[----:B------:R-:W2:Y:S04]  /*30b0*/  LDS R19, [UR9+0x10] ;  /* 0x00001009ff137984 */ /* 0x000ea80008000800 */
[----:B------:R-:W3:Y:S04]  /*30c0*/  LDS R5, [UR9+0x14] ;  /* 0x00001409ff057984 */ /* 0x000ee80008000800 */
[----:B------:R-:W4:Y:S04]  /*30d0*/  LDS R6, [UR9+0x18] ;  /* 0x00001809ff067984 */ /* 0x000f280008000800 */
[----:B------:R0:W-:Y:S04]  /*30e0*/  STL [UR10], R20 ;  /* 0x00000014ff007987 */ /* 0x0001e8000810080a */
[----:B------:R0:W-:Y:S04]  /*30f0*/  STL [UR10+0x4], R23 ;  /* 0x00000417ff007987 */ /* 0x0001e8000810080a */
[----:B------:R0:W-:Y:S04]  /*3100*/  STL [UR10+0x8], R31 ;  /* 0x0000081fff007987 */ /* 0x0001e8000810080a */
[----:B------:R0:W-:Y:S02]  /*3110*/  STL [UR10+0xc], R12 ;  /* 0x00000c0cff007987 */ /* 0x0001e4000810080a */
[C---:B0-----:R-:W-:Y:S01]  /*3120*/  FFMA R15, R29.reuse, R8, R15 ;  /* 0x000000081d0f7223 */ /* 0x041fe2000000000f */
[C---:B------:R-:W-:Y:S01]  /*3130*/  FFMA R9, R29.reuse, R9, R16 ;  /* 0x000000091d097223 */ /* 0x040fe20000000010 */
[C---:B------:R-:W-:Y:S01]  /*3140*/  FFMA R10, R29.reuse, R10, R13 ;  /* 0x0000000a1d0a7223 */ /* 0x040fe2000000000d */
[----:B------:R-:W-:Y:S01]  /*3150*/  FFMA R11, R29, R11, R14 ;  /* 0x0000000b1d0b7223 */ /* 0x000fe2000000000e */
[----:B-1----:R-:W-:Y:S01]  /*3160*/  FFMA R4, R12, R4, R17 ;  /* 0x000000040c047223 */ /* 0x002fe20000000011 */
[----:B------:R0:W-:Y:S03]  /*3170*/  STL [UR10+0x10], R15 ;  /* 0x0000100fff007987 */ /* 0x0001e6000810080a */
[----:B--2---:R-:W-:Y:S01]  /*3180*/  FFMA R4, R15, R19, R4 ;  /* 0x000000130f047223 */ /* 0x004fe20000000004 */
[----:B------:R0:W-:Y:S03]  /*3190*/  STL [UR10+0x14], R9 ;  /* 0x00001409ff007987 */ /* 0x0001e6000810080a */
[----:B---3--:R-:W-:Y:S01]  /*31a0*/  FFMA R5, R9, R5, R4 ;  /* 0x0000000509057223 */ /* 0x008fe20000000004 */
[----:B------:R0:W-:Y:S03]  /*31b0*/  STL [UR10+0x18], R10 ;  /* 0x0000180aff007987 */ /* 0x0001e6000810080a */
[----:B----4-:R-:W-:Y:S01]  /*31c0*/  FFMA R6, R10, R6, R5 ;  /* 0x000000060a067223 */ /* 0x010fe20000000005 */
[----:B------:R0:W-:Y:S03]  /*31d0*/  STL [UR10+0x1c], R11 ;  /* 0x00001c0bff007987 */ /* 0x0001e6000810080a */
[----:B------:R-:W-:-:S07]  /*31e0*/  FFMA R21, R11, R21, R6 ;  /* 0x000000150b157223 */ /* 0x000fce0000000006 */
.L_x_139:
[----:B------:R-:W-:Y:S05]  /*31f0*/  BRA.U !UP1, `(.L_x_136) ;  /* 0x0000000109ec7547 */ /* 0x000fea000b800000 */
[----:B------:R-:W-:Y:S02]  /*3200*/  UIADD3 UR8, UPT, UPT, UR26, -0x1, URZ ;  /* 0xffffffff1a087890 */ /* 0x000fe4000fffe0ff */
[----:B------:R-:W-:Y:S02]  /*3210*/  UISETP.NE.AND UP1, UPT, UR27, URZ, UPT ;  /* 0x000000ff1b00728c */ /* 0x000fe4000bf25270 */
[----:B------:R-:W-:-:S09]  /*3220*/  UISETP.GE.U32.AND UP0, UPT, UR8, 0x3, UPT ;  /* 0x000000030800788c */ /* 0x000fd2000bf06070 */
[----:B------:R-:W-:Y:S05]  /*3230*/  BRA.U !UP0, `(.L_x_140) ;  /* 0x0000000108707547 */ /* 0x000fea000b800000 */
[----:B------:R-:W-:-:S09]  /*3240*/  ULEA UR10, UR5, UR20, 0x2 ;  /* 0x00000014050a7291 */ /* 0x000fd2000f8e10ff */
[----:B------:R-:W3:Y:S04]  /*3250*/  LDL R8, [UR10] ;  /* 0x0000000aff087983 */ /* 0x000ee80008100800 */
[----:B0-----:R-:W4:Y:S04]  /*3260*/  LDL R10, [UR10+0x4] ;  /* 0x0000040aff0a7983 */ /* 0x001f280008100800 */
[----:B-12---:R-:W2:Y:S04]  /*3270*/  LDL R9, [UR10+0x8] ;  /* 0x0000080aff097983 */ /* 0x006ea80008100800 */
[----:B------:R-:W5:Y:S01]  /*3280*/  LDL R12, [UR10+0xc] ;  /* 0x00000c0aff0c7983 */ /* 0x000f620008100800 */
[----:B------:R-:W0:Y:S01]  /*3290*/  S2UR UR9, SR_CgaCtaId ;  /* 0x00000000000979c3 */ /* 0x000e220000008800 */
[----:B------:R-:W-:-:S02]  /*32a0*/  UMOV UR8, 0x400 ;  /* 0x0000040000087882 */ /* 0x000fc40000000000 */
[----:B0-----:R-:W-:-:S04]  /*32b0*/  ULEA UR8, UR9, UR8, 0x18 ;  /* 0x0000000809087291 */ /* 0x001fc8000f8ec0ff */
[----:B------:R-:W-:-:S09]  /*32c0*/  ULEA UR8, UR5, UR8, 0x2 ;  /* 0x0000000805087291 */ /* 0x000fd2000f8e10ff */
[----:B------:R-:W3:Y:S01]  /*32d0*/  LDS.128 R4, [UR8] ;  /* 0x00000008ff047984 */ /* 0x000ee20008000c00 */
[----:B------:R-:W-:Y:S02]  /*32e0*/  ULEA UR8, UR5, UR7, 0x2 ;  /* 0x0000000705087291 */ /* 0x000fe4000f8e10ff */
[----:B------:R-:W-:-:S07]  /*32f0*/  UIADD3 UR5, UPT, UPT, UR5, 0x4, URZ ;  /* 0x0000000405057890 */ /* 0x000fce000fffe0ff */
[----:B------:R-:W0:Y:S04]  /*3300*/  LDS R14, [UR8] ;  /* 0x00000008ff0e7984 */ /* 0x000e280008000800 */
[----:B------:R-:W1:Y:S04]  /*3310*/  LDS R16, [UR8+0x4] ;  /* 0x00000408ff107984 */ /* 0x000e680008000800 */
[----:B------:R-:W5:Y:S04]  /*3320*/  LDS R18, [UR8+0x8] ;  /* 0x00000808ff127984 */ /* 0x000f680008000800 */
[----:B------:R-:W5:Y:S01]  /*3330*/  LDS R20, [UR8+0xc] ;  /* 0x00000c08ff147984 */ /* 0x000f620008000800 */
[C---:B---3--:R-:W-:Y:S01]  /*3340*/  FFMA R4, R29.reuse, R4, R8 ;  /* 0x000000041d047223 */ /* 0x048fe20000000008 */
[----:B----4-:R-:W-:-:S04]  /*3350*/  FFMA R8, R29, R5, R10 ;  /* 0x000000051d087223 */ /* 0x010fc8000000000a */
[----:B------:R3:W-:Y:S01]  /*3360*/  STL [UR10], R4 ;  /* 0x00000004ff007987 */ /* 0x0007e2000810080a */
[----:B0-----:R-:W-:Y:S01]  /*3370*/  FFMA R21, R14, R4, R21 ;  /* 0x000000040e157223 */ /* 0x001fe20000000015 */
[C---:B--2---:R-:W-:Y:S02]  /*3380*/  FFMA R6, R29.reuse, R6, R9 ;  /* 0x000000061d067223 */ /* 0x044fe40000000009 */
[----:B------:R3:W-:Y:S01]  /*3390*/  STL [UR10+0x4], R8 ;  /* 0x00000408ff007987 */ /* 0x0007e2000810080a */
[----:B-1----:R-:W-:Y:S01]  /*33a0*/  FFMA R21, R16, R8, R21 ;  /* 0x0000000810157223 */ /* 0x002fe20000000015 */
[----:B-----5:R-:W-:Y:S02]  /*33b0*/  FFMA R10, R29, R7, R12 ;  /* 0x000000071d0a7223 */ /* 0x020fe4000000000c */
[----:B------:R3:W-:Y:S01]  /*33c0*/  STL [UR10+0x8], R6 ;  /* 0x00000806ff007987 */ /* 0x0007e2000810080a */
[----:B------:R-:W-:-:S03]  /*33d0*/  FFMA R21, R18, R6, R21 ;  /* 0x0000000612157223 */ /* 0x000fc60000000015 */
[----:B------:R3:W-:Y:S01]  /*33e0*/  STL [UR10+0xc], R10 ;  /* 0x00000c0aff007987 */ /* 0x0007e2000810080a */
[----:B------:R-:W-:-:S07]  /*33f0*/  FFMA R21, R20, R10, R21 ;  /* 0x0000000a14157223 */ /* 0x000fce0000000015 */
.L_x_140:
[----:B------:R-:W-:Y:S05]  /*3400*/  BRA.U !UP1, `(.L_x_136) ;  /* 0x0000000109687547 */ /* 0x000fea000b800000 */
[----:B------:R-:W-:-:S09]  /*3410*/  ULEA UR10, UR5, UR20, 0x2 ;  /* 0x00000014050a7291 */ /* 0x000fd2000f8e10ff */
[----:B---3--:R-:W3:Y:S01]  /*3420*/  LDL R8, [UR10] ;  /* 0x0000000aff087983 */ /* 0x008ee20008100800 */
[----:B------:R-:W4:Y:S01]  /*3430*/  S2UR UR9, SR_CgaCtaId ;  /* 0x00000000000979c3 */ /* 0x000f220000008800 */
[----:B------:R-:W-:Y:S01]  /*3440*/  UMOV UR8, 0x400 ;  /* 0x0000040000087882 */ /* 0x000fe20000000000 */
[----:B------:R-:W-:Y:S02]  /*3450*/  UISETP.NE.AND UP0, UPT, UR27, 0x1, UPT ;  /* 0x000000011b00788c */ /* 0x000fe4000bf05270 */
[----:B----4-:R-:W-:-:S04]  /*3460*/  ULEA UR8, UR9, UR8, 0x18 ;  /* 0x0000000809087291 */ /* 0x010fc8000f8ec0ff */
[----:B------:R-:W-:Y:S02]  /*3470*/  ULEA UR8, UR5, UR8, 0x2 ;  /* 0x0000000805087291 */ /* 0x000fe4000f8e10ff */
[----:B------:R-:W-:-:S07]  /*3480*/  ULEA UR5, UR5, UR7, 0x2 ;  /* 0x0000000705057291 */ /* 0x000fce000f8e10ff */
[----:B-12---:R-:W3:Y:S04]  /*3490*/  LDS.128 R4, [UR8] ;  /* 0x00000008ff047984 */ /* 0x006ee80008000c00 */
[----:B0-----:R-:W0:Y:S01]  /*34a0*/  LDS R9, [UR5] ;  /* 0x00000005ff097984 */ /* 0x001e220008000800 */
[----:B---3--:R-:W-:-:S04]  /*34b0*/  FFMA R4, R29, R4, R8 ;  /* 0x000000041d047223 */ /* 0x008fc80000000008 */
[----:B0-----:R-:W-:Y:S01]  /*34c0*/  FFMA R21, R4, R9, R21 ;  /* 0x0000000904157223 */ /* 0x001fe20000000015 */
[----:B------:R4:W-:Y:S01]  /*34d0*/  STL [UR10], R4 ;  /* 0x00000004ff007987 */ /* 0x0009e2000810080a */
[----:B------:R-:W-:Y:S05]  /*34e0*/  BRA.U !UP0, `(.L_x_136) ;  /* 0x0000000108307547 */ /* 0x000fea000b800000 */
[----:B----4-:R-:W2:Y:S01]  /*34f0*/  LDL R4, [UR10+0x4] ;  /* 0x0000040aff047983 */ /* 0x010ea20008100800 */
[----:B------:R-:W-:-:S03]  /*3500*/  UISETP.NE.AND UP0, UPT, UR27, 0x2, UPT ;  /* 0x000000021b00788c */ /* 0x000fc6000bf05270 */
[----:B------:R-:W0:Y:S01]  /*3510*/  LDS R7, [UR5+0x4] ;  /* 0x00000405ff077984 */ /* 0x000e220008000800 */
[----:B--2---:R-:W-:-:S04]  /*3520*/  FFMA R4, R29, R5, R4 ;  /* 0x000000051d047223 */ /* 0x004fc80000000004 */
[----:B0-----:R-:W-:Y:S01]  /*3530*/  FFMA R21, R4, R7, R21 ;  /* 0x0000000704157223 */ /* 0x001fe20000000015 */
[----:B------:R0:W-:Y:S01]  /*3540*/  STL [UR10+0x4], R4 ;  /* 0x00000404ff007987 */ /* 0x0001e2000810080a */
[----:B------:R-:W-:Y:S05]  /*3550*/  BRA.U !UP0, `(.L_x_136) ;  /* 0x0000000108147547 */ /* 0x000fea000b800000 */
[----:B------:R-:W2:Y:S04]  /*3560*/  LDL R8, [UR10+0x8] ;  /* 0x0000080aff087983 */ /* 0x000ea80008100800 */
[----:B0-----:R-:W0:Y:S01]  /*3570*/  LDS R4, [UR5+0x8] ;  /* 0x00000805ff047984 */ /* 0x001e220008000800 */
[----:B--2---:R-:W-:-:S04]  /*3580*/  FFMA R6, R29, R6, R8 ;  /* 0x000000061d067223 */ /* 0x004fc80000000008 */
[----:B0-----:R-:W-:Y:S01]  /*3590*/  FFMA R21, R6, R4, R21 ;  /* 0x0000000406157223 */ /* 0x001fe20000000015 */
[----:B------:R0:W-:Y:S06]  /*35a0*/  STL [UR10+0x8], R6 ;  /* 0x00000806ff007987 */ /* 0x0001ec000810080a */
.L_x_136:
[----:B------:R-:W5:Y:S01]  /*35b0*/  LDCU.64 UR8, c[0x0][0x3b0] ;  /* 0x00007600ff0877ac */ /* 0x000f620008000a00 */
[----:B------:R-:W1:Y:S01]  /*35c0*/  LDCU UR5, c[0x0][0x3b8] ;  /* 0x00007700ff0577ac */ /* 0x000e620008000800 */
[----:B------:R-:W-:Y:S01]  /*35d0*/  UIADD3 UR4, UPT, UPT, UR4, 0x1, URZ ;  /* 0x0000000104047890 */ /* 0x000fe2000fffe0ff */
[----:B-----5:R-:W-:-:S04]  /*35e0*/  IADD3 R26, P0, PT, R26, UR8, RZ ;  /* 0x000000081a1a7c10 */ /* 0x020fc8000ff1e0ff */
[----:B------:R-:W-:Y:S01]  /*35f0*/  IADD3.X R27, PT, PT, R27, UR9, RZ, P0, !PT ;  /* 0x000000091b1b7c10 */ /* 0x000fe200087fe4ff */
[----:B-1----:R-:W-:-:S04]  /*3600*/  UISETP.NE.AND UP0, UPT, UR4, UR5, UPT ;  /* 0x000000050400728c */ /* 0x002fc8000bf05270 */
[----:B------:R1:W-:Y:S01]  /*3610*/  STG.E desc[UR14][R26.64], R21 ;  /* 0x000000151a007986 */ /* 0x0003e2000c10190e */
[----:B------:R-:W-:Y:S06]  /*3620*/  BAR.SYNC.DEFER_BLOCKING 0x0 ;  /* 0x0000000000007b1d */ /* 0x000fec0000010000 */
[----:B------:R-:W-:Y:S05]  /*3630*/  BRA.U UP0, `(.L_x_141) ;  /* 0xffffffd100c07547 */ /* 0x000fea000b83ffff */
.L_x_112:
[----:B------:R-:W-:Y:S05]  /*3640*/  @!P2 EXIT ;  /* 0x000000000000a94d */ /* 0x000fea0003800000 */
[----:B01234-:R-:W0:Y:S01]  /*3650*/  LDC.64 R4, c[0x0][0x3a8] ;  /* 0x0000ea00ff047b82 */ /* 0x01fe220000000a00 */
[----:B------:R-:W-:Y:S01]  /*3660*/  UIADD3 UR4, UPT, UPT, UR11, -0x1, URZ ;  /* 0xffffffff0b047890 */ /* 0x000fe2000fffe0ff */
[----:B------:R-:W-:Y:S01]  /*3670*/  LEA R21, R2, R3, 0x6 ;  /* 0x0000000302157211 */ /* 0x000fe200078e30ff */
[----:B------:R-:W-:Y:S02]  /*3680*/  ULOP3.LUT UR6, UR11, 0xf, URZ, 0xc0, !UPT ;  /* 0x0000000f0b067892 */ /* 0x000fe4000f8ec0ff */
[----:B------:R-:W-:-:S03]  /*3690*/  UISETP.GE.U32.AND UP0, UPT, UR4, 0xf, UPT ;  /* 0x0000000f0400788c */ /* 0x000fc6000bf06070 */
[----:B------:R-:W-:Y:S01]  /*36a0*/  UMOV UR4, URZ ;  /* 0x000000ff00047c82 */ /* 0x000fe20008000000 */
[----:B------:R-:W-:Y:S01]  /*36b0*/  ISETP.NE.AND P0, PT, RZ, UR6, PT ;  /* 0x00000006ff007c0c */ /* 0x000fe2000bf05270 */
[----:B0-----:R-:W-:-:S04]  /*36c0*/  IMAD.WIDE R24, R24, 0x4, R4 ;  /* 0x0000000418187825 */ /* 0x001fc800078e0204 */
[----:B------:R-:W-:Y:S08]  /*36d0*/  BRA.U !UP0, `(.L_x_142) ;  /* 0x0000000108b47547 */ /* 0x000ff0000b800000 */
[----:B------:R-:W-:Y:S01]  /*36e0*/  ULOP3.LUT UR4, UR11, 0x7ffffff0, URZ, 0xc0, !UPT ;  /* 0x7ffffff00b047892 */ /* 0x000fe2000f8ec0ff */
[----:B------:R-:W-:Y:S02]  /*36f0*/  IADD3 R20, PT, PT, R1, 0x20, RZ ;  /* 0x0000002001147810 */ /* 0x000fe40007ffe0ff */
[----:B------:R-:W-:Y:S01]  /*3700*/  MOV R29, R21 ;  /* 0x00000015001d7202 */ /* 0x000fe20000000f00 */
[----:B------:R-:W-:-:S12]  /*3710*/  UIADD3 UR5, UPT, UPT, -UR4, URZ, URZ ;  /* 0x000000ff04057290 */ /* 0x000fd8000fffe1ff */
.L_x_143:
[----:B---3--:R-:W2:Y:S04]  /*3720*/  LDL.128 R4, [R20+-0x20] ;  /* 0xffffe00014047983 */ /* 0x008ea80000100c00 */
[----:B------:R-:W3:Y:S04]  /*3730*/  LDL.128 R8, [R20+-0x10] ;  /* 0xfffff00014087983 */ /* 0x000ee80000100c00 */
[----:B------:R-:W4:Y:S04]  /*3740*/  LDL.128 R12, [R20] ;  /* 0x00000000140c7983 */ /* 0x000f280000100c00 */
[----:B------:R0:W5:Y:S01]  /*3750*/  LDL.128 R16, [R20+0x10] ;  /* 0x0000100014107983 */ /* 0x0001620000100c00 */
[----:B------:R-:W-:Y:S01]  /*3760*/  IMAD.WIDE R32, R29, 0x4, R24 ;  /* 0x000000041d207825 */ /* 0x000fe200078e0218 */
[----:B------:R-:W-:Y:S01]  /*3770*/  UIADD3 UR5, UPT, UPT, UR5, 0x10, URZ ;  /* 0x0000001005057890 */ /* 0x000fe2000fffe0ff */
[----:B------:R-:W-:-:S03]  /*3780*/  LEA R29, R0, R29, 0x4 ;  /* 0x0000001d001d7211 */ /* 0x000fc600078e20ff */
[----:B------:R-:W-:Y:S01]  /*3790*/  UISETP.NE.AND UP0, UPT, UR5, URZ, UPT ;  /* 0x000000ff0500728c */ /* 0x000fe2000bf05270 */
[----:B------:R-:W-:Y:S01]  /*37a0*/  IMAD.WIDE R34, R0, 0x4, R32 ;  /* 0x0000000400227825 */ /* 0x000fe200078e0220 */
[----:B0-----:R-:W-:-:S03]  /*37b0*/  IADD3 R20, PT, PT, R20, 0x40, RZ ;  /* 0x0000004014147810 */ /* 0x001fc60007ffe0ff */
[----:B------:R-:W-:-:S04]  /*37c0*/  IMAD.WIDE R36, R0, 0x4, R34 ;  /* 0x0000000400247825 */ /* 0x000fc800078e0222 */
[----:B------:R-:W-:-:S04]  /*37d0*/  IMAD.WIDE R26, R0, 0x4, R36 ;  /* 0x00000004001a7825 */ /* 0x000fc800078e0224 */
[----:B------:R-:W-:-:S04]  /*37e0*/  IMAD.WIDE R22, R0, 0x4, R26 ;  /* 0x0000000400167825 */ /* 0x000fc800078e021a */
[C---:B------:R-:W-:Y:S01]  /*37f0*/  IMAD.WIDE R30, R0.reuse, 0x4, R22 ;  /* 0x00000004001e7825 */ /* 0x040fe200078e0216 */
[----:B--2---:R-:W-:Y:S04]  /*3800*/  STG.E desc[UR14][R32.64], R4 ;  /* 0x0000000420007986 */ /* 0x004fe8000c10190e */
[----:B------:R-:W-:Y:S04]  /*3810*/  STG.E desc[UR14][R34.64], R5 ;  /* 0x0000000522007986 */ /* 0x000fe8000c10190e */
[----:B------:R-:W-:Y:S04]  /*3820*/  STG.E desc[UR14][R36.64], R6 ;  /* 0x0000000624007986 */ /* 0x000fe8000c10190e */
[----:B------:R0:W-:Y:S04]  /*3830*/  STG.E desc[UR14][R26.64], R7 ;  /* 0x000000071a007986 */ /* 0x0001e8000c10190e */
[----:B---3--:R1:W-:Y:S04]  /*3840*/  STG.E desc[UR14][R22.64], R8 ;  /* 0x0000000816007986 */ /* 0x0083e8000c10190e */
[----:B------:R2:W-:Y:S01]  /*3850*/  STG.E desc[UR14][R30.64], R9 ;  /* 0x000000091e007986 */ /* 0x0005e2000c10190e */
[----:B0-----:R-:W-:-:S05]  /*3860*/  IMAD.WIDE R26, R0, 0x4, R30 ;  /* 0x00000004001a7825 */ /* 0x001fca00078e021e */
[----:B------:R-:W-:Y:S01]  /*3870*/  STG.E desc[UR14][R26.64], R10 ;  /* 0x0000000a1a007986 */ /* 0x000fe2000c10190e */
[----:B------:R-:W-:-:S05]  /*3880*/  IMAD.WIDE R32, R0, 0x4, R26 ;  /* 0x0000000400207825 */ /* 0x000fca00078e021a */
[----:B------:R-:W-:Y:S01]  /*3890*/  STG.E desc[UR14][R32.64], R11 ;  /* 0x0000000b20007986 */ /* 0x000fe2000c10190e */
[----:B------:R-:W-:-:S05]  /*38a0*/  IMAD.WIDE R34, R0, 0x4, R32 ;  /* 0x0000000400227825 */ /* 0x000fca00078e0220 */
[----:B----4-:R-:W-:Y:S01]  /*38b0*/  STG.E desc[UR14][R34.64], R12 ;  /* 0x0000000c22007986 */ /* 0x010fe2000c10190e */
[----:B------:R-:W-:-:S05]  /*38c0*/  IMAD.WIDE R4, R0, 0x4, R34 ;  /* 0x0000000400047825 */ /* 0x000fca00078e0222 */
[----:B------:R0:W-:Y:S01]  /*38d0*/  STG.E desc[UR14][R4.64], R13 ;  /* 0x0000000d04007986 */ /* 0x0001e2000c10190e */
[----:B------:R-:W-:-:S05]  /*38e0*/  IMAD.WIDE R36, R0, 0x4, R4 ;  /* 0x0000000400247825 */ /* 0x000fca00078e0204 */
[----:B------:R3:W-:Y:S01]  /*38f0*/  STG.E desc[UR14][R36.64], R14 ;  /* 0x0000000e24007986 */ /* 0x0007e2000c10190e */
[----:B-1----:R-:W-:-:S05]  /*3900*/  IMAD.WIDE R22, R0, 0x4, R36 ;  /* 0x0000000400167825 */ /* 0x002fca00078e0224 */
[----:B------:R3:W-:Y:S01]  /*3910*/  STG.E desc[UR14][R22.64], R15 ;  /* 0x0000000f16007986 */ /* 0x0007e2000c10190e */
[----:B------:R-:W-:-:S05]  /*3920*/  IMAD.WIDE R6, R0, 0x4, R22 ;  /* 0x0000000400067825 */ /* 0x000fca00078e0216 */
[----:B-----5:R3:W-:Y:S01]  /*3930*/  STG.E desc[UR14][R6.64], R16 ;  /* 0x0000001006007986 */ /* 0x0207e2000c10190e */
[----:B--2---:R-:W-:-:S05]  /*3940*/  IMAD.WIDE R8, R0, 0x4, R6 ;  /* 0x0000000400087825 */ /* 0x004fca00078e0206 */
[----:B------:R3:W-:Y:S01]  /*3950*/  STG.E desc[UR14][R8.64], R17 ;  /* 0x0000001108007986 */ /* 0x0007e2000c10190e */
[----:B------:R-:W-:-:S05]  /*3960*/  IMAD.WIDE R30, R0, 0x4, R8 ;  /* 0x00000004001e7825 */ /* 0x000fca00078e0208 */
[----:B------:R3:W-:Y:S01]  /*3970*/  STG.E desc[UR14][R30.64], R18 ;  /* 0x000000121e007986 */ /* 0x0007e2000c10190e */
[----:B0-----:R-:W-:-:S05]  /*3980*/  IMAD.WIDE R4, R0, 0x4, R30 ;  /* 0x0000000400047825 */ /* 0x001fca00078e021e */
[----:B------:R3:W-:Y:S01]  /*3990*/  STG.E desc[UR14][R4.64], R19 ;  /* 0x0000001304007986 */ /* 0x0007e2000c10190e */
[----:B------:R-:W-:Y:S05]  /*39a0*/  BRA.U UP0, `(.L_x_143) ;  /* 0xfffffffd005c7547 */ /* 0x000fea000b83ffff */
.L_x_142:
[----:B------:R-:W-:Y:S05]  /*39b0*/  @!P0 EXIT ;  /* 0x000000000000894d */ /* 0x000fea0003800000 */
[----:B------:R-:W-:Y:S02]  /*39c0*/  UISETP.GE.U32.AND UP0, UPT, UR6, 0x8, UPT ;  /* 0x000000080600788c */ /* 0x000fe4000bf06070 */
[----:B------:R-:W-:-:S06]  /*39d0*/  ULOP3.LUT UR7, UR11, 0x7, URZ, 0xc0, !UPT ;  /* 0x000000070b077892 */ /* 0x000fcc000f8ec0ff */
[----:B------:R-:W-:Y:S01]  /*39e0*/  ISETP.NE.AND P0, PT, RZ, UR7, PT ;  /* 0x00000007ff007c0c */ /* 0x000fe2000bf05270 */
[----:B------:R-:W-:-:S12]  /*39f0*/  BRA.U !UP0, `(.L_x_144) ;  /* 0x0000000108547547 */ /* 0x000fd8000b800000 */
[----:B------:R-:W-:-:S09]  /*3a00*/  ULEA UR5, UR4, UR20, 0x2 ;  /* 0x0000001404057291 */ /* 0x000fd2000f8e10ff */
[----:B---3--:R-:W2:Y:S04]  /*3a10*/  LDL.128 R4, [UR5] ;  /* 0x00000005ff047983 */ /* 0x008ea80008100c00 */
[----:B------:R-:W3:Y:S01]  /*3a20*/  LDL.128 R8, [UR5+0x10] ;  /* 0x00001005ff087983 */ /* 0x000ee20008100c00 */
[----:B------:R-:W-:Y:S01]  /*3a30*/  IMAD R29, R0, UR4, R21 ;  /* 0x00000004001d7c24 */ /* 0x000fe2000f8e0215 */
[----:B------:R-:W-:-:S03]  /*3a40*/  UIADD3 UR4, UPT, UPT, UR4, 0x8, URZ ;  /* 0x0000000804047890 */ /* 0x000fc6000fffe0ff */
[----:B------:R-:W-:-:S04]  /*3a50*/  IMAD.WIDE R28, R29, 0x4, R24 ;  /* 0x000000041d1c7825 */ /* 0x000fc800078e0218 */
[----:B------:R-:W-:-:S04]  /*3a60*/  IMAD.WIDE R26, R0, 0x4, R28 ;  /* 0x00000004001a7825 */ /* 0x000fc800078e021c */
[----:B------:R-:W-:-:S04]  /*3a70*/  IMAD.WIDE R12, R0, 0x4, R26 ;  /* 0x00000004000c7825 */ /* 0x000fc800078e021a */
[----:B------:R-:W-:-:S04]  /*3a80*/  IMAD.WIDE R14, R0, 0x4, R12 ;  /* 0x00000004000e7825 */ /* 0x000fc800078e020c */
[----:B------:R-:W-:-:S04]  /*3a90*/  IMAD.WIDE R16, R0, 0x4, R14 ;  /* 0x0000000400107825 */ /* 0x000fc800078e020e */
[----:B------:R-:W-:-:S04]  /*3aa0*/  IMAD.WIDE R18, R0, 0x4, R16 ;  /* 0x0000000400127825 */ /* 0x000fc800078e0210 */
[----:B------:R-:W-:-:S04]  /*3ab0*/  IMAD.WIDE R22, R0, 0x4, R18 ;  /* 0x0000000400167825 */ /* 0x000fc800078e0212 */
[----:B------:R-:W-:Y:S01]  /*3ac0*/  IMAD.WIDE R30, R0, 0x4, R22 ;  /* 0x00000004001e7825 */ /* 0x000fe200078e0216 */
[----:B--2---:R0:W-:Y:S04]  /*3ad0*/  STG.E desc[UR14][R28.64], R4 ;  /* 0x000000041c007986 */ /* 0x0041e8000c10190e */
[----:B------:R0:W-:Y:S04]  /*3ae0*/  STG.E desc[UR14][R26.64], R5 ;  /* 0x000000051a007986 */ /* 0x0001e8000c10190e */
[----:B------:R0:W-:Y:S04]  /*3af0*/  STG.E desc[UR14][R12.64], R6 ;  /* 0x000000060c007986 */ /* 0x0001e8000c10190e */
[----:B------:R0:W-:Y:S04]  /*3b00*/  STG.E desc[UR14][R14.64], R7 ;  /* 0x000000070e007986 */ /* 0x0001e8000c10190e */
[----:B---3--:R0:W-:Y:S04]  /*3b10*/  STG.E desc[UR14][R16.64], R8 ;  /* 0x0000000810007986 */ /* 0x0081e8000c10190e */
[----:B------:R0:W-:Y:S04]  /*3b20*/  STG.E desc[UR14][R18.64], R9 ;  /* 0x0000000912007986 */ /* 0x0001e8000c10190e */
[----:B------:R0:W-:Y:S04]  /*3b30*/  STG.E desc[UR14][R22.64], R10 ;  /* 0x0000000a16007986 */ /* 0x0001e8000c10190e */
[----:B------:R0:W-:Y:S02]  /*3b40*/  STG.E desc[UR14][R30.64], R11 ;  /* 0x0000000b1e007986 */ /* 0x0001e4000c10190e */
.L_x_144:
[----:B------:R-:W-:Y:S05]  /*3b50*/  @!P0 EXIT ;  /* 0x000000000000894d */ /* 0x000fea0003800000 */
[----:B------:R-:W-:Y:S02]  /*3b60*/  UISETP.GE.U32.AND UP0, UPT, UR7, 0x4, UPT ;  /* 0x000000040700788c */ /* 0x000fe4000bf06070 */
[----:B------:R-:W-:-:S06]  /*3b70*/  ULOP3.LUT UR5, UR11, 0x3, URZ, 0xc0, !UPT ;  /* 0x000000030b057892 */ /* 0x000fcc000f8ec0ff */
[----:B------:R-:W-:Y:S01]  /*3b80*/  ISETP.NE.AND P0, PT, RZ, UR5, PT ;  /* 0x00000005ff007c0c */ /* 0x000fe2000bf05270 */
[----:B------:R-:W-:-:S12]  /*3b90*/  BRA.U !UP0, `(.L_x_145) ;  /* 0x0000000108307547 */ /* 0x000fd8000b800000 */
[----:B------:R-:W-:-:S09]  /*3ba0*/  ULEA UR6, UR4, UR20, 0x2 ;  /* 0x0000001404067291 */ /* 0x000fd2000f8e10ff */
[----:B0--3--:R-:W2:Y:S01]  /*3bb0*/  LDL.128 R4, [UR6] ;  /* 0x00000006ff047983 */ /* 0x009ea20008100c00 */
[----:B------:R-:W-:Y:S01]  /*3bc0*/  IMAD R9, R0, UR4, R21 ;  /* 0x0000000400097c24 */ /* 0x000fe2000f8e0215 */
[----:B------:R-:W-:-:S03]  /*3bd0*/  UIADD3 UR4, UPT, UPT, UR4, 0x4, URZ ;  /* 0x0000000404047890 */ /* 0x000fc6000fffe0ff */
[----:B------:R-:W-:-:S04]  /*3be0*/  IMAD.WIDE R8, R9, 0x4, R24 ;  /* 0x0000000409087825 */ /* 0x000fc800078e0218 */
[----:B------:R-:W-:-:S04]  /*3bf0*/  IMAD.WIDE R10, R0, 0x4, R8 ;  /* 0x00000004000a7825 */ /* 0x000fc800078e0208 */
[----:B------:R-:W-:-:S04]  /*3c00*/  IMAD.WIDE R12, R0, 0x4, R10 ;  /* 0x00000004000c7825 */ /* 0x000fc800078e020a */
[----:B------:R-:W-:Y:S01]  /*3c10*/  IMAD.WIDE R14, R0, 0x4, R12 ;  /* 0x00000004000e7825 */ /* 0x000fe200078e020c */
[----:B--2---:R1:W-:Y:S04]  /*3c20*/  STG.E desc[UR14][R8.64], R4 ;  /* 0x0000000408007986 */ /* 0x0043e8000c10190e */
[----:B------:R1:W-:Y:S04]  /*3c30*/  STG.E desc[UR14][R10.64], R5 ;  /* 0x000000050a007986 */ /* 0x0003e8000c10190e */
[----:B------:R1:W-:Y:S04]  /*3c40*/  STG.E desc[UR14][R12.64], R6 ;  /* 0x000000060c007986 */ /* 0x0003e8000c10190e */
[----:B------:R1:W-:Y:S02]  /*3c50*/  STG.E desc[UR14][R14.64], R7 ;  /* 0x000000070e007986 */ /* 0x0003e4000c10190e */
.L_x_145:
[----:B------:R-:W-:Y:S05]  /*3c60*/  @!P0 EXIT ;  /* 0x000000000000894d */ /* 0x000fea0003800000 */
[----:B------:R-:W-:Y:S01]  /*3c70*/  IMAD R3, R0, UR4, R3 ;  /* 0x0000000400037c24 */ /* 0x000fe2000f8e0203 */
[----:B------:R-:W-:Y:S02]  /*3c80*/  UIMAD UR6, UR4, 0x4, UR20 ;  /* 0x00000004040678a4 */ /* 0x000fe4000f8e0214 */
[----:B------:R-:W-:Y:S02]  /*3c90*/  UIADD3 UR4, UPT, UPT, -UR5, URZ, URZ ;  /* 0x000000ff05047290 */ /* 0x000fe4000fffe1ff */
[----:B01-3--:R-:W-:-:S10]  /*3ca0*/  LEA R5, R2, R3, 0x6 ;  /* 0x0000000302057211 */ /* 0x00bfd400078e30ff */
.L_x_146:
[----:B0-----:R-:W2:Y:S01]  /*3cb0*/  LDL R7, [UR6] ;  /* 0x00000006ff077983 */ /* 0x001ea20008100800 */
[C---:B------:R-:W-:Y:S01]  /*3cc0*/  IMAD.WIDE R2, R5.reuse, 0x4, R24 ;  /* 0x0000000405027825 */ /* 0x040fe200078e0218 */
[----:B------:R-:W-:Y:S01]  /*3cd0*/  UIADD3 UR4, UPT, UPT, UR4, 0x1, URZ ;  /* 0x0000000104047890 */ /* 0x000fe2000fffe0ff */
[----:B------:R-:W-:Y:S01]  /*3ce0*/  IADD3 R5, PT, PT, R5, R0, RZ ;  /* 0x0000000005057210 */ /* 0x000fe20007ffe0ff */
[----:B------:R-:W-:Y:S02]  /*3cf0*/  UIADD3 UR6, UPT, UPT, UR6, 0x4, URZ ;  /* 0x0000000406067890 */ /* 0x000fe4000fffe0ff */
[----:B------:R-:W-:Y:S01]  /*3d00*/  UISETP.NE.AND UP0, UPT, UR4, URZ, UPT ;  /* 0x000000ff0400728c */ /* 0x000fe2000bf05270 */
[----:B--2---:R0:W-:Y:S08]  /*3d10*/  STG.E desc[UR14][R2.64], R7 ;  /* 0x0000000702007986 */ /* 0x0041f0000c10190e */
[----:B------:R-:W-:Y:S05]  /*3d20*/  BRA.U UP0, `(.L_x_146) ;  /* 0xfffffffd00e07547 */ /* 0x000fea000b83ffff */
[----:B------:R-:W-:Y:S05]  /*3d30*/  EXIT ;  /* 0x000000000000794d */ /* 0x000fea0003800000 */
.L_x_147:
        /* <DEDUP_REMOVED lines=12> */
.L_x_172:


//--------------------- .text._Z40gated_delta_rule_recurrence_kernel_tiledILi64ELi64EEvPKfS1_S1_S1_S1_PfS2_ii --------------------------
	.section	.text._Z40gated_delta_rule_recurrence_kernel_tiledILi64ELi64EEvPKfS1_S1_S1_S1_PfS2_ii,"ax",@progbits
	.align	128
        .global         _Z40gated_delta_rule_recurrence_kernel_tiledILi64ELi64EEvPKfS1_S1_S1_S1_PfS2_ii
        .type           _Z40gated_delta_rule_recurrence_kernel_tiledILi64ELi64EEvPKfS1_S1_S1_S1_PfS2_ii,@function
        .size           _Z40gated_delta_rule_recurrence_kernel_tiledILi64ELi64EEvPKfS1_S1_S1_S1_PfS2_ii,(.L_x_173 - _Z40gated_delta_rule_recurrence_kernel_tiledILi64ELi64EEvPKfS1_S1_S1_S1_PfS2_ii)
        .other          _Z40gated_delta_rule_recurrence_kernel_tiledILi64ELi64EEvPKfS1_S1_S1_S1_PfS2_ii,@"STO_CUDA_ENTRY STV_DEFAULT"
_Z40gated_delta_rule_recurrence_kernel_tiledILi64ELi64EEvPKfS1_S1_S1_S1_PfS2_ii:
.text._Z40gated_delta_rule_recurrence_kernel_tiledILi64ELi64EEvPKfS1_S1_S1_S1_PfS2_ii:
[----:B------:R-:W-:Y:S01]  /*0000*/  LDC R1, c[0x0][0x37c] ;  /* 0x0000df00ff017b82 */ /* 0x000fe20000000800 */
[----:B------:R-:W0:Y:S01]  /*0010*/  S2R R3, SR_CTAID.X ;  /* 0x0000000000037919 */ /* 0x000e220000002500 */
[----:B------:R-:W1:Y:S01]  /*0020*/  LDCU UR4, c[0x0][0x3bc] ;  /* 0x00007780ff0477ac */ /* 0x000e620008000800 */
[----:B------:R-:W0:Y:S02]  /*0030*/  S2R R2, SR_TID.X ;  /* 0x0000000000027919 */ /* 0x000e240000002100 */
[----:B0-----:R-:W-:-:S04]  /*0040*/  LEA R8, R3, R2, 0x6 ;  /* 0x0000000203087211 */ /* 0x001fc800078e30ff */
[----:B-1----:R-:W-:-:S13]  /*0050*/  ISETP.GE.AND P0, PT, R8, UR4, PT ;  /* 0x0000000408007c0c */ /* 0x002fda000bf06270 */
[----:B------:R-:W-:Y:S05]  /*0060*/  @P0 EXIT ;  /* 0x000000000000094d */ /* 0x000fea0003800000 */
[----:B------:R-:W-:Y:S01]  /*0070*/  IADD3 R245, PT, PT, R8, UR4, RZ ;  /* 0x0000000408f57c10 */ /* 0x000fe2000fffe0ff */
[----:B------:R-:W0:Y:S01]  /*0080*/  S2R R0, SR_CTAID.Y ;  /* 0x0000000000007919 */ /* 0x000e220000002600 */
[----:B------:R-:W1:Y:S01]  /*0090*/  LDC.64 R50, c[0x0][0x3a8] ;  /* 0x0000ea00ff327b82 */ /* 0x000e620000000a00 */
[----:B------:R-:W2:Y:S01]  /*00a0*/  LDCU.64 UR6, c[0x0][0x358] ;  /* 0x00006b00ff0677ac */ /* 0x000ea20008000a00 */
[----:B------:R-:W-:-:S04]  /*00b0*/  IADD3 R243, PT, PT, R245, UR4, RZ ;  /* 0x00000004f5f37c10 */ /* 0x000fc8000fffe0ff */
[----:B------:R-:W-:-:S04]  /*00c0*/  IADD3 R241, PT, PT, R243, UR4, RZ ;  /* 0x00000004f3f17c10 */ /* 0x000fc8000fffe0ff */
[----:B------:R-:W-:-:S04]  /*00d0*/  IADD3 R239, PT, PT, R241, UR4, RZ ;  /* 0x00000004f1ef7c10 */ /* 0x000fc8000fffe0ff */
[----:B------:R-:W-:-:S04]  /*00e0*/  IADD3 R237, PT, PT, R239, UR4, RZ ;  /* 0x00000004efed7c10 */ /* 0x000fc8000fffe0ff */
[----:B------:R-:W-:-:S04]  /*00f0*/  IADD3 R235, PT, PT, R237, UR4, RZ ;  /* 0x00000004edeb7c10 */ /* 0x000fc8000fffe0ff */
[----:B------:R-:W-:-:S04]  /*0100*/  IADD3 R233, PT, PT, R235, UR4, RZ ;  /* 0x00000004ebe97c10 */ /* 0x000fc8000fffe0ff */
[----:B------:R-:W-:-:S04]  /*0110*/  IADD3 R231, PT, PT, R233, UR4, RZ ;  /* 0x00000004e9e77c10 */ /* 0x000fc8000fffe0ff */
[----:B------:R-:W-:Y:S01]  /*0120*/  IADD3 R229, PT, PT, R231, UR4, RZ ;  /* 0x00000004e7e57c10 */ /* 0x000fe2000fffe0ff */
[----:B0-----:R-:W-:-:S03]  /*0130*/  IMAD R3, R0, UR4, RZ ;  /* 0x0000000400037c24 */ /* 0x001fc6000f8e02ff */
[----:B------:R-:W-:Y:S02]  /*0140*/  IADD3 R227, PT, PT, R229, UR4, RZ ;  /* 0x00000004e5e37c10 */ /* 0x000fe4000fffe0ff */
[----:B------:R-:W-:Y:S02]  /*0150*/  SHF.L.U32 R3, R3, 0x6, RZ ;  /* 0x0000000603037819 */ /* 0x000fe400000006ff */
[----:B------:R-:W-:-:S03]  /*0160*/  IADD3 R225, PT, PT, R227, UR4, RZ ;  /* 0x00000004e3e17c10 */ /* 0x000fc6000fffe0ff */
[----:B-1----:R-:W-:Y:S01]  /*0170*/  IMAD.WIDE.U32 R50, R3, 0x4, R50 ;  /* 0x0000000403327825 */ /* 0x002fe200078e0032 */
[----:B------:R-:W-:-:S04]  /*0180*/  IADD3 R223, PT, PT, R225, UR4, RZ ;  /* 0x00000004e1df7c10 */ /* 0x000fc8000fffe0ff */
[----:B------:R-:W-:Y:S01]  /*0190*/  IADD3 R221, PT, PT, R223, UR4, RZ ;  /* 0x00000004dfdd7c10 */ /* 0x000fe2000fffe0ff */
[----:B------:R-:W-:-:S03]  /*01a0*/  IMAD.WIDE.U32 R244, R245, 0x4, R50 ;  /* 0x00000004f5f47825 */ /* 0x000fc600078e0032 */
[----:B------:R-:W-:Y:S01]  /*01b0*/  IADD3 R219, PT, PT, R221, UR4, RZ ;  /* 0x00000004dddb7c10 */ /* 0x000fe2000fffe0ff */
[--C-:B------:R-:W-:Y:S01]  /*01c0*/  IMAD.WIDE.U32 R242, R243, 0x4, R50.reuse ;  /* 0x00000004f3f27825 */ /* 0x100fe200078e0032 */
[----:B--2---:R0:W5:Y:S02]  /*01d0*/  LDG.E R30, desc[UR6][R244.64] ;  /* 0x00000006f41e7981 */ /* 0x004164000c1e1900 */
[----:B------:R-:W-:Y:S01]  /*01e0*/  IADD3 R217, PT, PT, R219, UR4, RZ ;  /* 0x00000004dbd97c10 */ /* 0x000fe2000fffe0ff */
[--C-:B------:R-:W-:Y:S01]  /*01f0*/  IMAD.WIDE.U32 R240, R241, 0x4, R50.reuse ;  /* 0x00000004f1f07825 */ /* 0x100fe200078e0032 */
[----:B------:R0:W5:Y:S02]  /*0200*/  LDG.E R27, desc[UR6][R242.64] ;  /* 0x00000006f21b7981 */ /* 0x000164000c1e1900 */
[----:B------:R-:W-:Y:S01]  /*0210*/  IADD3 R215, PT, PT, R217, UR4, RZ ;  /* 0x00000004d9d77c10 */ /* 0x000fe2000fffe0ff */
[--C-:B------:R-:W-:Y:S01]  /*0220*/  IMAD.WIDE.U32 R238, R239, 0x4, R50.reuse ;  /* 0x00000004efee7825 */ /* 0x100fe200078e0032 */
[----:B------:R0:W5:Y:S02]  /*0230*/  LDG.E R32, desc[UR6][R240.64] ;  /* 0x00000006f0207981 */ /* 0x000164000c1e1900 */
[----:B------:R-:W-:Y:S01]  /*0240*/  IADD3 R213, PT, PT, R215, UR4, RZ ;  /* 0x00000004d7d57c10 */ /* 0x000fe2000fffe0ff */
[--C-:B------:R-:W-:Y:S01]  /*0250*/  IMAD.WIDE.U32 R246, R8, 0x4, R50.reuse ;  /* 0x0000000408f67825 */ /* 0x100fe200078e0032 */
[----:B------:R0:W5:Y:S02]  /*0260*/  LDG.E R29, desc[UR6][R238.64] ;  /* 0x00000006ee1d7981 */ /* 0x000164000c1e1900 */
[----:B------:R-:W-:Y:S01]  /*0270*/  IADD3 R211, PT, PT, R213, UR4, RZ ;  /* 0x00000004d5d37c10 */ /* 0x000fe2000fffe0ff */
[----:B------:R-:W-:-:S03]  /*0280*/  IMAD.WIDE.U32 R236, R237, 0x4, R50 ;  /* 0x00000004edec7825 */ /* 0x000fc600078e0032 */
        /* <DEDUP_REMOVED lines=134> */
[----:B------:R0:W5:Y:S01]  /*0af0*/  LDG.E R147, desc[UR6][R106.64] ;  /* 0x000000066a937981 */ /* 0x000162000c1e1900 */
[----:B------:R-:W1:Y:S02]  /*0b00*/  LDCU UR4, c[0x0][0x3b8] ;  /* 0x00007700ff0477ac */ /* 0x000e640008000800 */
[--C-:B------:R-:W-:Y:S01]  /*0b10*/  IMAD.WIDE.U32 R102, R103, 0x4, R50.reuse ;  /* 0x0000000467667825 */ /* 0x100fe200078e0032 */
[----:B------:R0:W5:Y:S03]  /*0b20*/  LDG.E R145, desc[UR6][R104.64] ;  /* 0x0000000668917981 */ /* 0x000166000c1e1900 */
        /* <DEDUP_REMOVED lines=22> */
[----:B------:R-:W-:Y:S01]  /*0c90*/  IMAD.WIDE.U32 R50, R3, 0x4, R50 ;  /* 0x0000000403327825 */ /* 0x000fe200078e0032 */
[----:B------:R0:W5:Y:S04]  /*0ca0*/  LDG.E R151, desc[UR6][R52.64] ;  /* 0x0000000634977981 */ /* 0x000168000c1e1900 */
[----:B------:R0:W5:Y:S04]  /*0cb0*/  LDG.E R3, desc[UR6][R246.64] ;  /* 0x00000006f6037981 */ /* 0x000168000c1e1900 */
[----:B------:R0:W5:Y:S01]  /*0cc0*/  LDG.E R38, desc[UR6][R50.64] ;  /* 0x0000000632267981 */ /* 0x000162000c1e1900 */
[----:B-1----:R-:W-:-:S09]  /*0cd0*/  UISETP.GE.AND UP0, UPT, UR4, 0x1, UPT ;  /* 0x000000010400788c */ /* 0x002fd2000bf06270 */
[----:B0-----:R-:W-:Y:S05]  /*0ce0*/  BRA.U !UP0, `(.L_x_148) ;  /* 0x0000001508fc7547 */ /* 0x001fea000b800000 */
[----:B------:R-:W0:Y:S01]  /*0cf0*/  LDC.64 R4, c[0x0][0x398] ;  /* 0x0000e600ff047b82 */ /* 0x000e220000000a00 */
[----:B------:R-:W-:Y:S01]  /*0d00*/  IMAD R9, R0, UR4, RZ ;  /* 0x0000000400097c24 */ /* 0x000fe2000f8e02ff */
[----:B------:R-:W-:Y:S01]  /*0d10*/  ISETP.GT.U32.AND P0, PT, R2, 0x3f, PT ;  /* 0x0000003f0200780c */ /* 0x000fe20003f04070 */
[----:B------:R-:W1:Y:S01]  /*0d20*/  LDCU.64 UR8, c[0x0][0x390] ;  /* 0x00007200ff0877ac */ /* 0x000e620008000a00 */
[----:B------:R-:W2:Y:S04]  /*0d30*/  LDCU.64 UR10, c[0x0][0x3b0] ;  /* 0x00007600ff0a77ac */ /* 0x000ea80008000a00 */
[----:B------:R-:W3:Y:S01]  /*0d40*/  LDC.64 R6, c[0x0][0x3a0] ;  /* 0x0000e800ff067b82 */ /* 0x000ee20000000a00 */
[----:B------:R-:W-:Y:S01]  /*0d50*/  UIADD3 UR4, UPT, UPT, -UR4, URZ, URZ ;  /* 0x000000ff04047290 */ /* 0x000fe2000fffe1ff */
[----:B0-----:R-:W-:-:S03]  /*0d60*/  IMAD.WIDE R4, R9, 0x4, R4 ;  /* 0x0000000409047825 */ /* 0x001fc600078e0204 */
[----:B------:R-:W-:Y:S02]  /*0d70*/  MOV R0, R4 ;  /* 0x0000000400007202 */ /* 0x000fe40000000f00 */
[----:B------:R-:W-:Y:S01]  /*0d80*/  MOV R4, R8 ;  /* 0x0000000800047202 */ /* 0x000fe20000000f00 */
[----:B-123--:R-:W-:-:S07]  /*0d90*/  IMAD.WIDE R6, R9, 0x4, R6 ;  /* 0x0000000409067825 */ /* 0x00efce00078e0206 */
.L_x_149:
[----:B------:R-:W0:Y:S08]  /*0da0*/  S2UR UR5, SR_CTAID.Y ;  /* 0x00000000000579c3 */ /* 0x000e300000002600 */
[----:B------:R-:W0:Y:S08]  /*0db0*/  @!P0 LDC R10, c[0x0][0x3b8] ;  /* 0x0000ee00ff0a8b82 */ /* 0x000e300000000800 */
[----:B------:R-:W1:Y:S01]  /*0dc0*/  @!P0 LDC.64 R8, c[0x0][0x388] ;  /* 0x0000e200ff088b82 */ /* 0x000e620000000a00 */
[----:B------:R-:W2:Y:S01]  /*0dd0*/  S2R R76, SR_CgaCtaId ;  /* 0x00000000004c7919 */ /* 0x000ea20000008800 */
[----:B------:R-:W3:Y:S01]  /*0de0*/  S2R R79, SR_TID.X ;  /* 0x00000000004f7919 */ /* 0x000ee20000002100 */
[----:B------:R-:W-:-:S05]  /*0df0*/  MOV R81, 0x400 ;  /* 0x0000040000517802 */ /* 0x000fca0000000f00 */
[----:B------:R-:W4:Y:S01]  /*0e00*/  LDC.64 R44, c[0x0][0x3b8] ;  /* 0x0000ee00ff2c7b82 */ /* 0x000f220000000a00 */
[----:B------:R-:W-:Y:S01]  /*0e10*/  MOV R19, 0x437c0000 ;  /* 0x437c000000137802 */ /* 0x000fe20000000f00 */
[----:B------:R-:W3:Y:S01]  /*0e20*/  LDG.E.CONSTANT R148, desc[UR6][R6.64] ;  /* 0x0000000606947981 */ /* 0x000ee2000c1e9900 */
[----:B0-----:R-:W-:-:S05]  /*0e30*/  @!P0 IMAD R10, R10, UR5, RZ ;  /* 0x000000050a0a8c24 */ /* 0x001fca000f8e02ff */
[----:B------:R-:W-:-:S04]  /*0e40*/  @!P0 SHF.L.U32 R11, R10, 0x6, RZ ;  /* 0x000000060a0b8819 */ /* 0x000fc800000006ff */
[----:B------:R-:W-:-:S04]  /*0e50*/  @!P0 IADD3 R10, P1, PT, R11, R2, RZ ;  /* 0x000000020b0a8210 */ /* 0x000fc80007f3e0ff */
[----:B------:R-:W-:Y:S02]  /*0e60*/  @!P0 LEA.HI.X.SX32 R11, R11, RZ, 0x1, P1 ;  /* 0x000000ff0b0b8211 */ /* 0x000fe400008f0eff */
[----:B-1----:R-:W-:-:S04]  /*0e70*/  @!P0 LEA R8, P1, R10, R8, 0x2 ;  /* 0x000000080a088211 */ /* 0x002fc800078210ff */
[----:B------:R-:W-:-:S05]  /*0e80*/  @!P0 LEA.HI.X R9, R10, R9, R11, 0x2, P1 ;  /* 0x000000090a098211 */ /* 0x000fca00008f140b */
[----:B------:R0:W3:Y:S02]  /*0e90*/  @!P0 LDG.E.CONSTANT R16, desc[UR6][R8.64] ;  /* 0x0000000608108981 */ /* 0x0000e4000c1e9900 */
[----:B0-----:R-:W-:Y:S02]  /*0ea0*/  MOV R8, R0 ;  /* 0x0000000000087202 */ /* 0x001fe40000000f00 */
[----:B------:R-:W-:-:S05]  /*0eb0*/  MOV R9, R5 ;  /* 0x0000000500097202 */ /* 0x000fca0000000f00 */
[----:B------:R-:W3:Y:S01]  /*0ec0*/  LDG.E.CONSTANT R18, desc[UR6][R8.64] ;  /* 0x0000000608127981 */ /* 0x000ee2000c1e9900 */
[----:B--2---:R-:W-:Y:S01]  /*0ed0*/  LEA R12, R76, R81, 0x18 ;  /* 0x000000514c0c7211 */ /* 0x004fe200078ec0ff */
[----:B------:R-:W-:Y:S02]  /*0ee0*/  HFMA2 R11, -RZ, RZ, 0.96630859375, -0.0022525787353515625 ;  /* 0x3bbb989dff0b7431 */ /* 0x000fe400000001ff */
[----:B----4-:R-:W-:Y:S01]  /*0ef0*/  IMAD R44, R44, UR5, RZ ;  /* 0x000000052c2c7c24 */ /* 0x010fe2000f8e02ff */
[----:B---3--:R-:W-:-:S05]  /*0f00*/  @!P0 LEA R17, R79, R12, 0x2 ;  /* 0x0000000c4f118211 */ /* 0x008fca00078e10ff */
[----:B------:R-:W-:Y:S01]  /*0f10*/  @!P0 STS [R17], R16 ;  /* 0x0000001011008388 */ /* 0x000fe20000000800 */
[----:B------:R-:W-:Y:S01]  /*0f20*/  BAR.SYNC.DEFER_BLOCKING 0x0 ;  /* 0x0000000000007b1d */ /* 0x000fe20000010000 */
[----:B------:R-:W-:Y:S01]  /*0f30*/  ISETP.GT.U32.AND P0, PT, R79, 0x3f, PT ;  /* 0x0000003f4f00780c */ /* 0x000fe20003f04070 */
[----:B------:R-:W-:-:S12]  /*0f40*/  FFMA.SAT R8, R18, R11, 0.5 ;  /* 0x3f00000012087423 */ /* 0x000fd8000000200b */
[----:B------:R-:W0:Y:S01]  /*0f50*/  @!P0 LDC.64 R20, c[0x0][0x380] ;  /* 0x0000e000ff148b82 */ /* 0x000e220000000a00 */
[----:B------:R-:W-:Y:S01]  /*0f60*/  @!P0 SHF.L.U32 R25, R44, 0x6, RZ ;  /* 0x000000062c198819 */ /* 0x000fe200000006ff */
[----:B------:R-:W-:-:S03]  /*0f70*/  FFMA.RM R22, R8, R19, 12582913 ;  /* 0x4b40000108167423 */ /* 0x000fc60000004013 */
[C---:B------:R-:W-:Y:S01]  /*0f80*/  @!P0 IADD3 R26, P1, PT, R25.reuse, R2, RZ ;  /* 0x00000002191a8210 */ /* 0x040fe20007f3e0ff */
[C---:B------:R-:W-:Y:S01]  /*0f90*/  FADD R19, R22.reuse, -12583039 ;  /* 0xcb40007f16137421 */ /* 0x040fe20000000000 */
[----:B------:R-:W-:Y:S01]  /*0fa0*/  SHF.L.U32 R94, R22, 0x17, RZ ;  /* 0x00000017165e7819 */ /* 0x000fe200000006ff */
[----:B------:R-:W1:Y:S01]  /*0fb0*/  LDS.128 R8, [R12] ;  /* 0x000000000c087984 */ /* 0x000e620000000c00 */
[----:B------:R-:W-:Y:S01]  /*0fc0*/  @!P0 LEA.HI.X.SX32 R25, R25, RZ, 0x1, P1 ;  /* 0x000000ff19198211 */ /* 0x000fe200008f0eff */
[C---:B------:R-:W-:Y:S02]  /*0fd0*/  FFMA R19, R18.reuse, 1.4426950216293334961, -R19 ;  /* 0x3fb8aa3b12137823 */ /* 0x040fe40000000813 */
[----:B------:R-:W-:Y:S02]  /*0fe0*/  LDS.128 R68, [R12+0xd0] ;  /* 0x0000d0000c447984 */ /* 0x000fe40000000c00 */
[----:B------:R-:W-:Y:S02]  /*0ff0*/  FFMA R23, R18, 1.925963033500011079e-08, R19 ;  /* 0x32a5706012177823 */ /* 0x000fe40000000013 */
[----:B------:R-:W2:Y:S04]  /*1000*/  LDS.128 R16, [R12+0x10] ;  /* 0x000010000c107984 */ /* 0x000ea80000000c00 */
[----:B------:R-:W3:Y:S01]  /*1010*/  MUFU.EX2 R23, R23 ;  /* 0x0000001700177308 */ /* 0x000ee20000000800 */
[----:B0-----:R-:W-:-:S04]  /*1020*/  @!P0 LEA R24, P1, R26, R20, 0x2 ;  /* 0x000000141a188211 */ /* 0x001fc800078210ff */
[----:B------:R-:W-:-:S05]  /*1030*/  @!P0 LEA.HI.X R25, R26, R21, R25, 0x2, P1 ;  /* 0x000000151a198211 */ /* 0x000fca00008f1419 */
[----:B------:R0:W4:Y:S01]  /*1040*/  @!P0 LDG.E.CONSTANT R78, desc[UR6][R24.64] ;  /* 0x00000006184e8981 */ /* 0x000122000c1e9900 */
[----:B---3--:R-:W-:-:S03]  /*1050*/  FMUL R94, R94, R23 ;  /* 0x000000175e5e7220 */ /* 0x008fc60000400000 */
[----:B------:R-:W3:Y:S01]  /*1060*/  LDS.128 R20, [R12+0x20] ;  /* 0x000020000c147984 */ /* 0x000ee20000000c00 */
[C---:B-----5:R-:W-:Y:S01]  /*1070*/  FMUL R3, R94.reuse, R3 ;  /* 0x000000035e037220 */ /* 0x060fe20000400000 */
[C---:B------:R-:W-:Y:S01]  /*1080*/  FMUL R92, R94.reuse, R30 ;  /* 0x0000001e5e5c7220 */ /* 0x040fe20000400000 */
[----:B------:R-:W-:Y:S02]  /*1090*/  FMUL R93, R94, R27 ;  /* 0x0000001b5e5d7220 */ /* 0x000fe40000400000 */
[----:B-1----:R-:W-:-:S04]  /*10a0*/  FFMA R33, R3, R8, RZ ;  /* 0x0000000803217223 */ /* 0x002fc800000000ff */
[----:B------:R-:W-:Y:S01]  /*10b0*/  FFMA R8, R92, R9, R33 ;  /* 0x000000095c087223 */ /* 0x000fe20000000021 */
[----:B------:R-:W-:Y:S02]  /*10c0*/  IMAD R9, R44, R45, RZ ;  /* 0x0000002d2c097224 */ /* 0x000fe400078e02ff */
[C---:B------:R-:W-:Y:S01]  /*10d0*/  FMUL R146, R94.reuse, R32 ;  /* 0x000000205e927220 */ /* 0x040fe20000400000 */
[----:B------:R-:W-:Y:S01]  /*10e0*/  FFMA R27, R93, R10, R8 ;  /* 0x0000000a5d1b7223 */ /* 0x000fe20000000008 */
[----:B------:R-:W-:Y:S01]  /*10f0*/  FMUL R141, R94, R29 ;  /* 0x0000001d5e8d7220 */ /* 0x000fe20000400000 */
[----:B------:R-:W-:Y:S02]  /*1100*/  SHF.R.S32.HI R29, RZ, 0x1f, R9 ;  /* 0x0000001fff1d7819 */ /* 0x000fe40000011409 */
[----:B------:R-:W-:Y:S01]  /*1110*/  FFMA R8, R146, R11, R27 ;  /* 0x0000000b92087223 */ /* 0x000fe2000000001b */
[----:B------:R-:W-:Y:S01]  /*1120*/  IADD3 R9, P1, PT, R9, R4, RZ ;  /* 0x0000000409097210 */ /* 0x000fe20007f3e0ff */
[----:B------:R-:W-:Y:S01]  /*1130*/  FMUL R144, R94, R34 ;  /* 0x000000225e907220 */ /* 0x000fe20000400000 */
[----:B0-----:R-:W0:Y:S01]  /*1140*/  LDS.128 R24, [R12+0x30] ;  /* 0x000030000c187984 */ /* 0x001e220000000c00 */
[----:B--2---:R-:W-:Y:S01]  /*1150*/  FFMA R11, R141, R16, R8 ;  /* 0x000000108d0b7223 */ /* 0x004fe20000000008 */
[----:B------:R-:W-:-:S02]  /*1160*/  LEA.HI.X.SX32 R8, R4, R29, 0x1, P1 ;  /* 0x0000001d04087211 */ /* 0x000fc400008f0eff */
[C---:B------:R-:W-:Y:S01]  /*1170*/  LEA R10, P1, R9.reuse, UR8, 0x2 ;  /* 0x00000008090a7c11 */ /* 0x040fe2000f8210ff */
[----:B------:R-:W-:Y:S01]  /*1180*/  FFMA R16, R144, R17, R11 ;  /* 0x0000001190107223 */ /* 0x000fe2000000000b */
[C---:B------:R-:W-:Y:S01]  /*1190*/  FMUL R143, R94.reuse, R31 ;  /* 0x0000001f5e8f7220 */ /* 0x040fe20000400000 */
[C---:B------:R-:W-:Y:S01]  /*11a0*/  FMUL R40, R94.reuse, R40 ;  /* 0x000000285e287220 */ /* 0x040fe20000400000 */
[----:B------:R-:W-:Y:S01]  /*11b0*/  LEA.HI.X R11, R9, UR9, R8, 0x2, P1 ;  /* 0x00000009090b7c11 */ /* 0x000fe200088f1408 */
[C---:B------:R-:W-:Y:S01]  /*11c0*/  FMUL R37, R94.reuse, R37 ;  /* 0x000000255e257220 */ /* 0x040fe20000400000 */
[C---:B------:R-:W-:Y:S01]  /*11d0*/  FMUL R46, R94.reuse, R46 ;  /* 0x0000002e5e2e7220 */ /* 0x040fe20000400000 */
[C---:B------:R-:W-:Y:S01]  /*11e0*/  FMUL R43, R94.reuse, R43 ;  /* 0x0000002b5e2b7220 */ /* 0x040fe20000400000 */
[C---:B------:R-:W-:Y:S01]  /*11f0*/  FMUL R112, R94.reuse, R112 ;  /* 0x000000705e707220 */ /* 0x040fe20000400000 */
[----:B------:R1:W2:Y:S01]  /*1200*/  LDG.E.CONSTANT R150, desc[UR6][R10.64] ;  /* 0x000000060a967981 */ /* 0x0002a2000c1e9900 */
[----:B------:R-:W-:Y:S01]  /*1210*/  FFMA R17, R143, R18, R16 ;  /* 0x000000128f117223 */ /* 0x000fe20000000010 */
[C---:B------:R-:W-:Y:S01]  /*1220*/  FMUL R47, R94.reuse, R47 ;  /* 0x0000002f5e2f7220 */ /* 0x040fe20000400000 */
[C---:B------:R-:W-:Y:S01]  /*1230*/  FMUL R114, R94.reuse, R114 ;  /* 0x000000725e727220 */ /* 0x040fe20000400000 */
[----:B------:R-:W-:Y:S01]  /*1240*/  FMUL R49, R94, R49 ;  /* 0x000000315e317220 */ /* 0x000fe20000400000 */
[----:B------:R-:W-:Y:S01]  /*1250*/  FFMA R16, R40, R19, R17 ;  /* 0x0000001328107223 */ /* 0x000fe20000000011 */
[C---:B------:R-:W-:Y:S01]  /*1260*/  FMUL R116, R94.reuse, R116 ;  /* 0x000000745e747220 */ /* 0x040fe20000400000 */
[C---:B------:R-:W-:Y:S01]  /*1270*/  FMUL R113, R94.reuse, R113 ;  /* 0x000000715e717220 */ /* 0x040fe20000400000 */
[C---:B------:R-:W-:Y:S01]  /*1280*/  FMUL R120, R94.reuse, R120 ;  /* 0x000000785e787220 */ /* 0x040fe20000400000 */
[----:B---3--:R-:W-:Y:S01]  /*1290*/  FFMA R29, R37, R20, R16 ;  /* 0x00000014251d7223 */ /* 0x008fe20000000010 */
[----:B------:R-:W-:Y:S01]  /*12a0*/  FMUL R119, R94, R119 ;  /* 0x000000775e777220 */ /* 0x000fe20000400000 */
[----:B------:R-:W3:Y:S02]  /*12b0*/  LDS.128 R16, [R12+0x40] ;  /* 0x000040000c107984 */ /* 0x000ee40000000c00 */
[----:B------:R-:W-:Y:S01]  /*12c0*/  FFMA R20, R46, R21, R29 ;  /* 0x000000152e147223 */ /* 0x000fe2000000001d */
[C---:B------:R-:W-:Y:S01]  /*12d0*/  FMUL R126, R94.reuse, R126 ;  /* 0x0000007e5e7e7220 */ /* 0x040fe20000400000 */
[C---:B------:R-:W-:Y:S01]  /*12e0*/  FMUL R125, R94.reuse, R125 ;  /* 0x0000007d5e7d7220 */ /* 0x040fe20000400000 */
[C---:B------:R-:W-:Y:S01]  /*12f0*/  FMUL R132, R94.reuse, R132 ;  /* 0x000000845e847220 */ /* 0x040fe20000400000 */
[----:B------:R-:W-:Y:S01]  /*1300*/  FFMA R21, R43, R22, R20 ;  /* 0x000000162b157223 */ /* 0x000fe20000000014 */
[C---:B------:R-:W-:Y:S01]  /*1310*/  FMUL R131, R94.reuse, R131 ;  /* 0x000000835e837220 */ /* 0x040fe20000400000 */
[C---:B------:R-:W-:Y:S01]  /*1320*/  FMUL R138, R94.reuse, R138 ;  /* 0x0000008a5e8a7220 */ /* 0x040fe20000400000 */
[----:B------:R-:W-:Y:S01]  /*1330*/  FMUL R133, R94, R133 ;  /* 0x000000855e857220 */ /* 0x000fe20000400000 */
[----:B-1----:R-:W-:Y:S01]  /*1340*/  FFMA R10, R112, R23, R21 ;  /* 0x00000017700a7223 */ /* 0x002fe20000000015 */
[C---:B------:R-:W-:Y:S01]  /*1350*/  FMUL R136, R94.reuse, R136 ;  /* 0x000000885e887220 */ /* 0x040fe20000400000 */
[----:B------:R-:W1:Y:S02]  /*1360*/  LDS.128 R20, [R12+0x50] ;  /* 0x000050000c147984 */ /* 0x000e640000000c00 */
[----:B0-----:R-:W-:Y:S01]  /*1370*/  FFMA R11, R47, R24, R10 ;  /* 0x000000182f0b7223 */ /* 0x001fe2000000000a */
[C---:B------:R-:W-:Y:S01]  /*1380*/  FMUL R135, R94.reuse, R135 ;  /* 0x000000875e877220 */ /* 0x040fe20000400000 */
[C---:B------:R-:W-:Y:S01]  /*1390*/  FMUL R134, R94.reuse, R134 ;  /* 0x000000865e867220 */ /* 0x040fe20000400000 */
[----:B------:R-:W-:Y:S01]  /*13a0*/  FMUL R127, R94, R127 ;  /* 0x0000007f5e7f7220 */ /* 0x000fe20000400000 */
[----:B------:R-:W-:Y:S01]  /*13b0*/  FFMA R10, R114, R25, R11 ;  /* 0x00000019720a7223 */ /* 0x000fe2000000000b */
[C---:B------:R-:W-:Y:S01]  /*13c0*/  FMUL R130, R94.reuse, R130 ;  /* 0x000000825e827220 */ /* 0x040fe20000400000 */
[C---:B------:R-:W-:Y:S01]  /*13d0*/  FMUL R129, R94.reuse, R129 ;  /* 0x000000815e817220 */ /* 0x040fe20000400000 */
[----:B------:R-:W-:Y:S01]  /*13e0*/  FMUL R128, R94, R128 ;  /* 0x000000805e807220 */ /* 0x000fe20000400000 */
[----:B------:R-:W-:Y:S01]  /*13f0*/  FFMA R11, R49, R26, R10 ;  /* 0x0000001a310b7223 */ /* 0x000fe2000000000a */
[----:B------:R-:W-:Y:S03]  /*1400*/  LDS.128 R32, [R12+0xa0] ;  /* 0x0000a0000c207984 */ /* 0x000fe60000000c00 */
[----:B------:R-:W-:Y:S01]  /*1410*/  FFMA R10, R116, R27, R11 ;  /* 0x0000001b740a7223 */ /* 0x000fe2000000000b */
[C---:B------:R-:W-:Y:S01]  /*1420*/  FMUL R121, R94.reuse, R121 ;  /* 0x000000795e797220 */ /* 0x040fe20000400000 */
[----:B------:R-:W0:Y:S01]  /*1430*/  LDS.128 R24, [R12+0x60] ;  /* 0x000060000c187984 */ /* 0x000e220000000c00 */
[C---:B------:R-:W-:Y:S01]  /*1440*/  FMUL R124, R94.reuse, R124 ;  /* 0x0000007c5e7c7220 */ /* 0x040fe20000400000 */
[C---:B------:R-:W-:Y:S01]  /*1450*/  FMUL R123, R94.reuse, R123 ;  /* 0x0000007b5e7b7220 */ /* 0x040fe20000400000 */
[C---:B------:R-:W-:Y:S01]  /*1460*/  FMUL R122, R94.reuse, R122 ;  /* 0x0000007a5e7a7220 */ /* 0x040fe20000400000 */
[C---:B------:R-:W-:Y:S01]  /*1470*/  FMUL R115, R94.reuse, R115 ;  /* 0x000000735e737220 */ /* 0x040fe20000400000 */
[C---:B------:R-:W-:Y:S01]  /*1480*/  FMUL R118, R94.reuse, R118 ;  /* 0x000000765e767220 */ /* 0x040fe20000400000 */
[C---:B------:R-:W-:Y:S01]  /*1490*/  FMUL R117, R94.reuse, R117 ;  /* 0x000000755e757220 */ /* 0x040fe20000400000 */
[----:B------:R-:W-:Y:S01]  /*14a0*/  FMUL R48, R94, R48 ;  /* 0x000000305e307220 */ /* 0x000fe20000400000 */
[----:B------:R-:W-:Y:S01]  /*14b0*/  LDS.128 R28, [R12+0xc0] ;  /* 0x0000c0000c1c7984 */ /* 0x000fe20000000c00 */
[----:B---3--:R-:W-:-:S04]  /*14c0*/  FFMA R11, R113, R16, R10 ;  /* 0x00000010710b7223 */ /* 0x008fc8000000000a */
[----:B------:R-:W-:-:S04]  /*14d0*/  FFMA R10, R120, R17, R11 ;  /* 0x00000011780a7223 */ /* 0x000fc8000000000b */
[----:B------:R-:W-:-:S04]  /*14e0*/  FFMA R11, R119, R18, R10 ;  /* 0x00000012770b7223 */ /* 0x000fc8000000000a */
[----:B------:R-:W-:Y:S02]  /*14f0*/  FFMA R10, R126, R19, R11 ;  /* 0x000000137e0a7223 */ /* 0x000fe4000000000b */
[----:B------:R-:W3:Y:S02]  /*1500*/  LDS.128 R16, [R12+0x70] ;  /* 0x000070000c107984 */ /* 0x000ee40000000c00 */
[----:B-1----:R-:W-:-:S04]  /*1510*/  FFMA R11, R125, R20, R10 ;  /* 0x000000147d0b7223 */ /* 0x002fc8000000000a */
[----:B------:R-:W-:-:S04]  /*1520*/  FFMA R10, R132, R21, R11 ;  /* 0x00000015840a7223 */ /* 0x000fc8000000000b */
[----:B------:R-:W-:-:S04]  /*1530*/  FFMA R11, R131, R22, R10 ;  /* 0x00000016830b7223 */ /* 0x000fc8000000000a */
[----:B------:R-:W-:Y:S02]  /*1540*/  FFMA R10, R138, R23, R11 ;  /* 0x000000178a0a7223 */ /* 0x000fe4000000000b */
[----:B------:R-:W1:Y:S02]  /*1550*/  LDS.128 R20, [R12+0x80] ;  /* 0x000080000c147984 */ /* 0x000e640000000c00 */
[----:B0-----:R-:W-:-:S04]  /*1560*/  FFMA R11, R133, R24, R10 ;  /* 0x00000018850b7223 */ /* 0x001fc8000000000a */
[----:B------:R-:W-:-:S04]  /*1570*/  FFMA R10, R136, R25, R11 ;  /* 0x00000019880a7223 */ /* 0x000fc8000000000b */
[----:B------:R-:W-:-:S04]  /*1580*/  FFMA R11, R135, R26, R10 ;  /* 0x0000001a870b7223 */ /* 0x000fc8000000000a */
[----:B------:R-:W-:Y:S02]  /*1590*/  FFMA R10, R134, R27, R11 ;  /* 0x0000001b860a7223 */ /* 0x000fe4000000000b */
[----:B------:R-:W0:Y:S02]  /*15a0*/  LDS.128 R24, [R12+0x90] ;  /* 0x000090000c187984 */ /* 0x000e240000000c00 */
        /* <DEDUP_REMOVED lines=8> */
[----:B------:R-:W-:Y:S01]  /*1630*/  FFMA R10, R122, R23, R11 ;  /* 0x000000177a0a7223 */ /* 0x000fe2000000000b */
[C---:B------:R-:W-:Y:S01]  /*1640*/  FMUL R39, R94.reuse, R39 ;  /* 0x000000275e277220 */ /* 0x040fe20000400000 */
[C---:B------:R-:W-:Y:S01]  /*1650*/  FMUL R44, R94.reuse, R140 ;  /* 0x0000008c5e2c7220 */ /* 0x040fe20000400000 */
[C---:B------:R-:W-:Y:S01]  /*1660*/  FMUL R41, R94.reuse, R41 ;  /* 0x000000295e297220 */ /* 0x040fe20000400000 */
[----:B0-----:R-:W-:Y:S01]  /*1670*/  FFMA R11, R115, R24, R10 ;  /* 0x00000018730b7223 */ /* 0x001fe2000000000a */
[C---:B------:R-:W-:Y:S01]  /*1680*/  FMUL R42, R94.reuse, R42 ;  /* 0x0000002a5e2a7220 */ /* 0x040fe20000400000 */
[C---:B------:R-:W-:Y:S01]  /*1690*/  FMUL R36, R94.reuse, R36 ;  /* 0x000000245e247220 */ /* 0x040fe20000400000 */
[----:B------:R-:W-:Y:S01]  /*16a0*/  FMUL R15, R94, R15 ;  /* 0x0000000f5e0f7220 */ /* 0x000fe20000400000 */
[----:B------:R-:W-:Y:S01]  /*16b0*/  FFMA R10, R118, R25, R11 ;  /* 0x00000019760a7223 */ /* 0x000fe2000000000b */
[----:B------:R-:W0:Y:S03]  /*16c0*/  LDS.128 R20, [R12+0xe0] ;  /* 0x0000e0000c147984 */ /* 0x000e260000000c00 */
[----:B------:R-:W-:-:S04]  /*16d0*/  FFMA R11, R117, R26, R10 ;  /* 0x0000001a750b7223 */ /* 0x000fc8000000000a */
[----:B------:R-:W-:-:S04]  /*16e0*/  FFMA R10, R48, R27, R11 ;  /* 0x0000001b300a7223 */ /* 0x000fc8000000000b */
[----:B------:R-:W-:-:S04]  /*16f0*/  FFMA R11, R39, R32, R10 ;  /* 0x00000020270b7223 */ /* 0x000fc8000000000a */
[----:B------:R-:W-:-:S04]  /*1700*/  FFMA R10, R44, R33, R11 ;  /* 0x000000212c0a7223 */ /* 0x000fc8000000000b */
[----:B------:R-:W-:Y:S01]  /*1710*/  FFMA R11, R41, R34, R10 ;  /* 0x00000022290b7223 */ /* 0x000fe2000000000a */
[----:B------:R-:W-:-:S03]  /*1720*/  FMUL R33, R94, R139 ;  /* 0x0000008b5e217220 */ /* 0x000fc60000400000 */
[----:B------:R-:W-:-:S04]  /*1730*/  FFMA R10, R42, R35, R11 ;  /* 0x000000232a0a7223 */ /* 0x000fc8000000000b */
[----:B---3--:R-:W-:Y:S01]  /*1740*/  FFMA R11, R33, R16, R10 ;  /* 0x00000010210b7223 */ /* 0x008fe2000000000a */
[----:B------:R-:W-:-:S03]  /*1750*/  FMUL R35, R94, R137 ;  /* 0x000000895e237220 */ /* 0x000fc60000400000 */
[----:B------:R-:W-:Y:S01]  /*1760*/  FFMA R10, R36, R17, R11 ;  /* 0x00000011240a7223 */ /* 0x000fe2000000000b */
[----:B------:R-:W-:-:S03]  /*1770*/  FMUL R24, R94, R142 ;  /* 0x0000008e5e187220 */ /* 0x000fc60000400000 */
[----:B------:R-:W-:-:S04]  /*1780*/  FFMA R11, R35, R18, R10 ;  /* 0x00000012230b7223 */ /* 0x000fc8000000000a */
[----:B------:R-:W-:Y:S01]  /*1790*/  FFMA R10, R24, R19, R11 ;  /* 0x00000013180a7223 */ /* 0x000fe2000000000b */
[----:B------:R-:W-:-:S03]  /*17a0*/  FMUL R18, R94, R147 ;  /* 0x000000935e127220 */ /* 0x000fc60000400000 */
[----:B------:R-:W-:Y:S01]  /*17b0*/  FFMA R11, R15, R28, R10 ;  /* 0x0000001c0f0b7223 */ /* 0x000fe2000000000a */
[----:B------:R-:W-:Y:S01]  /*17c0*/  FMUL R19, R94, R145 ;  /* 0x000000915e137220 */ /* 0x000fe20000400000 */
[----:B------:R-:W-:Y:S02]  /*17d0*/  @!P0 IADD3 R81, PT, PT, R81, 0x100, RZ ;  /* 0x0000010051518810 */ /* 0x000fe40007ffe0ff */
[----:B------:R-:W-:Y:S01]  /*17e0*/  FFMA R10, R18, R29, R11 ;  /* 0x0000001d120a7223 */ /* 0x000fe2000000000b */
[----:B------:R-:W-:Y:S01]  /*17f0*/  FMUL R14, R94, R14 ;  /* 0x0000000e5e0e7220 */ /* 0x000fe20000400000 */
[----:B------:R-:W-:Y:S02]  /*1800*/  @!P0 LEA R76, R76, R81, 0x18 ;  /* 0x000000514c4c8211 */ /* 0x000fe400078ec0ff */
[----:B------:R-:W-:Y:S02]  /*1810*/  FFMA R11, R19, R30, R10 ;  /* 0x0000001e130b7223 */ /* 0x000fe4000000000a */
[----:B------:R-:W-:-:S02]  /*1820*/  @!P0 LEA R79, R79, R76, 0x2 ;  /* 0x0000004c4f4f8211 */ /* 0x000fc400078e10ff */
[----:B------:R-:W-:Y:S01]  /*1830*/  FFMA R10, R14, R31, R11 ;  /* 0x0000001f0e0a7223 */ /* 0x000fe2000000000b */
[C---:B------:R-:W-:Y:S01]  /*1840*/  FMUL R11, R94.reuse, R73 ;  /* 0x000000495e0b7220 */ /* 0x040fe20000400000 */
[----:B------:R-:W1:Y:S03]  /*1850*/  LDS.128 R28, [R12+0xf0] ;  /* 0x0000f0000c1c7984 */ /* 0x000e660000000c00 */
[----:B------:R-:W-:Y:S01]  /*1860*/  FFMA R17, R11, R68, R10 ;  /* 0x000000440b117223 */ /* 0x000fe2000000000a */
[C---:B------:R-:W-:Y:S01]  /*1870*/  FMUL R10, R94.reuse, R74 ;  /* 0x0000004a5e0a7220 */ /* 0x040fe20000400000 */
[----:B------:R-:W-:-:S03]  /*1880*/  FMUL R13, R94, R13 ;  /* 0x0000000d5e0d7220 */ /* 0x000fc60000400000 */
[----:B------:R-:W-:-:S04]  /*1890*/  FFMA R16, R10, R69, R17 ;  /* 0x000000450a107223 */ /* 0x000fc80000000011 */
[----:B------:R-:W-:Y:S01]  /*18a0*/  FFMA R17, R13, R70, R16 ;  /* 0x000000460d117223 */ /* 0x000fe20000000010 */
[----:B------:R-:W-:-:S04]  /*18b0*/  FMUL R16, R94, R72 ;  /* 0x000000485e107220 */ /* 0x000fc80000400000 */
[----:B------:R-:W-:Y:S01]  /*18c0*/  FFMA R26, R16, R71, R17 ;  /* 0x00000047101a7223 */ /* 0x000fe20000000011 */
[----:B------:R-:W-:-:S04]  /*18d0*/  FMUL R17, R94, R149 ;  /* 0x000000955e117220 */ /* 0x000fc80000400000 */
[----:B0-----:R-:W-:Y:S01]  /*18e0*/  FFMA R25, R17, R20, R26 ;  /* 0x0000001411197223 */ /* 0x001fe2000000001a */
[----:B------:R-:W-:-:S04]  /*18f0*/  FMUL R20, R94, R89 ;  /* 0x000000595e147220 */ /* 0x000fc80000400000 */
[----:B------:R-:W-:Y:S01]  /*1900*/  FFMA R26, R20, R21, R25 ;  /* 0x00000015141a7223 */ /* 0x000fe20000000019 */
[C---:B------:R-:W-:Y:S01]  /*1910*/  FMUL R21, R94.reuse, R157 ;  /* 0x0000009d5e157220 */ /* 0x040fe20000400000 */
[----:B----4-:R-:W-:Y:S01]  /*1920*/  @!P0 STS [R79], R78 ;  /* 0x0000004e4f008388 */ /* 0x010fe20000000800 */
[----:B------:R-:W-:Y:S02]  /*1930*/  BAR.SYNC.DEFER_BLOCKING 0x0 ;  /* 0x0000000000007b1d */ /* 0x000fe40000010000 */
[----:B------:R-:W-:Y:S01]  /*1940*/  FFMA R25, R21, R22, R26 ;  /* 0x0000001615197223 */ /* 0x000fe2000000001a */
[----:B------:R-:W-:-:S04]  /*1950*/  FMUL R22, R94, R75 ;  /* 0x0000004b5e167220 */ /* 0x000fc80000400000 */
[----:B------:R-:W-:Y:S01]  /*1960*/  FFMA R26, R22, R23, R25 ;  /* 0x00000017161a7223 */ /* 0x000fe20000000019 */
[----:B------:R-:W-:-:S04]  /*1970*/  FMUL R23, R94, R95 ;  /* 0x0000005f5e177220 */ /* 0x000fc80000400000 */
[----:B-1----:R-:W-:Y:S01]  /*1980*/  FFMA R25, R23, R28, R26 ;  /* 0x0000001c17197223 */ /* 0x002fe2000000001a */
[----:B------:R-:W0:Y:S04]  /*1990*/  LDS.128 R88, [R12] ;  /* 0x000000000c587984 */ /* 0x000e280000000c00 */
[----:B------:R-:W1:Y:S01]  /*19a0*/  LDS.128 R80, [R12+0x100] ;  /* 0x000100000c507984 */ /* 0x000e620000000c00 */
[----:B------:R-:W-:-:S03]  /*19b0*/  FMUL R26, R94, R77 ;  /* 0x0000004d5e1a7220 */ /* 0x000fc60000400000 */
[----:B------:R-:W3:Y:S01]  /*19c0*/  LDS.128 R76, [R12+0x10] ;  /* 0x000010000c4c7984 */ /* 0x000ee20000000c00 */
[----:B------:R-:W-:Y:S01]  /*19d0*/  FFMA R32, R26, R29, R25 ;  /* 0x0000001d1a207223 */ /* 0x000fe20000000019 */
[C---:B------:R-:W-:Y:S02]  /*19e0*/  FMUL R25, R94.reuse, R151 ;  /* 0x000000975e197220 */ /* 0x040fe40000400000 */
[----:B------:R-:W4:Y:S01]  /*19f0*/  LDS.128 R84, [R12+0x110] ;  /* 0x000110000c547984 */ /* 0x000f220000000c00 */
[----:B------:R-:W-:Y:S01]  /*1a00*/  FMUL R28, R94, R38 ;  /* 0x000000265e1c7220 */ /* 0x000fe20000400000 */
[----:B------:R-:W-:Y:S02]  /*1a10*/  FFMA R27, R25, R30, R32 ;  /* 0x0000001e191b7223 */ /* 0x000fe40000000020 */
[----:B------:R-:W4:Y:S02]  /*1a20*/  LDS.128 R72, [R12+0x20] ;  /* 0x000020000c487984 */ /* 0x000f240000000c00 */
[----:B------:R-:W-:-:S02]  /*1a30*/  FFMA R27, R28, R31, R27 ;  /* 0x0000001f1c1b7223 */ /* 0x000fc4000000001b */
[----:B------:R-:W4:Y:S02]  /*1a40*/  LDS.128 R68, [R12+0x120] ;  /* 0x000120000c447984 */ /* 0x000f240000000c00 */
[----:B--2---:R-:W-:-:S04]  /*1a50*/  FADD R27, R150, -R27 ;  /* 0x8000001b961b7221 */ /* 0x004fc80000000000 */
[----:B------:R-:W-:-:S04]  /*1a60*/  FMUL R38, R148, R27 ;  /* 0x0000001b94267220 */ /* 0x000fc80000400000 */
[C---:B0-----:R-:W-:Y:S01]  /*1a70*/  FFMA R3, R38.reuse, R88, R3 ;  /* 0x0000005826037223 */ /* 0x041fe20000000003 */
[----:B------:R-:W-:-:S03]  /*1a80*/  FFMA R30, R38, R89, R92 ;  /* 0x00000059261e7223 */ /* 0x000fc6000000005c */
[----:B-1----:R-:W-:Y:S01]  /*1a90*/  FFMA R29, R3, R80, RZ ;  /* 0x00000050031d7223 */ /* 0x002fe200000000ff */
[----:B------:R-:W-:Y:S02]  /*1aa0*/  FFMA R27, R38, R90, R93 ;  /* 0x0000005a261b7223 */ /* 0x000fe4000000005d */
[----:B------:R-:W0:Y:S01]  /*1ab0*/  LDS.128 R92, [R12+0x30] ;  /* 0x000030000c5c7984 */ /* 0x000e220000000c00 */
[----:B------:R-:W-:Y:S01]  /*1ac0*/  FFMA R34, R30, R81, R29 ;  /* 0x000000511e227223 */ /* 0x000fe2000000001d */
[C---:B------:R-:W-:Y:S02]  /*1ad0*/  FFMA R32, R38.reuse, R91, R146 ;  /* 0x0000005b26207223 */ /* 0x040fe40000000092 */
[----:B------:R-:W1:Y:S01]  /*1ae0*/  LDS.128 R88, [R12+0x130] ;  /* 0x000130000c587984 */ /* 0x000e620000000c00 */
[----:B------:R-:W-:Y:S01]  /*1af0*/  FFMA R31, R27, R82, R34 ;  /* 0x000000521b1f7223 */ /* 0x000fe20000000022 */
[----:B---3--:R-:W-:-:S03]  /*1b00*/  FFMA R29, R38, R76, R141 ;  /* 0x0000004c261d7223 */ /* 0x008fc6000000008d */
[----:B------:R-:W-:Y:S01]  /*1b10*/  FFMA R76, R32, R83, R31 ;  /* 0x00000053204c7223 */ /* 0x000fe2000000001f */
[C---:B------:R-:W-:Y:S01]  /*1b20*/  FFMA R34, R38.reuse, R77, R144 ;  /* 0x0000004d26227223 */ /* 0x040fe20000000090 */
[----:B------:R-:W2:Y:S02]  /*1b30*/  LDS.128 R80, [R12+0x40] ;  /* 0x000040000c507984 */ /* 0x000ea40000000c00 */
[----:B----4-:R-:W-:Y:S01]  /*1b40*/  FFMA R77, R29, R84, R76 ;  /* 0x000000541d4d7223 */ /* 0x010fe2000000004c */
[----:B------:R-:W-:-:S03]  /*1b50*/  FFMA R31, R38, R78, R143 ;  /* 0x0000004e261f7223 */ /* 0x000fc6000000008f */
[----:B------:R-:W-:Y:S01]  /*1b60*/  FFMA R76, R34, R85, R77 ;  /* 0x00000055224c7223 */ /* 0x000fe2000000004d */
[----:B------:R-:W-:-:S03]  /*1b70*/  FFMA R40, R38, R79, R40 ;  /* 0x0000004f26287223 */ /* 0x000fc60000000028 */
[----:B------:R-:W-:Y:S01]  /*1b80*/  FFMA R85, R31, R86, R76 ;  /* 0x000000561f557223 */ /* 0x000fe2000000004c */
[----:B------:R-:W-:Y:S01]  /*1b90*/  FFMA R37, R38, R72, R37 ;  /* 0x0000004826257223 */ /* 0x000fe20000000025 */
[----:B------:R-:W3:Y:S02]  /*1ba0*/  LDS.128 R76, [R12+0x140] ;  /* 0x000140000c4c7984 */ /* 0x000ee40000000c00 */
[----:B------:R-:W-:Y:S01]  /*1bb0*/  FFMA R72, R40, R87, R85 ;  /* 0x0000005728487223 */ /* 0x000fe20000000055 */
[C---:B------:R-:W-:Y:S01]  /*1bc0*/  FFMA R46, R38.reuse, R73, R46 ;  /* 0x00000049262e7223 */ /* 0x040fe2000000002e */
[----:B------:R-:W-:Y:S01]  /*1bd0*/  FFMA R43, R38, R74, R43 ;  /* 0x0000004a262b7223 */ /* 0x000fe2000000002b */
[----:B------:R-:W4:Y:S01]  /*1be0*/  LDS.128 R84, [R12+0x50] ;  /* 0x000050000c547984 */ /* 0x000f220000000c00 */
[----:B------:R-:W-:-:S04]  /*1bf0*/  FFMA R73, R37, R68, R72 ;  /* 0x0000004425497223 */ /* 0x000fc80000000048 */
[----:B------:R-:W-:Y:S01]  /*1c00*/  FFMA R68, R46, R69, R73 ;  /* 0x000000452e447223 */ /* 0x000fe20000000049 */
[C---:B------:R-:W-:Y:S02]  /*1c10*/  FFMA R112, R38.reuse, R75, R112 ;  /* 0x0000004b26707223 */ /* 0x040fe40000000070 */
[----:B------:R-:W4:Y:S01]  /*1c20*/  LDS.128 R72, [R12+0x150] ;  /* 0x000150000c487984 */ /* 0x000f220000000c00 */
[----:B------:R-:W-:Y:S01]  /*1c30*/  FFMA R69, R43, R70, R68 ;  /* 0x000000462b457223 */ /* 0x000fe20000000044 */
[----:B0-----:R-:W-:-:S03]  /*1c40*/  FFMA R47, R38, R92, R47 ;  /* 0x0000005c262f7223 */ /* 0x001fc6000000002f */
[----:B------:R-:W-:Y:S01]  /*1c50*/  FFMA R68, R112, R71, R69 ;  /* 0x0000004770447223 */ /* 0x000fe20000000045 */
[----:B------:R-:W-:-:S03]  /*1c60*/  FFMA R114, R38, R93, R114 ;  /* 0x0000005d26727223 */ /* 0x000fc60000000072 */
[----:B-1----:R-:W-:Y:S01]  /*1c70*/  FFMA R69, R47, R88, R68 ;  /* 0x000000582f457223 */ /* 0x002fe20000000044 */
[----:B------:R-:W-:-:S03]  /*1c80*/  FFMA R49, R38, R94, R49 ;  /* 0x0000005e26317223 */ /* 0x000fc60000000031 */
[----:B------:R-:W-:Y:S02]  /*1c90*/  FFMA R88, R114, R89, R69 ;  /* 0x0000005972587223 */ /* 0x000fe40000000045 */
[----:B------:R-:W0:Y:S01]  /*1ca0*/  LDS.128 R68, [R12+0x60] ;  /* 0x000060000c447984 */ /* 0x000e220000000c00 */
[C---:B------:R-:W-:Y:S01]  /*1cb0*/  FFMA R116, R38.reuse, R95, R116 ;  /* 0x0000005f26747223 */ /* 0x040fe20000000074 */
[----:B------:R-:W-:Y:S02]  /*1cc0*/  FFMA R89, R49, R90, R88 ;  /* 0x0000005a31597223 */ /* 0x000fe40000000058 */
[----:B------:R-:W1:Y:S01]  /*1cd0*/  LDS.128 R92, [R12+0x160] ;  /* 0x000160000c5c7984 */ /* 0x000e620000000c00 */
[----:B--2---:R-:W-:Y:S01]  /*1ce0*/  FFMA R113, R38, R80, R113 ;  /* 0x0000005026717223 */ /* 0x004fe20000000071 */
[----:B------:R-:W-:Y:S01]  /*1cf0*/  FFMA R80, R116, R91, R89 ;  /* 0x0000005b74507223 */ /* 0x000fe20000000059 */
[C---:B------:R-:W-:Y:S01]  /*1d00*/  FFMA R120, R38.reuse, R81, R120 ;  /* 0x0000005126787223 */ /* 0x040fe20000000078 */
[----:B------:R-:W-:Y:S01]  /*1d10*/  FFMA R119, R38, R82, R119 ;  /* 0x0000005226777223 */ /* 0x000fe20000000077 */
[----:B------:R-:W2:Y:S01]  /*1d20*/  LDS.128 R88, [R12+0x70] ;  /* 0x000070000c587984 */ /* 0x000ea20000000c00 */
[----:B---3--:R-:W-:-:S04]  /*1d30*/  FFMA R81, R113, R76, R80 ;  /* 0x0000004c71517223 */ /* 0x008fc80000000050 */
[----:B------:R-:W-:Y:S01]  /*1d40*/  FFMA R76, R120, R77, R81 ;  /* 0x0000004d784c7223 */ /* 0x000fe20000000051 */
[C---:B------:R-:W-:Y:S01]  /*1d50*/  FFMA R126, R38.reuse, R83, R126 ;  /* 0x00000053267e7223 */ /* 0x040fe2000000007e */
[----:B----4-:R-:W-:Y:S01]  /*1d60*/  FFMA R125, R38, R84, R125 ;  /* 0x00000054267d7223 */ /* 0x010fe2000000007d */
[----:B------:R-:W3:Y:S01]  /*1d70*/  LDS.128 R80, [R12+0x170] ;  /* 0x000170000c507984 */ /* 0x000ee20000000c00 */
[----:B------:R-:W-:-:S04]  /*1d80*/  FFMA R77, R119, R78, R76 ;  /* 0x0000004e774d7223 */ /* 0x000fc8000000004c */
[----:B------:R-:W-:Y:S01]  /*1d90*/  FFMA R76, R126, R79, R77 ;  /* 0x0000004f7e4c7223 */ /* 0x000fe2000000004d */
[----:B------:R-:W-:-:S03]  /*1da0*/  FFMA R132, R38, R85, R132 ;  /* 0x0000005526847223 */ /* 0x000fc60000000084 */
[----:B------:R-:W-:Y:S01]  /*1db0*/  FFMA R77, R125, R72, R76 ;  /* 0x000000487d4d7223 */ /* 0x000fe2000000004c */
[----:B------:R-:W-:-:S03]  /*1dc0*/  FFMA R131, R38, R86, R131 ;  /* 0x0000005626837223 */ /* 0x000fc60000000083 */
[----:B------:R-:W-:Y:S02]  /*1dd0*/  FFMA R72, R132, R73, R77 ;  /* 0x0000004984487223 */ /* 0x000fe4000000004d */
[----:B------:R-:W4:Y:S01]  /*1de0*/  LDS.128 R76, [R12+0x80] ;  /* 0x000080000c4c7984 */ /* 0x000f220000000c00 */
[C---:B------:R-:W-:Y:S01]  /*1df0*/  FFMA R138, R38.reuse, R87, R138 ;  /* 0x00000057268a7223 */ /* 0x040fe2000000008a */
[----:B------:R-:W-:Y:S02]  /*1e00*/  FFMA R73, R131, R74, R72 ;  /* 0x0000004a83497223 */ /* 0x000fe40000000048 */
[----:B------:R-:W4:Y:S01]  /*1e10*/  LDS.128 R84, [R12+0x180] ;  /* 0x000180000c547984 */ /* 0x000f220000000c00 */
[----:B0-----:R-:W-:Y:S01]  /*1e20*/  FFMA R133, R38, R68, R133 ;  /* 0x0000004426857223 */ /* 0x001fe20000000085 */
[----:B------:R-:W-:Y:S01]  /*1e30*/  FFMA R68, R138, R75, R73 ;  /* 0x0000004b8a447223 */ /* 0x000fe20000000049 */
[C---:B------:R-:W-:Y:S01]  /*1e40*/  FFMA R136, R38.reuse, R69, R136 ;  /* 0x0000004526887223 */ /* 0x040fe20000000088 */
[----:B------:R-:W-:Y:S01]  /*1e50*/  FFMA R135, R38, R70, R135 ;  /* 0x0000004626877223 */ /* 0x000fe20000000087 */
[----:B------:R-:W0:Y:S01]  /*1e60*/  LDS.128 R72, [R12+0x90] ;  /* 0x000090000c487984 */ /* 0x000e220000000c00 */
[----:B-1----:R-:W-:-:S04]  /*1e70*/  FFMA R69, R133, R92, R68 ;  /* 0x0000005c85457223 */ /* 0x002fc80000000044 */
[----:B------:R-:W-:Y:S01]  /*1e80*/  FFMA R68, R136, R93, R69 ;  /* 0x0000005d88447223 */ /* 0x000fe20000000045 */
[----:B------:R-:W-:-:S03]  /*1e90*/  FFMA R134, R38, R71, R134 ;  /* 0x0000004726867223 */ /* 0x000fc60000000086 */
[----:B------:R-:W-:Y:S02]  /*1ea0*/  FFMA R93, R135, R94, R68 ;  /* 0x0000005e875d7223 */ /* 0x000fe40000000044 */
[----:B------:R-:W1:Y:S01]  /*1eb0*/  LDS.128 R68, [R12+0x190] ;  /* 0x000190000c447984 */ /* 0x000e620000000c00 */
[----:B--2---:R-:W-:Y:S01]  /*1ec0*/  FFMA R127, R38, R88, R127 ;  /* 0x00000058267f7223 */ /* 0x004fe2000000007f */
[----:B------:R-:W-:Y:S01]  /*1ed0*/  FFMA R88, R134, R95, R93 ;  /* 0x0000005f86587223 */ /* 0x000fe2000000005d */
[C---:B------:R-:W-:Y:S01]  /*1ee0*/  FFMA R130, R38.reuse, R89, R130 ;  /* 0x0000005926827223 */ /* 0x040fe20000000082 */
[C---:B------:R-:W-:Y:S01]  /*1ef0*/  FFMA R129, R38.reuse, R90, R129 ;  /* 0x0000005a26817223 */ /* 0x040fe20000000081 */
[----:B------:R-:W2:Y:S01]  /*1f00*/  LDS.128 R92, [R12+0xa0] ;  /* 0x0000a0000c5c7984 */ /* 0x000ea20000000c00 */
[----:B---3--:R-:W-:Y:S01]  /*1f10*/  FFMA R89, R127, R80, R88 ;  /* 0x000000507f597223 */ /* 0x008fe20000000058 */
[----:B------:R-:W-:-:S03]  /*1f20*/  FFMA R128, R38, R91, R128 ;  /* 0x0000005b26807223 */ /* 0x000fc60000000080 */
[----:B------:R-:W-:Y:S02]  /*1f30*/  FFMA R80, R130, R81, R89 ;  /* 0x0000005182507223 */ /* 0x000fe40000000059 */
[----:B------:R-:W3:Y:S02]  /*1f40*/  LDS.128 R88, [R12+0x1a0] ;  /* 0x0001a0000c587984 */ /* 0x000ee40000000c00 */
[----:B------:R-:W-:Y:S01]  /*1f50*/  FFMA R81, R129, R82, R80 ;  /* 0x0000005281517223 */ /* 0x000fe20000000050 */
[----:B----4-:R-:W-:-:S03]  /*1f60*/  FFMA R121, R38, R76, R121 ;  /* 0x0000004c26797223 */ /* 0x010fc60000000079 */
[----:B------:R-:W-:Y:S01]  /*1f70*/  FFMA R76, R128, R83, R81 ;  /* 0x00000053804c7223 */ /* 0x000fe20000000051 */
[C---:B------:R-:W-:Y:S01]  /*1f80*/  FFMA R124, R38.reuse, R77, R124 ;  /* 0x0000004d267c7223 */ /* 0x040fe2000000007c */
[----:B------:R-:W-:Y:S01]  /*1f90*/  FFMA R123, R38, R78, R123 ;  /* 0x0000004e267b7223 */ /* 0x000fe2000000007b */
[----:B------:R-:W4:Y:S01]  /*1fa0*/  LDS.128 R80, [R12+0xb0] ;  /* 0x0000b0000c507984 */ /* 0x000f220000000c00 */
[----:B------:R-:W-:-:S04]  /*1fb0*/  FFMA R77, R121, R84, R76 ;  /* 0x00000054794d7223 */ /* 0x000fc8000000004c */
[----:B------:R-:W-:Y:S01]  /*1fc0*/  FFMA R76, R124, R85, R77 ;  /* 0x000000557c4c7223 */ /* 0x000fe2000000004d */
[----:B------:R-:W-:-:S03]  /*1fd0*/  FFMA R122, R38, R79, R122 ;  /* 0x0000004f267a7223 */ /* 0x000fc6000000007a */
[----:B------:R-:W-:Y:S01]  /*1fe0*/  FFMA R85, R123, R86, R76 ;  /* 0x000000567b557223 */ /* 0x000fe2000000004c */
[----:B0-----:R-:W-:Y:S01]  /*1ff0*/  FFMA R115, R38, R72, R115 ;  /* 0x0000004826737223 */ /* 0x001fe20000000073 */
[----:B------:R-:W0:Y:S02]  /*2000*/  LDS.128 R76, [R12+0x1b0] ;  /* 0x0001b0000c4c7984 */ /* 0x000e240000000c00 */
[----:B------:R-:W-:Y:S01]  /*2010*/  FFMA R72, R122, R87, R85 ;  /* 0x000000577a487223 */ /* 0x000fe20000000055 */
[C---:B------:R-:W-:Y:S01]  /*2020*/  FFMA R118, R38.reuse, R73, R118 ;  /* 0x0000004926767223 */ /* 0x040fe20000000076 */
[----:B------:R-:W-:Y:S01]  /*2030*/  FFMA R117, R38, R74, R117 ;  /* 0x0000004a26757223 */ /* 0x000fe20000000075 */
[----:B------:R-:W0:Y:S01]  /*2040*/  LDS.128 R84, [R12+0xc0] ;  /* 0x0000c0000c547984 */ /* 0x000e220000000c00 */
[----:B-1----:R-:W-:-:S04]  /*2050*/  FFMA R73, R115, R68, R72 ;  /* 0x0000004473497223 */ /* 0x002fc80000000048 */
[----:B------:R-:W-:Y:S01]  /*2060*/  FFMA R68, R118, R69, R73 ;  /* 0x0000004576447223 */ /* 0x000fe20000000049 */
[C---:B------:R-:W-:Y:S02]  /*2070*/  FFMA R48, R38.reuse, R75, R48 ;  /* 0x0000004b26307223 */ /* 0x040fe40000000030 */
[----:B------:R-:W1:Y:S01]  /*2080*/  LDS.128 R72, [R12+0x1c0] ;  /* 0x0001c0000c487984 */ /* 0x000e620000000c00 */
[----:B------:R-:W-:Y:S01]  /*2090*/  FFMA R69, R117, R70, R68 ;  /* 0x0000004675457223 */ /* 0x000fe20000000044 */
[----:B--2---:R-:W-:-:S03]  /*20a0*/  FFMA R39, R38, R92, R39 ;  /* 0x0000005c26277223 */ /* 0x004fc60000000027 */
[----:B------:R-:W-:Y:S01]  /*20b0*/  FFMA R68, R48, R71, R69 ;  /* 0x0000004730447223 */ /* 0x000fe20000000045 */
[----:B------:R-:W-:-:S03]  /*20c0*/  FFMA R140, R38, R93, R44 ;  /* 0x0000005d268c7223 */ /* 0x000fc6000000002c */
[----:B---3--:R-:W-:Y:S01]  /*20d0*/  FFMA R69, R39, R88, R68 ;  /* 0x0000005827457223 */ /* 0x008fe20000000044 */
[----:B------:R-:W-:-:S03]  /*20e0*/  FFMA R41, R38, R94, R41 ;  /* 0x0000005e26297223 */ /* 0x000fc60000000029 */
[----:B------:R-:W-:Y:S02]  /*20f0*/  FFMA R44, R140, R89, R69 ;  /* 0x000000598c2c7223 */ /* 0x000fe40000000045 */
[----:B------:R-:W2:Y:S01]  /*2100*/  LDS.128 R68, [R12+0xd0] ;  /* 0x0000d0000c447984 */ /* 0x000ea20000000c00 */
[C---:B------:R-:W-:Y:S01]  /*2110*/  FFMA R42, R38.reuse, R95, R42 ;  /* 0x0000005f262a7223 */ /* 0x040fe2000000002a */
[----:B------:R-:W-:Y:S02]  /*2120*/  FFMA R89, R41, R90, R44 ;  /* 0x0000005a29597223 */ /* 0x000fe4000000002c */
[----:B------:R-:W3:Y:S01]  /*2130*/  LDS.128 R92, [R12+0x1d0] ;  /* 0x0001d0000c5c7984 */ /* 0x000ee20000000c00 */
[----:B----4-:R-:W-:Y:S01]  /*2140*/  FFMA R139, R38, R80, R33 ;  /* 0x00000050268b7223 */ /* 0x010fe20000000021 */
[----:B------:R-:W-:Y:S01]  /*2150*/  FFMA R44, R42, R91, R89 ;  /* 0x0000005b2a2c7223 */ /* 0x000fe20000000059 */
[C---:B------:R-:W-:Y:S01]  /*2160*/  FFMA R36, R38.reuse, R81, R36 ;  /* 0x0000005126247223 */ /* 0x040fe20000000024 */
[C---:B------:R-:W-:Y:S01]  /*2170*/  FFMA R137, R38.reuse, R82, R35 ;  /* 0x0000005226897223 */ /* 0x040fe20000000023 */
[----:B------:R-:W4:Y:S01]  /*2180*/  LDS.128 R88, [R12+0xe0] ;  /* 0x0000e0000c587984 */ /* 0x000f220000000c00 */
[----:B0-----:R-:W-:Y:S01]  /*2190*/  FFMA R33, R139, R76, R44 ;  /* 0x0000004c8b217223 */ /* 0x001fe2000000002c */
[----:B------:R-:W-:-:S02]  /*21a0*/  FFMA R142, R38, R83, R24 ;  /* 0x00000053268e7223 */ /* 0x000fc40000000018 */
[----:B------:R-:W0:Y:S01]  /*21b0*/  LDS.128 R80, [R12+0x1e0] ;  /* 0x0001e0000c507984 */ /* 0x000e220000000c00 */
[----:B------:R-:W-:-:S04]  /*21c0*/  FFMA R44, R36, R77, R33 ;  /* 0x0000004d242c7223 */ /* 0x000fc80000000021 */
[----:B------:R-:W-:Y:S01]  /*21d0*/  FFMA R33, R137, R78, R44 ;  /* 0x0000004e89217223 */ /* 0x000fe2000000002c */
[----:B------:R-:W-:-:S03]  /*21e0*/  FFMA R15, R38, R84, R15 ;  /* 0x00000054260f7223 */ /* 0x000fc6000000000f */
[----:B------:R-:W-:Y:S01]  /*21f0*/  FFMA R24, R142, R79, R33 ;  /* 0x0000004f8e187223 */ /* 0x000fe20000000021 */
[C---:B------:R-:W-:Y:S01]  /*2200*/  FFMA R147, R38.reuse, R85, R18 ;  /* 0x0000005526937223 */ /* 0x040fe20000000012 */
[C---:B------:R-:W-:Y:S01]  /*2210*/  FFMA R145, R38.reuse, R86, R19 ;  /* 0x0000005626917223 */ /* 0x040fe20000000013 */
[----:B------:R-:W0:Y:S01]  /*2220*/  LDS.128 R76, [R12+0xf0] ;  /* 0x0000f0000c4c7984 */ /* 0x000e220000000c00 */
[----:B-1----:R-:W-:Y:S01]  /*2230*/  FFMA R24, R15, R72, R24 ;  /* 0x000000480f187223 */ /* 0x002fe20000000018 */
[----:B------:R-:W-:Y:S02]  /*2240*/  FFMA R14, R38, R87, R14 ;  /* 0x00000057260e7223 */ /* 0x000fe4000000000e */
[----:B------:R-:W1:Y:S01]  /*2250*/  LDS.128 R84, [R12+0x1f0] ;  /* 0x0001f0000c547984 */ /* 0x000e620000000c00 */
[----:B------:R-:W-:-:S04]  /*2260*/  FFMA R24, R147, R73, R24 ;  /* 0x0000004993187223 */ /* 0x000fc80000000018 */
[----:B------:R-:W-:Y:S01]  /*2270*/  FFMA R19, R145, R74, R24 ;  /* 0x0000004a91137223 */ /* 0x000fe20000000018 */
[----:B--2---:R-:W-:-:S03]  /*2280*/  FFMA R73, R38, R68, R11 ;  /* 0x0000004426497223 */ /* 0x004fc6000000000b */
[----:B------:R-:W-:Y:S01]  /*2290*/  FFMA R18, R14, R75, R19 ;  /* 0x0000004b0e127223 */ /* 0x000fe20000000013 */
[----:B------:R-:W-:-:S03]  /*22a0*/  FFMA R74, R38, R69, R10 ;  /* 0x00000045264a7223 */ /* 0x000fc6000000000a */
[----:B---3--:R-:W-:Y:S01]  /*22b0*/  FFMA R11, R73, R92, R18 ;  /* 0x0000005c490b7223 */ /* 0x008fe20000000012 */
[----:B------:R-:W-:-:S03]  /*22c0*/  FFMA R13, R38, R70, R13 ;  /* 0x00000046260d7223 */ /* 0x000fc6000000000d */
[----:B------:R-:W-:Y:S01]  /*22d0*/  FFMA R10, R74, R93, R11 ;  /* 0x0000005d4a0a7223 */ /* 0x000fe2000000000b */
[----:B------:R-:W-:-:S03]  /*22e0*/  FFMA R72, R38, R71, R16 ;  /* 0x0000004726487223 */ /* 0x000fc60000000010 */
[----:B------:R-:W-:Y:S01]  /*22f0*/  FFMA R11, R13, R94, R10 ;  /* 0x0000005e0d0b7223 */ /* 0x000fe2000000000a */
[----:B----4-:R-:W-:-:S03]  /*2300*/  FFMA R149, R38, R88, R17 ;  /* 0x0000005826957223 */ /* 0x010fc60000000011 */
[----:B------:R-:W-:Y:S01]  /*2310*/  FFMA R10, R72, R95, R11 ;  /* 0x0000005f480a7223 */ /* 0x000fe2000000000b */
[----:B------:R-:W-:-:S03]  /*2320*/  FFMA R89, R38, R89, R20 ;  /* 0x0000005926597223 */ /* 0x000fc60000000014 */
[----:B0-----:R-:W-:Y:S01]  /*2330*/  FFMA R10, R149, R80, R10 ;  /* 0x00000050950a7223 */ /* 0x001fe2000000000a */
[----:B------:R-:W-:-:S03]  /*2340*/  FFMA R157, R38, R90, R21 ;  /* 0x0000005a269d7223 */ /* 0x000fc60000000015 */
[----:B------:R-:W-:Y:S01]  /*2350*/  FFMA R10, R89, R81, R10 ;  /* 0x00000051590a7223 */ /* 0x000fe2000000000a */
[----:B------:R-:W-:-:S03]  /*2360*/  FFMA R75, R38, R91, R22 ;  /* 0x0000005b264b7223 */ /* 0x000fc60000000016 */
[----:B------:R-:W-:Y:S01]  /*2370*/  FFMA R10, R157, R82, R10 ;  /* 0x000000529d0a7223 */ /* 0x000fe2000000000a */
[----:B------:R-:W-:-:S03]  /*2380*/  FFMA R95, R38, R76, R23 ;  /* 0x0000004c265f7223 */ /* 0x000fc60000000017 */
[----:B------:R-:W-:Y:S01]  /*2390*/  FFMA R10, R75, R83, R10 ;  /* 0x000000534b0a7223 */ /* 0x000fe2000000000a */
[----:B------:R-:W-:-:S03]  /*23a0*/  FFMA R77, R38, R77, R26 ;  /* 0x0000004d264d7223 */ /* 0x000fc6000000001a */
[----:B-1----:R-:W-:Y:S01]  /*23b0*/  FFMA R10, R95, R84, R10 ;  /* 0x000000545f0a7223 */ /* 0x002fe2000000000a */
[----:B------:R-:W-:-:S03]  /*23c0*/  FFMA R151, R38, R78, R25 ;  /* 0x0000004e26977223 */ /* 0x000fc60000000019 */
[----:B------:R-:W-:Y:S01]  /*23d0*/  FFMA R12, R77, R85, R10 ;  /* 0x000000554d0c7223 */ /* 0x000fe2000000000a */
[----:B------:R-:W-:Y:S01]  /*23e0*/  FFMA R38, R38, R79, R28 ;  /* 0x0000004f26267223 */ /* 0x000fe2000000001c */
[----:B------:R-:W-:Y:S02]  /*23f0*/  LEA R10, P1, R9, UR10, 0x2 ;  /* 0x0000000a090a7c11 */ /* 0x000fe4000f8210ff */
[----:B------:R-:W-:Y:S02]  /*2400*/  FFMA R17, R151, R86, R12 ;  /* 0x0000005697117223 */ /* 0x000fe4000000000c */
[----:B------:R-:W-:Y:S02]  /*2410*/  LEA.HI.X R11, R9, UR11, R8, 0x2, P1 ;  /* 0x0000000b090b7c11 */ /* 0x000fe400088f1408 */
[----:B------:R-:W-:-:S05]  /*2420*/  FFMA R17, R38, R87, R17 ;  /* 0x0000005726117223 */ /* 0x000fca0000000011 */
[----:B------:R0:W-:Y:S01]  /*2430*/  STG.E desc[UR6][R10.64], R17 ;  /* 0x000000110a007986 */ /* 0x0001e2000c101906 */
[----:B------:R-:W-:-:S04]  /*2440*/  UIADD3 UR4, UPT, UPT, UR4, 0x1, URZ ;  /* 0x0000000104047890 */ /* 0x000fc8000fffe0ff */
[----:B------:R-:W-:Y:S01]  /*2450*/  UISETP.NE.AND UP0, UPT, UR4, URZ, UPT ;  /* 0x000000ff0400728c */ /* 0x000fe2000bf05270 */
[----:B------:R-:W-:Y:S01]  /*2460*/  BAR.SYNC.DEFER_BLOCKING 0x0 ;  /* 0x0000000000007b1d */ /* 0x000fe20000010000 */
[----:B------:R-:W-:Y:S02]  /*2470*/  IADD3 R6, P1, PT, R6, 0x4, RZ ;  /* 0x0000000406067810 */ /* 0x000fe40007f3e0ff */
[----:B------:R-:W-:Y:S02]  /*2480*/  IADD3 R0, P2, PT, R0, 0x4, RZ ;  /* 0x0000000400007810 */ /* 0x000fe40007f5e0ff */
[----:B------:R-:W-:Y:S02]  /*2490*/  IADD3 R4, PT, PT, R4, R45, RZ ;  /* 0x0000002d04047210 */ /* 0x000fe40007ffe0ff */
[----:B------:R-:W-:Y:S02]  /*24a0*/  IADD3.X R7, PT, PT, RZ, R7, RZ, P1, !PT ;  /* 0x00000007ff077210 */ /* 0x000fe40000ffe4ff */
[----:B------:R-:W-:-:S02]  /*24b0*/  IADD3.X R5, PT, PT, RZ, R5, RZ, P2, !PT ;  /* 0x00000005ff057210 */ /* 0x000fc400017fe4ff */
[----:B------:R-:W-:Y:S01]  /*24c0*/  IADD3 R2, PT, PT, R2, 0x40, RZ ;  /* 0x0000004002027810 */ /* 0x000fe20007ffe0ff */
[----:B0-----:R-:W-:Y:S06]  /*24d0*/  BRA.U UP0, `(.L_x_149) ;  /* 0xffffffe900307547 */ /* 0x001fec000b83ffff */
.L_x_148:
[----:B-----5:R-:W-:Y:S04]  /*24e0*/  STG.E desc[UR6][R246.64], R3 ;  /* 0x00000003f6007986 */ /* 0x020fe8000c101906 */
[----:B------:R-:W-:Y:S04]  /*24f0*/  STG.E desc[UR6][R244.64], R30 ;  /* 0x0000001ef4007986 */ /* 0x000fe8000c101906 */
        /* <DEDUP_REMOVED lines=61> */
[----:B------:R-:W-:Y:S01]  /*28d0*/  STG.E desc[UR6][R50.64], R38 ;  /* 0x0000002632007986 */ /* 0x000fe2000c101906 */
[----:B------:R-:W-:Y:S05]  /*28e0*/  EXIT ;  /* 0x000000000000794d */ /* 0x000fea0003800000 */
.L_x_150:
        /* <DEDUP_REMOVED lines=9> */
.L_x_173:


//--------------------- .text._Z40gated_delta_rule_recurrence_kernel_tiledILi128ELi64EEvPKfS1_S1_S1_S1_PfS2_ii --------------------------
	.section	.text._Z40gated_delta_rule_recurrence_kernel_tiledILi128ELi64EEvPKfS1_S1_S1_S1_PfS2_ii,"ax",@progbits
	.align	128
        .global         _Z40gated_delta_rule_recurrence_kernel_tiledILi128ELi64EEvPKfS1_S1_S1_S1_PfS2_ii
        .type           _Z40gated_delta_rule_recurrence_kernel_tiledILi128ELi64EEvPKfS1_S1_S1_S1_PfS2_ii,@function
        .size           _Z40gated_delta_rule_recurrence_kernel_tiledILi128ELi64EEvPKfS1_S1_S1_S1_PfS2_ii,(.L_x_174 - _Z40gated_delta_rule_recurrence_kernel_tiledILi128ELi64EEvPKfS1_S1_S1_S1_PfS2_ii)
        .other          _Z40gated_delta_rule_recurrence_kernel_tiledILi128ELi64EEvPKfS1_S1_S1_S1_PfS2_ii,@"STO_CUDA_ENTRY STV_DEFAULT"
_Z40gated_delta_rule_recurrence_kernel_tiledILi128ELi64EEvPKfS1_S1_S1_S1_PfS2_ii:
.text._Z40gated_delta_rule_recurrence_kernel_tiledILi128ELi64EEvPKfS1_S1_S1_S1_PfS2_ii:
[----:B------:R-:W0:Y:S01]  /*0000*/  LDC R1, c[0x0][0x37c] ;  /* 0x0000df00ff017b82 */ /* 0x000e220000000800 */
[----:B------:R-:W1:Y:S07]  /*0010*/  S2R R11, SR_CTAID.X ;  /* 0x00000000000b7919 */ /* 0x000e6e0000002500 */
[----:B------:R-:W2:Y:S01]  /*0020*/  LDC R0, c[0x0][0x3bc] ;  /* 0x0000ef00ff007b82 */ /* 0x000ea20000000800 */
[----:B0-----:R-:W-:Y:S01]  /*0030*/  IADD3 R1, PT, PT, R1, -0x330, RZ ;  /* 0xfffffcd001017810 */ /* 0x001fe20007ffe0ff */
[----:B------:R-:W1:Y:S02]  /*0040*/  S2R R184, SR_TID.X ;  /* 0x0000000000b87919 */ /* 0x000e640000002100 */
[----:B-1----:R-:W-:-:S04]  /*0050*/  LEA R183, R11, R184, 0x6 ;  /* 0x000000b80bb77211 */ /* 0x002fc800078e30ff */
[----:B--2---:R-:W-:-:S13]  /*0060*/  ISETP.GE.AND P0, PT, R183, R0, PT ;  /* 0x00000000b700720c */ /* 0x004fda0003f06270 */
[----:B------:R-:W-:Y:S05]  /*0070*/  @P0 EXIT ;  /* 0x000000000000094d */ /* 0x000fea0003800000 */
[-C--:B------:R-:W-:Y:S01]  /*0080*/  IADD3 R5, PT, PT, R183, R0.reuse, RZ ;  /* 0x00000000b7057210 */ /* 0x080fe20007ffe0ff */
[----:B------:R-:W0:Y:S01]  /*0090*/  S2UR UR8, SR_CTAID.Y ;  /* 0x00000000000879c3 */ /* 0x000e220000002600 */
[-C--:B------:R-:W-:Y:S01]  /*00a0*/  IADD3 R11, PT, PT, R11, R0.reuse, RZ ;  /* 0x000000000b0b7210 */ /* 0x080fe20007ffe0ff */
[----:B------:R-:W-:Y:S01]  /*00b0*/  STL [R1+0x328], R184 ;  /* 0x000328b801007387 */ /* 0x000fe20000100800 */
[-C--:B------:R-:W-:Y:S01]  /*00c0*/  IADD3 R7, PT, PT, R5, R0.reuse, RZ ;  /* 0x0000000005077210 */ /* 0x080fe20007ffe0ff */
[----:B------:R-:W1:Y:S01]  /*00d0*/  LDCU.64 UR12, c[0x0][0x358] ;  /* 0x00006b00ff0c77ac */ /* 0x000e620008000a00 */
[----:B------:R-:W2:Y:S02]  /*00e0*/  S2R R24, SR_CTAID.X ;  /* 0x0000000000187919 */ /* 0x000ea40000002500 */
[-C--:B------:R-:W-:Y:S01]  /*00f0*/  IADD3 R9, PT, PT, R7, R0.reuse, RZ ;  /* 0x0000000007097210 */ /* 0x080fe20007ffe0ff */
[----:B------:R-:W3:Y:S01]  /*0100*/  LDC.64 R198, c[0x0][0x3a8] ;  /* 0x0000ea00ffc67b82 */ /* 0x000ee20000000a00 */
[----:B------:R-:W4:Y:S02]  /*0110*/  LDCU UR9, c[0x0][0x3b8] ;  /* 0x00007700ff0977ac */ /* 0x000f240008000800 */
[----:B------:R-:W-:-:S04]  /*0120*/  IADD3 R15, PT, PT, R9, R0, RZ ;  /* 0x00000000090f7210 */ /* 0x000fc80007ffe0ff */
[----:B------:R-:W-:-:S04]  /*0130*/  IADD3 R17, PT, PT, R15, R0, RZ ;  /* 0x000000000f117210 */ /* 0x000fc80007ffe0ff */
[----:B------:R-:W-:-:S04]  /*0140*/  IADD3 R21, PT, PT, R17, R0, RZ ;  /* 0x0000000011157210 */ /* 0x000fc80007ffe0ff */
[----:B------:R-:W-:Y:S01]  /*0150*/  IADD3 R25, PT, PT, R21, R0, RZ ;  /* 0x0000000015197210 */ /* 0x000fe20007ffe0ff */
[----:B0-----:R-:W-:-:S03]  /*0160*/  IMAD R2, R0, UR8, RZ ;  /* 0x0000000800027c24 */ /* 0x001fc6000f8e02ff */
[-C--:B------:R-:W-:Y:S02]  /*0170*/  IADD3 R27, PT, PT, R25, R0.reuse, RZ ;  /* 0x00000000191b7210 */ /* 0x080fe40007ffe0ff */
[----:B------:R-:W-:Y:S02]  /*0180*/  SHF.L.U32 R3, R2, 0x7, RZ ;  /* 0x0000000702037819 */ /* 0x000fe400000006ff */
[----:B------:R-:W-:-:S03]  /*0190*/  IADD3 R31, PT, PT, R27, R0, RZ ;  /* 0x000000001b1f7210 */ /* 0x000fc60007ffe0ff */
[----:B---3--:R-:W-:Y:S01]  /*01a0*/  IMAD.WIDE.U32 R198, R3, 0x4, R198 ;  /* 0x0000000403c67825 */ /* 0x008fe200078e00c6 */
[----:B------:R-:W-:Y:S02]  /*01b0*/  IADD3 R33, PT, PT, R31, R0, RZ ;  /* 0x000000001f217210 */ /* 0x000fe40007ffe0ff */
[----:B------:R-:W-:Y:S02]  /*01c0*/  LEA R3, R11, R184, 0x6 ;  /* 0x000000b80b037211 */ /* 0x000fe400078e30ff */
[----:B------:R-:W-:Y:S01]  /*01d0*/  IADD3 R35, PT, PT, R33, R0, RZ ;  /* 0x0000000021237210 */ /* 0x000fe20007ffe0ff */
[----:B------:R-:W-:-:S03]  /*01e0*/  IMAD.WIDE.U32 R186, R5, 0x4, R198 ;  /* 0x0000000405ba7825 */ /* 0x000fc600078e00c6 */
[----:B------:R-:W-:Y:S01]  /*01f0*/  IADD3 R39, PT, PT, R35, R0, RZ ;  /* 0x0000000023277210 */ /* 0x000fe20007ffe0ff */
[----:B------:R-:W-:-:S03]  /*0200*/  IMAD.WIDE.U32 R4, R7, 0x4, R198 ;  /* 0x0000000407047825 */ /* 0x000fc600078e00c6 */
[-C--:B------:R-:W-:Y:S01]  /*0210*/  IADD3 R71, PT, PT, R39, R0.reuse, RZ ;  /* 0x0000000027477210 */ /* 0x080fe20007ffe0ff */
[--C-:B------:R-:W-:Y:S01]  /*0220*/  IMAD.WIDE.U32 R188, R9, 0x4, R198.reuse ;  /* 0x0000000409bc7825 */ /* 0x100fe200078e00c6 */
[----:B------:R0:W-:Y:S02]  /*0230*/  STL.64 [R1+0x310], R4 ;  /* 0x0003100401007387 */ /* 0x0001e40000100a00 */
[----:B------:R-:W-:Y:S01]  /*0240*/  IADD3 R73, PT, PT, R71, R0, RZ ;  /* 0x0000000047497210 */ /* 0x000fe20007ffe0ff */
[--C-:B------:R-:W-:Y:S01]  /*0250*/  IMAD.WIDE.U32 R6, R15, 0x4, R198.reuse ;  /* 0x000000040f067825 */ /* 0x100fe200078e00c6 */
[----:B------:R-:W-:Y:S01]  /*0260*/  STL.64 [R1+0x318], R186 ;  /* 0x000318ba01007387 */ /* 0x000fe20000100a00 */
[----:B------:R-:W-:Y:S02]  /*0270*/  MOV R16, R188 ;  /* 0x000000bc00107202 */ /* 0x000fe40000000f00 */
[----:B------:R-:W-:Y:S01]  /*0280*/  IADD3 R75, PT, PT, R73, R0, RZ ;  /* 0x00000000494b7210 */ /* 0x000fe20007ffe0ff */
[----:B------:R-:W-:Y:S01]  /*0290*/  STL.64 [R1+0x308], R188 ;  /* 0x000308bc01007387 */ /* 0x000fe20000100a00 */
[----:B------:R-:W-:-:S02]  /*02a0*/  IMAD.WIDE.U32 R190, R17, 0x4, R198 ;  /* 0x0000000411be7825 */ /* 0x000fc400078e00c6 */
[----:B------:R-:W-:Y:S01]  /*02b0*/  IADD3 R77, PT, PT, R75, R0, RZ ;  /* 0x000000004b4d7210 */ /* 0x000fe20007ffe0ff */
[----:B------:R-:W-:Y:S01]  /*02c0*/  STL.64 [R1+0x300], R6 ;  /* 0x0003000601007387 */ /* 0x000fe20000100a00 */
[--C-:B0-----:R-:W-:Y:S01]  /*02d0*/  IMAD.WIDE.U32 R4, R3, 0x4, R198.reuse ;  /* 0x0000000403047825 */ /* 0x101fe200078e00c6 */
[----:B------:R-:W-:Y:S02]  /*02e0*/  MOV R8, R190 ;  /* 0x000000be00087202 */ /* 0x000fe40000000f00 */
[-C--:B------:R-:W-:Y:S01]  /*02f0*/  IADD3 R79, PT, PT, R77, R0.reuse, RZ ;  /* 0x000000004d4f7210 */ /* 0x080fe20007ffe0ff */
[--C-:B------:R-:W-:Y:S01]  /*0300*/  IMAD.WIDE.U32 R2, R183, 0x4, R198.reuse ;  /* 0x00000004b7027825 */ /* 0x100fe200078e00c6 */
[----:B------:R-:W-:Y:S02]  /*0310*/  STL [R1+0x32c], R183 ;  /* 0x00032cb701007387 */ /* 0x000fe40000100800 */
[-C--:B------:R-:W-:Y:S01]  /*0320*/  IADD3 R81, PT, PT, R79, R0.reuse, RZ ;  /* 0x000000004f517210 */ /* 0x080fe20007ffe0ff */
[--C-:B------:R-:W-:Y:S01]  /*0330*/  IMAD.WIDE.U32 R192, R25, 0x4, R198.reuse ;  /* 0x0000000419c07825 */ /* 0x100fe200078e00c6 */
[----:B------:R0:W-:Y:S02]  /*0340*/  STL.64 [R1+0x120], R4 ;  /* 0x0001200401007387 */ /* 0x0001e40000100a00 */
[----:B------:R-:W-:Y:S01]  /*0350*/  IADD3 R83, PT, PT, R81, R0, RZ ;  /* 0x0000000051537210 */ /* 0x000fe20007ffe0ff */
[----:B------:R-:W-:Y:S01]  /*0360*/  IMAD.WIDE.U32 R194, R33, 0x4, R198 ;  /* 0x0000000421c27825 */ /* 0x000fe200078e00c6 */
[----:B------:R3:W-:Y:S01]  /*0370*/  STL.64 [R1+0x320], R2 ;  /* 0x0003200201007387 */ /* 0x0007e20000100a00 */
[----:B------:R-:W-:-:S02]  /*0380*/  MOV R10, R192 ;  /* 0x000000c0000a7202 */ /* 0x000fc40000000f00 */
[----:B------:R-:W-:Y:S01]  /*0390*/  IADD3 R85, PT, PT, R83, R0, RZ ;  /* 0x0000000053557210 */ /* 0x000fe20007ffe0ff */
[--C-:B------:R-:W-:Y:S01]  /*03a0*/  IMAD.WIDE.U32 R196, R35, 0x4, R198.reuse ;  /* 0x0000000423c47825 */ /* 0x100fe200078e00c6 */
[----:B------:R-:W-:Y:S02]  /*03b0*/  MOV R106, R194 ;  /* 0x000000c2006a7202 */ /* 0x000fe40000000f00 */
[----:B------:R-:W-:Y:S01]  /*03c0*/  IADD3 R87, PT, PT, R85, R0, RZ ;  /* 0x0000000055577210 */ /* 0x000fe20007ffe0ff */
[--C-:B0-----:R-:W-:Y:S01]  /*03d0*/  IMAD.WIDE.U32 R4, R27, 0x4, R198.reuse ;  /* 0x000000041b047825 */ /* 0x101fe200078e00c6 */
[----:B------:R-:W-:Y:S02]  /*03e0*/  MOV R18, R196 ;  /* 0x000000c400127202 */ /* 0x000fe40000000f00 */
[----:B------:R-:W-:Y:S01]  /*03f0*/  IADD3 R89, PT, PT, R87, R0, RZ ;  /* 0x0000000057597210 */ /* 0x000fe20007ffe0ff */
[----:B---3--:R-:W-:-:S03]  /*0400*/  IMAD.WIDE.U32 R2, R21, 0x4, R198 ;  /* 0x0000000415027825 */ /* 0x008fc600078e00c6 */
        /* <DEDUP_REMOVED lines=9> */
[----:B------:R-:W-:Y:S01]  /*04a0*/  IMAD.WIDE.U32 R202, R73, 0x4, R198 ;  /* 0x0000000449ca7825 */ /* 0x000fe200078e00c6 */
[----:B------:R-:W-:-:S02]  /*04b0*/  MOV R160, R70 ;  /* 0x0000004600a07202 */ /* 0x000fc40000000f00 */
[-C--:B------:R-:W-:Y:S01]  /*04c0*/  IADD3 R97, PT, PT, R95, R0.reuse, RZ ;  /* 0x000000005f617210 */ /* 0x080fe20007ffe0ff */
[--C-:B0-----:R-:W-:Y:S01]  /*04d0*/  IMAD.WIDE.U32 R2, R31, 0x4, R198.reuse ;  /* 0x000000041f027825 */ /* 0x101fe200078e00c6 */
[----:B------:R-:W-:Y:S02]  /*04e0*/  STL.64 [R1+0x2e0], R4 ;  /* 0x0002e00401007387 */ /* 0x000fe40000100a00 */
[-C--:B------:R-:W-:Y:S01]  /*04f0*/  IADD3 R99, PT, PT, R97, R0.reuse, RZ ;  /* 0x0000000061637210 */ /* 0x080fe20007ffe0ff */
[--C-:B------:R-:W-:Y:S01]  /*0500*/  IMAD.WIDE.U32 R208, R75, 0x4, R198.reuse ;  /* 0x000000044bd07825 */ /* 0x100fe200078e00c6 */
[----:B------:R-:W-:Y:S02]  /*0510*/  STL.64 [R1+0x2d8], R2 ;  /* 0x0002d80201007387 */ /* 0x000fe40000100a00 */
[----:B------:R-:W-:Y:S01]  /*0520*/  IADD3 R101, PT, PT, R99, R0, RZ ;  /* 0x0000000063657210 */ /* 0x000fe20007ffe0ff */
[----:B------:R-:W-:Y:S01]  /*0530*/  IMAD.WIDE.U32 R76, R77, 0x4, R198 ;  /* 0x000000044d4c7825 */ /* 0x000fe200078e00c6 */
[----:B------:R-:W-:Y:S01]  /*0540*/  STL.64 [R1+0x2d0], R194 ;  /* 0x0002d0c201007387 */ /* 0x000fe20000100a00 */
[----:B------:R-:W-:-:S02]  /*0550*/  MOV R36, R208 ;  /* 0x000000d000247202 */ /* 0x000fc40000000f00 */
[----:B------:R-:W-:Y:S01]  /*0560*/  IADD3 R103, PT, PT, R101, R0, RZ ;  /* 0x0000000065677210 */ /* 0x000fe20007ffe0ff */
[----:B------:R-:W-:Y:S01]  /*0570*/  STL.64 [R1+0x2c8], R196 ;  /* 0x0002c8c401007387 */ /* 0x000fe20000100a00 */
[--C-:B------:R-:W-:Y:S01]  /*0580*/  IMAD.WIDE.U32 R78, R79, 0x4, R198.reuse ;  /* 0x000000044f4e7825 */ /* 0x100fe200078e00c6 */
[----:B------:R-:W-:Y:S02]  /*0590*/  MOV R170, R76 ;  /* 0x0000004c00aa7202 */ /* 0x000fe40000000f00 */
[----:B------:R-:W-:Y:S01]  /*05a0*/  IADD3 R105, PT, PT, R103, R0, RZ ;  /* 0x0000000067697210 */ /* 0x000fe20007ffe0ff */
[----:B------:R-:W-:Y:S01]  /*05b0*/  STL.64 [R1+0x2c0], R200 ;  /* 0x0002c0c801007387 */ /* 0x000fe20000100a00 */
[--C-:B------:R-:W-:Y:S01]  /*05c0*/  IMAD.WIDE.U32 R80, R81, 0x4, R198.reuse ;  /* 0x0000000451507825 */ /* 0x100fe200078e00c6 */
[----:B------:R-:W-:Y:S02]  /*05d0*/  MOV R168, R78 ;  /* 0x0000004e00a87202 */ /* 0x000fe40000000f00 */
[----:B------:R-:W-:Y:S01]  /*05e0*/  IADD3 R107, PT, PT, R105, R0, RZ ;  /* 0x00000000696b7210 */ /* 0x000fe20007ffe0ff */
[----:B------:R-:W-:Y:S01]  /*05f0*/  STL.64 [R1+0x2b8], R70 ;  /* 0x0002b84601007387 */ /* 0x000fe20000100a00 */
[----:B------:R-:W-:Y:S01]  /*0600*/  IMAD.WIDE.U32 R82, R83, 0x4, R198 ;  /* 0x0000000453527825 */ /* 0x000fe200078e00c6 */
        /* <DEDUP_REMOVED lines=11> */
[----:B------:R-:W-:-:S02]  /*06c0*/  IMAD.WIDE.U32 R204, R89, 0x4, R198 ;  /* 0x0000000459cc7825 */ /* 0x000fc400078e00c6 */
[-C--:B------:R-:W-:Y:S01]  /*06d0*/  IADD3 R115, PT, PT, R113, R0.reuse, RZ ;  /* 0x0000000071737210 */ /* 0x080fe20007ffe0ff */
[----:B------:R-:W-:Y:S01]  /*06e0*/  STL.64 [R1+0x298], R78 ;  /* 0x0002984e01007387 */ /* 0x000fe20000100a00 */
[--C-:B------:R-:W-:Y:S02]  /*06f0*/  IMAD.WIDE.U32 R206, R91, 0x4, R198.reuse ;  /* 0x000000045bce7825 */ /* 0x100fe400078e00c6 */
        /* <DEDUP_REMOVED lines=29> */
[-C--:B------:R-:W-:Y:S01]  /*08d0*/  IADD3 R133, PT, PT, R131, R0.reuse, RZ ;  /* 0x0000000083857210 */ /* 0x080fe20007ffe0ff */
[----:B------:R0:W-:Y:S01]  /*08e0*/  STL.64 [R1+0x250], R96 ;  /* 0x0002506001007387 */ /* 0x0001e20000100a00 */
        /* <DEDUP_REMOVED lines=17> */
[----:B0-----:R-:W-:Y:S02]  /*0a00*/  MOV R96, R186 ;  /* 0x000000ba00607202 */ /* 0x001fe40000000f00 */
[----:B------:R-:W-:Y:S01]  /*0a10*/  IADD3 R143, PT, PT, R141, R0, RZ ;  /* 0x000000008d8f7210 */ /* 0x000fe20007ffe0ff */
[----:B------:R-:W-:Y:S01]  /*0a20*/  STL.64 [R1+0x228], R180 ;  /* 0x000228b401007387 */ /* 0x000fe20000100a00 */
[----:B------:R-:W-:Y:S01]  /*0a30*/  IMAD.WIDE.U32 R118, R119, 0x4, R198 ;  /* 0x0000000477767825 */ /* 0x000fe200078e00c6 */
[----:B------:R-:W-:-:S02]  /*0a40*/  MOV R48, R116 ;  /* 0x0000007400307202 */ /* 0x000fc40000000f00 */
[----:B------:R-:W-:Y:S01]  /*0a50*/  IADD3 R145, PT, PT, R143, R0, RZ ;  /* 0x000000008f917210 */ /* 0x000fe20007ffe0ff */
[----:B------:R0:W-:Y:S01]  /*0a60*/  STL.64 [R1+0x220], R108 ;  /* 0x0002206c01007387 */ /* 0x0001e20000100a00 */
[--C-:B------:R-:W-:Y:S01]  /*0a70*/  IMAD.WIDE.U32 R218, R121, 0x4, R198.reuse ;  /* 0x0000000479da7825 */ /* 0x100fe200078e00c6 */
[----:B------:R-:W-:Y:S02]  /*0a80*/  MOV R56, R118 ;  /* 0x0000007600387202 */ /* 0x000fe40000000f00 */
[----:B------:R-:W-:Y:S01]  /*0a90*/  IADD3 R147, PT, PT, R145, R0, RZ ;  /* 0x0000000091937210 */ /* 0x000fe20007ffe0ff */
[----:B------:R3:W-:Y:S01]  /*0aa0*/  STL.64 [R1+0x218], R110 ;  /* 0x0002186e01007387 */ /* 0x0007e20000100a00 */
[--C-:B------:R-:W-:Y:S01]  /*0ab0*/  IMAD.WIDE.U32 R220, R123, 0x4, R198.reuse ;  /* 0x000000047bdc7825 */ /* 0x100fe200078e00c6 */
[----:B------:R-:W-:Y:S02]  /*0ac0*/  MOV R50, R218 ;  /* 0x000000da00327202 */ /* 0x000fe40000000f00 */
[----:B------:R-:W-:Y:S01]  /*0ad0*/  IADD3 R149, PT, PT, R147, R0, RZ ;  /* 0x0000000093957210 */ /* 0x000fe20007ffe0ff */
[----:B------:R1:W-:Y:S01]  /*0ae0*/  STL.64 [R1+0x210], R112 ;  /* 0x0002107001007387 */ /* 0x0003e20000100a00 */
[----:B------:R-:W-:Y:S01]  /*0af0*/  IMAD.WIDE.U32 R222, R125, 0x4, R198 ;  /* 0x000000047dde7825 */ /* 0x000fe200078e00c6 */
[----:B0-----:R-:W-:-:S02]  /*0b00*/  MOV R108, R202 ;  /* 0x000000ca006c7202 */ /* 0x001fc40000000f00 */
[----:B------:R-:W-:Y:S01]  /*0b10*/  IADD3 R151, PT, PT, R149, R0, RZ ;  /* 0x0000000095977210 */ /* 0x000fe20007ffe0ff */
[----:B------:R-:W-:Y:S01]  /*0b20*/  STL.64 [R1+0x208], R176 ;  /* 0x000208b001007387 */ /* 0x000fe20000100a00 */
[--C-:B------:R-:W-:Y:S01]  /*0b30*/  IMAD.WIDE.U32 R98, R127, 0x4, R198.reuse ;  /* 0x000000047f627825 */ /* 0x100fe200078e00c6 */
[----:B---3--:R-:W-:Y:S02]  /*0b40*/  MOV R110, R204 ;  /* 0x000000cc006e7202 */ /* 0x008fe40000000f00 */
[----:B------:R-:W-:Y:S01]  /*0b50*/  IADD3 R153, PT, PT, R151, R0, RZ ;  /* 0x0000000097997210 */ /* 0x000fe20007ffe0ff */
[----:B------:R-:W-:Y:S01]  /*0b60*/  STL.64 [R1+0x200], R116 ;  /* 0x0002007401007387 */ /* 0x000fe20000100a00 */
[--C-:B------:R-:W-:Y:S01]  /*0b70*/  IMAD.WIDE.U32 R100, R129, 0x4, R198.reuse ;  /* 0x0000000481647825 */ /* 0x100fe200078e00c6 */
[----:B-1----:R-:W-:Y:S02]  /*0b80*/  MOV R112, R210 ;  /* 0x000000d200707202 */ /* 0x002fe40000000f00 */
        /* <DEDUP_REMOVED lines=8> */
[-C--:B------:R-:W-:Y:S01]  /*0c10*/  IADD3 R159, PT, PT, R157, R0.reuse, RZ ;  /* 0x000000009d9f7210 */ /* 0x080fe20007ffe0ff */
[----:B------:R-:W-:Y:S01]  /*0c20*/  STL.64 [R1+0x1e8], R220 ;  /* 0x0001e8dc01007387 */ /* 0x000fe20000100a00 */
[--C-:B------:R-:W-:Y:S02]  /*0c30*/  IMAD.WIDE.U32 R104, R133, 0x4, R198.reuse ;  /* 0x0000000485687825 */ /* 0x100fe400078e00c6 */
[----:B------:R-:W-:Y:S01]  /*0c40*/  IADD3 R161, PT, PT, R159, R0, RZ ;  /* 0x000000009fa17210 */ /* 0x000fe20007ffe0ff */
[----:B------:R-:W-:Y:S01]  /*0c50*/  STL.64 [R1+0x1e0], R222 ;  /* 0x0001e0de01007387 */ /* 0x000fe20000100a00 */
[----:B------:R-:W-:-:S02]  /*0c60*/  IMAD.WIDE.U32 R84, R137, 0x4, R198 ;  /* 0x0000000489547825 */ /* 0x000fc400078e00c6 */
[-C--:B------:R-:W-:Y:S01]  /*0c70*/  IADD3 R163, PT, PT, R161, R0.reuse, RZ ;  /* 0x00000000a1a37210 */ /* 0x080fe20007ffe0ff */
[----:B------:R-:W-:Y:S01]  /*0c80*/  STL.64 [R1+0x1d8], R98 ;  /* 0x0001d86201007387 */ /* 0x000fe20000100a00 */
[--C-:B------:R-:W-:Y:S02]  /*0c90*/  IMAD.WIDE.U32 R90, R139, 0x4, R198.reuse ;  /* 0x000000048b5a7825 */ /* 0x100fe400078e00c6 */
[-C--:B------:R-:W-:Y:S01]  /*0ca0*/  IADD3 R165, PT, PT, R163, R0.reuse, RZ ;  /* 0x00000000a3a57210 */ /* 0x080fe20007ffe0ff */
[----:B------:R-:W-:Y:S01]  /*0cb0*/  STL.64 [R1+0x1d0], R100 ;  /* 0x0001d06401007387 */ /* 0x000fe20000100a00 */
[--C-:B------:R-:W-:Y:S02]  /*0cc0*/  IMAD.WIDE.U32 R182, R145, 0x4, R198.reuse ;  /* 0x0000000491b67825 */ /* 0x100fe400078e00c6 */
[----:B------:R-:W-:Y:S01]  /*0cd0*/  IADD3 R167, PT, PT, R165, R0, RZ ;  /* 0x00000000a5a77210 */ /* 0x000fe20007ffe0ff */
[----:B------:R-:W-:Y:S01]  /*0ce0*/  STL.64 [R1+0x1c8], R102 ;  /* 0x0001c86601007387 */ /* 0x000fe20000100a00 */
[----:B------:R-:W-:-:S02]  /*0cf0*/  IMAD.WIDE.U32 R184, R147, 0x4, R198 ;  /* 0x0000000493b87825 */ /* 0x000fc400078e00c6 */
[-C--:B------:R-:W-:Y:S01]  /*0d00*/  IADD3 R169, PT, PT, R167, R0.reuse, RZ ;  /* 0x00000000a7a97210 */ /* 0x080fe20007ffe0ff */
[----:B------:R0:W-:Y:S01]  /*0d10*/  STL.64 [R1+0x1b8], R88 ;  /* 0x0001b85801007387 */ /* 0x0001e20000100a00 */
[--C-:B------:R-:W-:Y:S02]  /*0d20*/  IMAD.WIDE.U32 R148, R149, 0x4, R198.reuse ;  /* 0x0000000495947825 */ /* 0x100fe400078e00c6 */
[----:B------:R-:W-:Y:S01]  /*0d30*/  IADD3 R171, PT, PT, R169, R0, RZ ;  /* 0x00000000a9ab7210 */ /* 0x000fe20007ffe0ff */
[----:B------:R-:W-:Y:S01]  /*0d40*/  STL.64 [R1+0x1c0], R104 ;  /* 0x0001c06801007387 */ /* 0x000fe20000100a00 */
[--C-:B------:R-:W-:Y:S02]  /*0d50*/  IMAD.WIDE.U32 R150, R151, 0x4, R198.reuse ;  /* 0x0000000497967825 */ /* 0x100fe400078e00c6 */
[----:B------:R-:W-:Y:S01]  /*0d60*/  LEA R173, R0, R171, 0x1 ;  /* 0x000000ab00ad7211 */ /* 0x000fe200078e08ff */
[----:B------:R1:W-:Y:S01]  /*0d70*/  STL.64 [R1+0x1b0], R84 ;  /* 0x0001b05401007387 */ /* 0x0003e20000100a00 */
[----:B------:R-:W-:-:S02]  /*0d80*/  IMAD.WIDE.U32 R152, R153, 0x4, R198 ;  /* 0x0000000499987825 */ /* 0x000fc400078e00c6 */
[-C--:B------:R-:W-:Y:S01]  /*0d90*/  IADD3 R175, PT, PT, R173, R0.reuse, RZ ;  /* 0x00000000adaf7210 */ /* 0x080fe20007ffe0ff */
[----:B------:R-:W2:Y:S01]  /*0da0*/  S2R R2, SR_TID.X ;  /* 0x0000000000027919 */ /* 0x000ea20000002100 */
[--C-:B0-----:R-:W-:Y:S02]  /*0db0*/  IMAD.WIDE.U32 R88, R141, 0x4, R198.reuse ;  /* 0x000000048d587825 */ /* 0x101fe400078e00c6 */
[-C--:B------:R-:W-:Y:S01]  /*0dc0*/  IADD3 R69, PT, PT, R175, R0.reuse, RZ ;  /* 0x00000000af457210 */ /* 0x080fe20007ffe0ff */
[----:B------:R0:W-:Y:S01]  /*0dd0*/  STL.64 [R1+0x1a8], R90 ;  /* 0x0001a85a01007387 */ /* 0x0001e20000100a00 */
[--C-:B------:R-:W-:Y:S02]  /*0de0*/  IMAD.WIDE.U32 R154, R155, 0x4, R198.reuse ;  /* 0x000000049b9a7825 */ /* 0x100fe400078e00c6 */
[----:B------:R-:W-:Y:S01]  /*0df0*/  IADD3 R67, PT, PT, R69, R0, RZ ;  /* 0x0000000045437210 */ /* 0x000fe20007ffe0ff */
[----:B------:R3:W-:Y:S01]  /*0e00*/  STL.64 [R1+0x1a0], R88 ;  /* 0x0001a05801007387 */ /* 0x0007e20000100a00 */
[----:B-1----:R-:W-:-:S02]  /*0e10*/  IMAD.WIDE.U32 R84, R143, 0x4, R198 ;  /* 0x000000048f547825 */ /* 0x002fc400078e00c6 */
[-C--:B------:R-:W-:Y:S01]  /*0e20*/  IADD3 R65, PT, PT, R67, R0.reuse, RZ ;  /* 0x0000000043417210 */ /* 0x080fe20007ffe0ff */
[----:B------:R-:W5:Y:S01]  /*0e30*/  LDG.E R106, desc[UR12][R106.64] ;  /* 0x0000000c6a6a7981 */ /* 0x000f62000c1e1900 */
[--C-:B------:R-:W-:Y:S02]  /*0e40*/  IMAD.WIDE.U32 R156, R157, 0x4, R198.reuse ;  /* 0x000000049d9c7825 */ /* 0x100fe400078e00c6 */
[-C--:B------:R-:W-:Y:S01]  /*0e50*/  IADD3 R63, PT, PT, R65, R0.reuse, RZ ;  /* 0x00000000413f7210 */ /* 0x080fe20007ffe0ff */
[----:B------:R1:W-:Y:S01]  /*0e60*/  STL.64 [R1+0x198], R84 ;  /* 0x0001985401007387 */ /* 0x0003e20000100a00 */
[--C-:B------:R-:W-:Y:S02]  /*0e70*/  IMAD.WIDE.U32 R158, R159, 0x4, R198.reuse ;  /* 0x000000049f9e7825 */ /* 0x100fe400078e00c6 */
[C---:B------:R-:W-:Y:S01]  /*0e80*/  IADD3 R61, PT, PT, R63.reuse, R0, RZ ;  /* 0x000000003f3d7210 */ /* 0x040fe20007ffe0ff */
[----:B------:R-:W-:Y:S01]  /*0e90*/  STL.64 [R1+0x190], R182 ;  /* 0x000190b601007387 */ /* 0x000fe20000100a00 */
[----:B------:R-:W-:Y:S01]  /*0ea0*/  IMAD.WIDE.U32 R132, R63, 0x4, R198 ;  /* 0x000000043f847825 */ /* 0x000fe200078e00c6 */
[----:B------:R-:W-:-:S02]  /*0eb0*/  MOV R63, R213 ;  /* 0x000000d5003f7202 */ /* 0x000fc40000000f00 */
[-C--:B------:R-:W-:Y:S01]  /*0ec0*/  IADD3 R59, PT, PT, R61, R0.reuse, RZ ;  /* 0x000000003d3b7210 */ /* 0x080fe20007ffe0ff */
[----:B------:R-:W-:Y:S01]  /*0ed0*/  STL.64 [R1+0x188], R184 ;  /* 0x000188b801007387 */ /* 0x000fe20000100a00 */
[--C-:B------:R-:W-:Y:S01]  /*0ee0*/  IMAD.WIDE.U32 R146, R161, 0x4, R198.reuse ;  /* 0x00000004a1927825 */ /* 0x100fe200078e00c6 */
[----:B------:R-:W-:Y:S02]  /*0ef0*/  MOV R161, R71 ;  /* 0x0000004700a17202 */ /* 0x000fe40000000f00 */
[----:B------:R-:W-:Y:S01]  /*0f00*/  IADD3 R57, PT, PT, R59, R0, RZ ;  /* 0x000000003b397210 */ /* 0x000fe20007ffe0ff */
[----:B------:R-:W-:Y:S01]  /*0f10*/  STL.64 [R1+0x180], R148 ;  /* 0x0001809401007387 */ /* 0x000fe20000100a00 */
[--C-:B------:R-:W-:Y:S01]  /*0f20*/  IMAD.WIDE.U32 R144, R163, 0x4, R198.reuse ;  /* 0x00000004a3907825 */ /* 0x100fe200078e00c6 */
[----:B--2---:R-:W-:Y:S02]  /*0f30*/  LEA R24, R24, R2, 0x6 ;  /* 0x0000000218187211 */ /* 0x004fe400078e30ff */
[----:B------:R-:W-:Y:S01]  /*0f40*/  IADD3 R55, PT, PT, R57, R0, RZ ;  /* 0x0000000039377210 */ /* 0x000fe20007ffe0ff */
[----:B------:R-:W-:Y:S01]  /*0f50*/  STL.64 [R1+0x178], R150 ;  /* 0x0001789601007387 */ /* 0x000fe20000100a00 */
[----:B------:R-:W-:Y:S01]  /*0f60*/  IMAD.WIDE.U32 R142, R165, 0x4, R198 ;  /* 0x00000004a58e7825 */ /* 0x000fe200078e00c6 */
[----:B------:R-:W-:-:S02]  /*0f70*/  MOV R165, R83 ;  /* 0x0000005300a57202 */ /* 0x000fc40000000f00 */
[CC--:B------:R-:W-:Y:S01]  /*0f80*/  IADD3 R53, PT, PT, R55.reuse, R0.reuse, RZ ;  /* 0x0000000037357210 */ /* 0x0c0fe20007ffe0ff */
[--C-:B------:R-:W-:Y:S01]  /*0f90*/  IMAD.WIDE.U32 R124, R55, 0x4, R198.reuse ;  /* 0x00000004377c7825 */ /* 0x100fe200078e00c6 */
[----:B------:R-:W-:Y:S01]  /*0fa0*/  MOV R55, R221 ;  /* 0x000000dd00377202 */ /* 0x000fe20000000f00 */
[----:B------:R-:W-:Y:S01]  /*0fb0*/  STL.64 [R1+0x170], R152 ;  /* 0x0001709801007387 */ /* 0x000fe20000100a00 */
        /* <DEDUP_REMOVED lines=8> */
[-C--:B------:R-:W-:Y:S01]  /*1040*/  IADD3 R47, PT, PT, R49, R0.reuse, RZ ;  /* 0x00000000312f7210 */ /* 0x080fe20007ffe0ff */
[--C-:B------:R-:W-:Y:S01]  /*1050*/  IMAD.WIDE.U32 R140, R167, 0x4, R198.reuse ;  /* 0x00000004a78c7825 */ /* 0x100fe200078e00c6 */
[----:B------:R-:W-:Y:S01]  /*1060*/  MOV R167, R81 ;  /* 0x0000005100a77202 */ /* 0x000fe20000000f00 */
[----:B------:R-:W-:Y:S01]  /*1070*/  STL.64 [R1+0x158], R158 ;  /* 0x0001589e01007387 */ /* 0x000fe20000100a00 */
[-C--:B------:R-:W-:Y:S01]  /*1080*/  IADD3 R45, PT, PT, R47, R0.reuse, RZ ;  /* 0x000000002f2d7210 */ /* 0x080fe20007ffe0ff */
        /* <DEDUP_REMOVED lines=23> */
[----:B------:R-:W-:Y:S01]  /*1200*/  IADD3 R23, PT, PT, R19, R0, RZ ;  /* 0x0000000013177210 */ /* 0x000fe20007ffe0ff */
[----:B------:R-:W-:-:S02]  /*1210*/  IMAD.WIDE.U32 R68, R69, 0x4, R198 ;  /* 0x0000000445447825 */ /* 0x000fc400078e00c6 */
[----:B------:R-:W-:Y:S01]  /*1220*/  STL.64 [R1+0x118], R172 ;  /* 0x000118ac01007387 */ /* 0x000fe20000100a00 */
[-C--:B------:R-:W-:Y:S01]  /*1230*/  IADD3 R11, PT, PT, R23, R0.reuse, RZ ;  /* 0x00000000170b7210 */ /* 0x080fe20007ffe0ff */
[--C-:B------:R-:W-:Y:S02]  /*1240*/  IMAD.WIDE.U32 R66, R67, 0x4, R198.reuse ;  /* 0x0000000443427825 */ /* 0x100fe400078e00c6 */
[----:B------:R-:W-:Y:S01]  /*1250*/  STL.64 [R1+0x110], R134 ;  /* 0x0001108601007387 */ /* 0x000fe20000100a00 */
[-C--:B------:R-:W-:Y:S01]  /*1260*/  IADD3 R13, PT, PT, R11, R0.reuse, RZ ;  /* 0x000000000b0d7210 */ /* 0x080fe20007ffe0ff */
[--C-:B------:R-:W-:Y:S02]  /*1270*/  IMAD.WIDE.U32 R64, R65, 0x4, R198.reuse ;  /* 0x0000000441407825 */ /* 0x100fe400078e00c6 */
        /* <DEDUP_REMOVED lines=26> */
[--C-:B0-----:R-:W-:Y:S01]  /*1420*/  IMAD.WIDE.U32 R90, R37, 0x4, R198.reuse ;  /* 0x00000004255a7825 */ /* 0x101fe200078e00c6 */
[----:B------:R-:W-:Y:S01]  /*1430*/  MOV R113, R211 ;  /* 0x000000d300717202 */ /* 0x000fe20000000f00 */
[----:B------:R-:W-:Y:S01]  /*1440*/  STL.64 [R1+0xd0], R124 ;  /* 0x0000d07c01007387 */ /* 0x000fe20000100a00 */
[-C--:B------:R-:W-:Y:S01]  /*1450*/  IADD3 R33, PT, PT, R31, R0.reuse, RZ ;  /* 0x000000001f217210 */ /* 0x080fe20007ffe0ff */
[--C-:B---3--:R-:W-:Y:S01]  /*1460*/  IMAD.WIDE.U32 R88, R29, 0x4, R198.reuse ;  /* 0x000000041d587825 */ /* 0x108fe200078e00c6 */
        /* <DEDUP_REMOVED lines=15> */
[--C-:B-1----:R-:W-:Y:S01]  /*1560*/  IMAD.WIDE.U32 R84, R11, 0x4, R198.reuse ;  /* 0x000000040b547825 */ /* 0x102fe200078e00c6 */
        /* <DEDUP_REMOVED lines=27> */
[----:B------:R-:W-:Y:S01]  /*1720*/  IADD3 R239, PT, PT, R241, R0, RZ ;  /* 0x00000000f1ef7210 */ /* 0x000fe20007ffe0ff */
[----:B------:R-:W-:-:S02]  /*1730*/  IMAD.WIDE.U32 R70, R31, 0x4, R198 ;  /* 0x000000041f467825 */ /* 0x000fc400078e00c6 */
[----:B------:R0:W-:Y:S01]  /*1740*/  STL.64 [R1+0x68], R12 ;  /* 0x0000680c01007387 */ /* 0x0001e20000100a00 */
[-C--:B------:R-:W-:Y:S01]  /*1750*/  IADD3 R237, PT, PT, R239, R0.reuse, RZ ;  /* 0x00000000efed7210 */ /* 0x080fe20007ffe0ff */
[--C-:B------:R-:W-:Y:S02]  /*1760*/  IMAD.WIDE.U32 R196, R33, 0x4, R198.reuse ;  /* 0x0000000421c47825 */ /* 0x100fe400078e00c6 */
[----:B------:R-:W-:Y:S01]  /*1770*/  STL.64 [R1+0x60], R82 ;  /* 0x0000605201007387 */ /* 0x000fe20000100a00 */
[-C--:B------:R-:W-:Y:S01]  /*1780*/  IADD3 R235, PT, PT, R237, R0.reuse, RZ ;  /* 0x00000000edeb7210 */ /* 0x080fe20007ffe0ff */
[--C-:B------:R-:W-:Y:S02]  /*1790*/  IMAD.WIDE.U32 R194, R35, 0x4, R198.reuse ;  /* 0x0000000423c27825 */ /* 0x100fe400078e00c6 */
[----:B------:R1:W-:Y:S01]  /*17a0*/  STL.64 [R1+0x58], R14 ;  /* 0x0000580e01007387 */ /* 0x0003e20000100a00 */
        /* <DEDUP_REMOVED lines=20> */
[----:B------:R4:W-:Y:S01]  /*18f0*/  STL.64 [R1+0x20], R194 ;  /* 0x000020c201007387 */ /* 0x0009e20000100a00 */
[-C--:B------:R-:W-:Y:S01]  /*1900*/  IADD3 R219, PT, PT, R221, R0.reuse, RZ ;  /* 0x00000000dddb7210 */ /* 0x080fe20007ffe0ff */
[--C-:B------:R-:W-:Y:S02]  /*1910*/  IMAD.WIDE.U32 R244, R245, 0x4, R198.reuse ;  /* 0x00000004f5f47825 */ /* 0x100fe400078e00c6 */
[----:B------:R4:W-:Y:S01]  /*1920*/  STL.64 [R1+0x18], R192 ;  /* 0x000018c001007387 */ /* 0x0009e20000100a00 */
        /* <DEDUP_REMOVED lines=8> */
[----:B------:R0:W-:Y:S01]  /*19b0*/  STL.64 [R1], R186 ;  /* 0x000000ba01007387 */ /* 0x0001e20000100a00 */
[-C--:B------:R-:W-:Y:S01]  /*19c0*/  IADD3 R210, PT, PT, R213, R0.reuse, RZ ;  /* 0x00000000d5d27210 */ /* 0x080fe20007ffe0ff */
[--C-:B------:R-:W-:Y:S02]  /*19d0*/  IMAD.WIDE.U32 R236, R237, 0x4, R198.reuse ;  /* 0x00000004edec7825 */ /* 0x100fe400078e00c6 */
[----:B------:R-:W4:Y:S01]  /*19e0*/  LDL.64 R26, [R1+0x120] ;  /* 0x00012000011a7983 */ /* 0x000f220000100a00 */
[----:B------:R-:W-:Y:S01]  /*19f0*/  IADD3 R208, PT, PT, R210, R0, RZ ;  /* 0x00000000d2d07210 */ /* 0x000fe20007ffe0ff */
[----:B------:R-:W-:-:S02]  /*1a00*/  IMAD.WIDE.U32 R234, R235, 0x4, R198 ;  /* 0x00000004ebea7825 */ /* 0x000fc400078e00c6 */
[----:B------:R-:W5:Y:S01]  /*1a10*/  LDG.E R108, desc[UR12][R108.64] ;  /* 0x0000000c6c6c7981 */ /* 0x000f62000c1e1900 */
[-C--:B------:R-:W-:Y:S01]  /*1a20*/  IADD3 R206, PT, PT, R208, R0.reuse, RZ ;  /* 0x00000000d0ce7210 */ /* 0x080fe20007ffe0ff */
[--C-:B------:R-:W-:Y:S02]  /*1a30*/  IMAD.WIDE.U32 R232, R233, 0x4, R198.reuse ;  /* 0x00000004e9e87825 */ /* 0x100fe400078e00c6 */
[----:B------:R-:W5:Y:S01]  /*1a40*/  LDG.E R178, desc[UR12][R178.64] ;  /* 0x0000000cb2b27981 */ /* 0x000f62000c1e1900 */
[-C--:B------:R-:W-:Y:S01]  /*1a50*/  IADD3 R204, PT, PT, R206, R0.reuse, RZ ;  /* 0x00000000cecc7210 */ /* 0x080fe20007ffe0ff */
[--C-:B------:R-:W-:Y:S02]  /*1a60*/  IMAD.WIDE.U32 R230, R231, 0x4, R198.reuse ;  /* 0x00000004e7e67825 */ /* 0x100fe400078e00c6 */
[----:B------:R-:W5:Y:S01]  /*1a70*/  LDG.E R162, desc[UR12][R162.64] ;  /* 0x0000000ca2a27981 */ /* 0x000f62000c1e1900 */
[----:B------:R-:W-:Y:S01]  /*1a80*/  IADD3 R202, PT, PT, R204, R0, RZ ;  /* 0x00000000ccca7210 */ /* 0x000fe20007ffe0ff */
[----:B------:R-:W-:-:S02]  /*1a90*/  IMAD.WIDE.U32 R228, R229, 0x4, R198 ;  /* 0x00000004e5e47825 */ /* 0x000fc400078e00c6 */
[----:B------:R-:W5:Y:S01]  /*1aa0*/  LDG.E R171, desc[UR12][R170.64] ;  /* 0x0000000caaab7981 */ /* 0x000f62000c1e1900 */
[-C--:B------:R-:W-:Y:S01]  /*1ab0*/  IADD3 R200, PT, PT, R202, R0.reuse, RZ ;  /* 0x00000000cac87210 */ /* 0x080fe20007ffe0ff */
[--C-:B------:R-:W-:Y:S02]  /*1ac0*/  IMAD.WIDE.U32 R226, R227, 0x4, R198.reuse ;  /* 0x00000004e3e27825 */ /* 0x100fe400078e00c6 */
[----:B------:R-:W5:Y:S01]  /*1ad0*/  LDG.E R169, desc[UR12][R168.64] ;  /* 0x0000000ca8a97981 */ /* 0x000f62000c1e1900 */
[----:B------:R-:W-:Y:S01]  /*1ae0*/  IADD3 R0, PT, PT, R200, R0, RZ ;  /* 0x00000000c8007210 */ /* 0x000fe20007ffe0ff */
[--C-:B------:R-:W-:Y:S02]  /*1af0*/  IMAD.WIDE.U32 R224, R225, 0x4, R198.reuse ;  /* 0x00000004e1e07825 */ /* 0x100fe400078e00c6 */
[----:B------:R-:W5:Y:S02]  /*1b00*/  LDG.E R167, desc[UR12][R166.64] ;  /* 0x0000000ca6a77981 */ /* 0x000f64000c1e1900 */
[----:B------:R-:W-:-:S02]  /*1b10*/  IMAD.WIDE.U32 R222, R223, 0x4, R198 ;  /* 0x00000004dfde7825 */ /* 0x000fc400078e00c6 */
[----:B------:R-:W5:Y:S02]  /*1b20*/  LDG.E R165, desc[UR12][R164.64] ;  /* 0x0000000ca4a57981 */ /* 0x000f64000c1e1900 */
[--C-:B------:R-:W-:Y:S02]  /*1b30*/  IMAD.WIDE.U32 R220, R221, 0x4, R198.reuse ;  /* 0x00000004dddc7825 */ /* 0x100fe400078e00c6 */
[----:B------:R-:W5:Y:S02]  /*1b40*/  LDG.E R110, desc[UR12][R110.64] ;  /* 0x0000000c6e6e7981 */ /* 0x000f64000c1e1900 */
        /* <DEDUP_REMOVED lines=21> */
[----:B------:R1:W5:Y:S04]  /*1ca0*/  LDG.E R0, desc[UR12][R24.64] ;  /* 0x0000000c18007981 */ /* 0x000368000c1e1900 */
[----:B------:R-:W5:Y:S04]  /*1cb0*/  LDG.E R6, desc[UR12][R94.64] ;  /* 0x0000000c5e067981 */ /* 0x000f68000c1e1900 */
[----:B------:R-:W5:Y:S01]  /*1cc0*/  LDG.E R5, desc[UR12][R92.64] ;  /* 0x0000000c5c057981 */ /* 0x000f62000c1e1900 */
[----:B-1----:R-:W-:Y:S02]  /*1cd0*/  MOV R24, R16 ;  /* 0x0000001000187202 */ /* 0x002fe40000000f00 */
[----:B------:R-:W-:Y:S01]  /*1ce0*/  MOV R25, R17 ;  /* 0x0000001100197202 */ /* 0x000fe20000000f00 */
[----:B------:R-:W5:Y:S01]  /*1cf0*/  LDG.E R4, desc[UR12][R90.64] ;  /* 0x0000000c5a047981 */ /* 0x000f62000c1e1900 */
[----:B------:R-:W-:-:S02]  /*1d00*/  MOV R16, R8 ;  /* 0x0000000800107202 */ /* 0x000fc40000000f00 */
[----:B------:R-:W-:Y:S01]  /*1d10*/  MOV R17, R9 ;  /* 0x0000000900117202 */ /* 0x000fe20000000f00 */
[----:B------:R-:W5:Y:S01]  /*1d20*/  LDG.E R176, desc[UR12][R86.64] ;  /* 0x0000000c56b07981 */ /* 0x000f62000c1e1900 */
[----:B------:R-:W-:Y:S02]  /*1d30*/  MOV R8, R10 ;  /* 0x0000000a00087202 */ /* 0x000fe40000000f00 */
[----:B------:R-:W-:Y:S01]  /*1d40*/  MOV R9, R11 ;  /* 0x0000000b00097202 */ /* 0x000fe20000000f00 */
[----:B------:R-:W5:Y:S01]  /*1d50*/  LDG.E R3, desc[UR12][R22.64] ;  /* 0x0000000c16037981 */ /* 0x000f62000c1e1900 */
[----:B------:R-:W-:Y:S02]  /*1d60*/  MOV R10, R18 ;  /* 0x00000012000a7202 */ /* 0x000fe40000000f00 */
        /* <DEDUP_REMOVED lines=19> */
[----:B0-----:R-:W5:Y:S01]  /*1ea0*/  LDG.E R12, desc[UR12][R194.64] ;  /* 0x0000000cc20c7981 */ /* 0x001f62000c1e1900 */
        /* <DEDUP_REMOVED lines=11> */
[----:B------:R-:W5:Y:S04]  /*1f60*/  LDG.E R112, desc[UR12][R112.64] ;  /* 0x0000000c70707981 */ /* 0x000f68000c1e1900 */
[----:B------:R-:W4:Y:S04]  /*1f70*/  LDL.64 R98, [R1+0x310] ;  /* 0x0003100001627983 */ /* 0x000f280000100a00 */
[----:B------:R-:W5:Y:S04]  /*1f80*/  LDG.E R53, desc[UR12][R52.64] ;  /* 0x0000000c34357981 */ /* 0x000f68000c1e1900 */
        /* <DEDUP_REMOVED lines=10> */
[----:B--2---:R-:W5:Y:S04]  /*2030*/  LDG.E R76, desc[UR12][R244.64] ;  /* 0x0000000cf44c7981 */ /* 0x004f68000c1e1900 */
        /* <DEDUP_REMOVED lines=15> */
[----:B---3--:R-:W5:Y:S04]  /*2130*/  LDG.E R196, desc[UR12][R204.64] ;  /* 0x0000000cccc47981 */ /* 0x008f68000c1e1900 */
[----:B----4-:R-:W5:Y:S04]  /*2140*/  LDG.E R195, desc[UR12][R202.64] ;  /* 0x0000000ccac37981 */ /* 0x010f68000c1e1900 */
[----:B------:R-:W5:Y:S04]  /*2150*/  LDG.E R194, desc[UR12][R200.64] ;  /* 0x0000000cc8c27981 */ /* 0x000f68000c1e1900 */
[----:B------:R-:W5:Y:S04]  /*2160*/  LDG.E R193, desc[UR12][R198.64] ;  /* 0x0000000cc6c17981 */ /* 0x000f68000c1e1900 */
[----:B------:R-:W5:Y:S04]  /*2170*/  LDG.E R31, desc[UR12][R26.64] ;  /* 0x0000000c1a1f7981 */ /* 0x000f68000c1e1900 */
[----:B------:R-:W2:Y:S04]  /*2180*/  LDL.64 R26, [R1+0x2d8] ;  /* 0x0002d800011a7983 */ /* 0x000ea80000100a00 */
[----:B------:R-:W5:Y:S04]  /*2190*/  LDG.E R98, desc[UR12][R98.64] ;  /* 0x0000000c62627981 */ /* 0x000f68000c1e1900 */
[----:B------:R0:W5:Y:S02]  /*21a0*/  LDG.E R99, desc[UR12][R24.64] ;  /* 0x0000000c18637981 */ /* 0x000164000c1e1900 */
[----:B0-----:R-:W-:-:S02]  /*21b0*/  MOV R24, R16 ;  /* 0x0000001000187202 */ /* 0x001fc40000000f00 */
[----:B------:R-:W-:Y:S02]  /*21c0*/  MOV R25, R17 ;  /* 0x0000001100197202 */ /* 0x000fe40000000f00 */
[----:B------:R-:W-:Y:S02]  /*21d0*/  MOV R16, R8 ;  /* 0x0000000800107202 */ /* 0x000fe40000000f00 */
[----:B------:R-:W-:Y:S02]  /*21e0*/  MOV R17, R9 ;  /* 0x0000000900117202 */ /* 0x000fe40000000f00 */
[----:B------:R-:W-:Y:S02]  /*21f0*/  MOV R8, R10 ;  /* 0x0000000a00087202 */ /* 0x000fe40000000f00 */
[----:B------:R-:W-:Y:S02]  /*2200*/  MOV R9, R11 ;  /* 0x0000000b00097202 */ /* 0x000fe40000000f00 */
[----:B------:R-:W-:-:S02]  /*2210*/  MOV R10, R18 ;  /* 0x00000012000a7202 */ /* 0x000fc40000000f00 */
        /* <DEDUP_REMOVED lines=19> */
[----:B------:R-:W3:Y:S04]  /*2350*/  LDL.64 R100, [R1+0x300] ;  /* 0x0003000001647983 */ /* 0x000ee80000100a00 */
[----:B---3--:R-:W5:Y:S04]  /*2360*/  LDG.E R100, desc[UR12][R100.64] ;  /* 0x0000000c64647981 */ /* 0x008f68000c1e1900 */
        /* <DEDUP_REMOVED lines=28> */
[----:B------:R-:W5:Y:S04]  /*2530*/  LDG.E R51, desc[UR12][R50.64] ;  /* 0x0000000c32337981 */ /* 0x000f68000c1e1900 */
[----:B---3--:R-:W5:Y:S04]  /*2540*/  LDG.E R102, desc[UR12][R102.64] ;  /* 0x0000000c66667981 */ /* 0x008f68000c1e1900 */
[----:B------:R0:W5:Y:S02]  /*2550*/  LDG.E R103, desc[UR12][R24.64] ;  /* 0x0000000c18677981 */ /* 0x000164000c1e1900 */
[----:B0-----:R-:W-:-:S02]  /*2560*/  MOV R24, R16 ;  /* 0x0000001000187202 */ /* 0x001fc40000000f00 */
[----:B------:R-:W-:Y:S02]  /*2570*/  MOV R25, R17 ;  /* 0x0000001100197202 */ /* 0x000fe40000000f00 */
[----:B------:R-:W-:Y:S02]  /*2580*/  MOV R16, R8 ;  /* 0x0000000800107202 */ /* 0x000fe40000000f00 */
[----:B------:R-:W-:Y:S01]  /*2590*/  MOV R17, R9 ;  /* 0x0000000900117202 */ /* 0x000fe20000000f00 */
[----:B------:R0:W5:Y:S01]  /*25a0*/  LDG.E R107, desc[UR12][R24.64] ;  /* 0x0000000c186b7981 */ /* 0x000162000c1e1900 */
[----:B------:R-:W-:Y:S02]  /*25b0*/  MOV R8, R10 ;  /* 0x0000000a00087202 */ /* 0x000fe40000000f00 */
[----:B------:R-:W-:Y:S02]  /*25c0*/  MOV R9, R11 ;  /* 0x0000000b00097202 */ /* 0x000fe40000000f00 */
[----:B------:R-:W-:-:S02]  /*25d0*/  MOV R10, R18 ;  /* 0x00000012000a7202 */ /* 0x000fc40000000f00 */
[----:B------:R-:W-:Y:S01]  /*25e0*/  MOV R11, R19 ;  /* 0x00000013000b7202 */ /* 0x000fe20000000f00 */
[----:B------:R1:W5:Y:S01]  /*25f0*/  LDG.E R109, desc[UR12][R8.64] ;  /* 0x0000000c086d7981 */ /* 0x000362000c1e1900 */
        /* <DEDUP_REMOVED lines=16> */
[----:B------:R-:W3:Y:S01]  /*2700*/  LDL.64 R104, [R1+0x2e0] ;  /* 0x0002e00001687983 */ /* 0x000ee20000100a00 */
[----:B------:R-:W-:-:S02]  /*2710*/  MOV R34, R16 ;  /* 0x0000001000227202 */ /* 0x000fc40000000f00 */
[----:B------:R-:W-:Y:S02]  /*2720*/  MOV R35, R17 ;  /* 0x0000001100237202 */ /* 0x000fe40000000f00 */
[----:B0-----:R-:W-:Y:S02]  /*2730*/  MOV R24, R28 ;  /* 0x0000001c00187202 */ /* 0x001fe40000000f00 */
        /* <DEDUP_REMOVED lines=13> */
[----:B------:R-:W4:Y:S01]  /*2810*/  LDL.64 R46, [R1+0x1a8] ;  /* 0x0001a800012e7983 */ /* 0x000f220000100a00 */
[----:B------:R-:W-:-:S02]  /*2820*/  MOV R36, R48 ;  /* 0x0000003000247202 */ /* 0x000fc40000000f00 */
[----:B------:R-:W-:Y:S01]  /*2830*/  MOV R37, R49 ;  /* 0x0000003100257202 */ /* 0x000fe20000000f00 */
[----:B------:R-:W4:Y:S01]  /*2840*/  LDL.64 R42, [R1+0x1a0] ;  /* 0x0001a000012a7983 */ /* 0x000f220000100a00 */
[----:B-1----:R-:W-:Y:S02]  /*2850*/  MOV R8, R40 ;  /* 0x0000002800087202 */ /* 0x002fe40000000f00 */
[----:B------:R-:W-:Y:S01]  /*2860*/  MOV R9, R41 ;  /* 0x0000002900097202 */ /* 0x000fe20000000f00 */
[----:B------:R-:W4:Y:S04]  /*2870*/  LDL.64 R48, [R1+0x1b8] ;  /* 0x0001b80001307983 */ /* 0x000f280000100a00 */
        /* <DEDUP_REMOVED lines=31> */
[----:B--2---:R0:W5:Y:S02]  /*2a70*/  LDG.E R105, desc[UR12][R26.64] ;  /* 0x0000000c1a697981 */ /* 0x004164000c1e1900 */
[----:B0-----:R-:W-:-:S02]  /*2a80*/  MOV R26, R18 ;  /* 0x00000012001a7202 */ /* 0x001fc40000000f00 */
[----:B------:R-:W-:Y:S02]  /*2a90*/  MOV R27, R19 ;  /* 0x00000013001b7202 */ /* 0x000fe40000000f00 */
[----:B------:R-:W-:Y:S01]  /*2aa0*/  MOV R18, R44 ;  /* 0x0000002c00127202 */ /* 0x000fe20000000f00 */
[----:B----4-:R0:W5:Y:S01]  /*2ab0*/  LDG.E R47, desc[UR12][R46.64] ;  /* 0x0000000c2e2f7981 */ /* 0x010162000c1e1900 */
[----:B------:R-:W-:-:S03]  /*2ac0*/  MOV R19, R45 ;  /* 0x0000002d00137202 */ /* 0x000fc60000000f00 */
[----:B------:R-:W2:Y:S04]  /*2ad0*/  LDL.64 R44, [R1+0x198] ;  /* 0x00019800012c7983 */ /* 0x000ea80000100a00 */
[----:B------:R0:W5:Y:S04]  /*2ae0*/  LDG.E R49, desc[UR12][R48.64] ;  /* 0x0000000c30317981 */ /* 0x000168000c1e1900 */
        /* <DEDUP_REMOVED lines=12> */
[----:B--2---:R0:W5:Y:S04]  /*2bb0*/  LDG.E R45, desc[UR12][R44.64] ;  /* 0x0000000c2c2d7981 */ /* 0x004168000c1e1900 */
[----:B------:R0:W5:Y:S04]  /*2bc0*/  LDG.E R44, desc[UR12][R182.64] ;  /* 0x0000000cb62c7981 */ /* 0x000168000c1e1900 */
[----:B------:R0:W5:Y:S04]  /*2bd0*/  LDL.LU R183, [R1+0x32c] ;  /* 0x00032c0001b77983 */ /* 0x0001680000300800 */
[----:B------:R0:W5:Y:S01]  /*2be0*/  LDL.LU R184, [R1+0x328] ;  /* 0x0003280001b87983 */ /* 0x0001620000300800 */
[----:B------:R-:W-:-:S09]  /*2bf0*/  UISETP.GE.AND UP0, UPT, UR9, 0x1, UPT ;  /* 0x000000010900788c */ /* 0x000fd2000bf06270 */
[----:B0-----:R-:W-:Y:S05]  /*2c00*/  BRA.U !UP0, `(.L_x_151) ;  /* 0x0000002d08087547 */ /* 0x001fea000b800000 */
[----:B------:R-:W0:Y:S01]  /*2c10*/  LDCU.64 UR4, c[0x0][0x3a0] ;  /* 0x00007400ff0477ac */ /* 0x000e220008000a00 */
[----:B-----5:R-:W-:Y:S01]  /*2c20*/  ISETP.GT.U32.AND P0, PT, R184, 0x7f, PT ;  /* 0x0000007fb800780c */ /* 0x020fe20003f04070 */
[----:B------:R-:W1:Y:S01]  /*2c30*/  LDCU.64 UR6, c[0x0][0x398] ;  /* 0x00007300ff0677ac */ /* 0x000e620008000a00 */
[----:B------:R-:W-:Y:S01]  /*2c40*/  UIMAD UR8, UR8, UR9, URZ ;  /* 0x00000009080872a4 */ /* 0x000fe2000f8e02ff */
[----:B------:R-:W2:Y:S01]  /*2c50*/  LDCU.64 UR14, c[0x0][0x388] ;  /* 0x00007100ff0e77ac */ /* 0x000ea20008000a00 */
[----:B------:R-:W3:Y:S02]  /*2c60*/  LDCU.64 UR16, c[0x0][0x390] ;  /* 0x00007200ff1077ac */ /* 0x000ee40008000a00 */
[----:B0-----:R-:W-:Y:S01]  /*2c70*/  UIMAD.WIDE UR4, UR8, 0x4, UR4 ;  /* 0x00000004080478a5 */ /* 0x001fe2000f8e0204 */
[----:B------:R-:W0:Y:S01]  /*2c80*/  LDCU.64 UR18, c[0x0][0x380] ;  /* 0x00007000ff1277ac */ /* 0x000e220008000a00 */
[----:B-1----:R-:W-:Y:S02]  /*2c90*/  UIMAD.WIDE UR6, UR8, 0x4, UR6 ;  /* 0x00000004080678a5 */ /* 0x002fe4000f8e0206 */
[----:B------:R-:W-:Y:S01]  /*2ca0*/  UIADD3 UR8, UPT, UPT, -UR9, URZ, URZ ;  /* 0x000000ff09087290 */ /* 0x000fe2000fffe1ff */
[----:B------:R-:W1:Y:S02]  /*2cb0*/  LDCU.64 UR20, c[0x0][0x3b0] ;  /* 0x00007600ff1477ac */ /* 0x000e640008000a00 */
[----:B------:R-:W-:Y:S01]  /*2cc0*/  UMOV UR9, UR4 ;  /* 0x0000000400097c82 */ /* 0x000fe20008000000 */
[----:B--23--:R-:W-:-:S08]  /*2cd0*/  UMOV UR10, UR5 ;  /* 0x00000005000a7c82 */ /* 0x00cfd00008000000 */
.L_x_156:
[----:B--2---:R-:W-:Y:S02]  /*2ce0*/  MOV R64, UR6 ;  /* 0x0000000600407c02 */ /* 0x004fe40008000f00 */
[----:B------:R-:W-:-:S05]  /*2cf0*/  MOV R65, UR7 ;  /* 0x0000000700417c02 */ /* 0x000fca0008000f00 */
[----:B------:R2:W5:Y:S01]  /*2d00*/  LDG.E.CONSTANT R68, desc[UR12][R64.64] ;  /* 0x0000000c40447981 */ /* 0x000562000c1e9900 */
[----:B------:R-:W3:Y:S01]  /*2d10*/  S2UR UR11, SR_CgaCtaId ;  /* 0x00000000000b79c3 */ /* 0x000ee20000008800 */
[----:B------:R-:W-:Y:S04]  /*2d20*/  BSSY.RECONVERGENT B0, `(.L_x_152) ;  /* 0x0000014000007945 */ /* 0x000fe80003800200 */
[----:B------:R-:W-:Y:S05]  /*2d30*/  @P0 BRA `(.L_x_153) ;  /* 0x0000000000480947 */ /* 0x000fea0003800000 */
[----:B------:R-:W4:Y:S01]  /*2d40*/  S2UR UR4, SR_CTAID.Y ;  /* 0x00000000000479c3 */ /* 0x000f220000002600 */
[----:B------:R-:W0:Y:S07]  /*2d50*/  S2R R67, SR_TID.X ;  /* 0x0000000000437919 */ /* 0x000e2e0000002100 */
[----:B------:R-:W4:Y:S02]  /*2d60*/  LDC R66, c[0x0][0x3b8] ;  /* 0x0000ee00ff427b82 */ /* 0x000f240000000800 */
[----:B----4-:R-:W-:-:S05]  /*2d70*/  IMAD R66, R66, UR4, RZ ;  /* 0x0000000442427c24 */ /* 0x010fca000f8e02ff */
[----:B------:R-:W-:-:S04]  /*2d80*/  SHF.L.U32 R66, R66, 0x7, RZ ;  /* 0x0000000742427819 */ /* 0x000fc800000006ff */
[----:B--2---:R-:W-:-:S04]  /*2d90*/  IADD3 R65, P0, PT, R66, R184, RZ ;  /* 0x000000b842417210 */ /* 0x004fc80007f1e0ff */
[----:B------:R-:W-:Y:S02]  /*2da0*/  LEA.HI.X.SX32 R66, R66, RZ, 0x1, P0 ;  /* 0x000000ff42427211 */ /* 0x000fe400000f0eff */
[----:B------:R-:W-:-:S04]  /*2db0*/  LEA R64, P0, R65, UR14, 0x2 ;  /* 0x0000000e41407c11 */ /* 0x000fc8000f8010ff */
[----:B------:R-:W-:Y:S02]  /*2dc0*/  LEA.HI.X R65, R65, UR15, R66, 0x2, P0 ;  /* 0x0000000f41417c11 */ /* 0x000fe400080f1442 */
[----:B0-----:R-:W-:-:S03]  /*2dd0*/  ISETP.GT.U32.AND P0, PT, R67, 0x3f, PT ;  /* 0x0000003f4300780c */ /* 0x001fc60003f04070 */
[----:B------:R-:W2:Y:S10]  /*2de0*/  LDG.E.CONSTANT R66, desc[UR12][R64.64] ;  /* 0x0000000c40427981 */ /* 0x000eb4000c1e9900 */
[----:B------:R0:W4:Y:S01]  /*2df0*/  @!P0 LDG.E.CONSTANT R64, desc[UR12][R64.64+0x100] ;  /* 0x0001000c40408981 */ /* 0x000122000c1e9900 */
[----:B------:R-:W1:Y:S01]  /*2e00*/  S2UR UR5, SR_CgaCtaId ;  /* 0x00000000000579c3 */ /* 0x000e620000008800 */
[----:B------:R-:W-:-:S02]  /*2e10*/  UMOV UR4, 0x400 ;  /* 0x0000040000047882 */ /* 0x000fc40000000000 */
[----:B-1----:R-:W-:-:S06]  /*2e20*/  ULEA UR4, UR5, UR4, 0x18 ;  /* 0x0000000405047291 */ /* 0x002fcc000f8ec0ff */
[----:B0-----:R-:W-:-:S05]  /*2e30*/  LEA R65, R67, UR4, 0x2 ;  /* 0x0000000443417c11 */ /* 0x001fca000f8e10ff */
[----:B--2---:R0:W-:Y:S04]  /*2e40*/  STS [R65], R66 ;  /* 0x0000004241007388 */ /* 0x0041e80000000800 */
[----:B----4-:R0:W-:Y:S02]  /*2e50*/  @!P0 STS [R65+0x100], R64 ;  /* 0x0001004041008388 */ /* 0x0101e40000000800 */
.L_x_153:
[----:B01-3--:R-:W-:Y:S05]  /*2e60*/  BSYNC.RECONVERGENT B0 ;  /* 0x0000000000007941 */ /* 0x00bfea0003800200 */
.L_x_152:
[----:B------:R-:W-:Y:S01]  /*2e70*/  HFMA2 R69, -RZ, RZ, 0.96630859375, -0.0022525787353515625 ;  /* 0x3bbb989dff457431 */ /* 0x000fe200000001ff */
[----:B------:R-:W-:Y:S01]  /*2e80*/  BAR.SYNC.DEFER_BLOCKING 0x0 ;  /* 0x0000000000007b1d */ /* 0x000fe20000010000 */
[----:B--2---:R-:W-:-:S05]  /*2e90*/  MOV R64, 0x437c0000 ;  /* 0x437c000000407802 */ /* 0x004fca0000000f00 */
[----:B------:R-:W-:Y:S02]  /*2ea0*/  UMOV UR5, 0x400 ;  /* 0x0000040000057882 */ /* 0x000fe40000000000 */
[----:B------:R-:W0:Y:S01]  /*2eb0*/  S2UR UR4, SR_CTAID.Y ;  /* 0x00000000000479c3 */ /* 0x000e220000002600 */
[----:B------:R-:W-:Y:S01]  /*2ec0*/  ULEA UR22, UR11, UR5, 0x18 ;  /* 0x000000050b167291 */ /* 0x000fe2000f8ec0ff */
[----:B-----5:R-:W-:-:S04]  /*2ed0*/  FFMA.SAT R69, R68, R69, 0.5 ;  /* 0x3f00000044457423 */ /* 0x020fc80000002045 */
[----:B------:R-:W-:-:S04]  /*2ee0*/  FFMA.RM R69, R69, R64, 12582913 ;  /* 0x4b40000145457423 */ /* 0x000fc80000004040 */
[C---:B------:R-:W-:Y:S01]  /*2ef0*/  FADD R70, R69.reuse, -12583039 ;  /* 0xcb40007f45467421 */ /* 0x040fe20000000000 */
[----:B------:R-:W-:-:S03]  /*2f00*/  SHF.L.U32 R69, R69, 0x17, RZ ;  /* 0x0000001745457819 */ /* 0x000fc600000006ff */
[C---:B------:R-:W-:Y:S01]  /*2f10*/  FFMA R70, R68.reuse, 1.4426950216293334961, -R70 ;  /* 0x3fb8aa3b44467823 */ /* 0x040fe20000000846 */
[----:B------:R-:W1:Y:S03]  /*2f20*/  LDS.128 R64, [UR22] ;  /* 0x00000016ff407984 */ /* 0x000e660008000c00 */
[----:B------:R-:W-:-:S04]  /*2f30*/  FFMA R70, R68, 1.925963033500011079e-08, R70 ;  /* 0x32a5706044467823 */ /* 0x000fc80000000046 */
[----:B------:R-:W2:Y:S02]  /*2f40*/  MUFU.EX2 R97, R70 ;  /* 0x0000004600617308 */ /* 0x000ea40000000800 */
[----:B--2---:R-:W-:Y:S02]  /*2f50*/  FMUL R97, R69, R97 ;  /* 0x0000006145617220 */ /* 0x004fe40000400000 */
[----:B------:R-:W2:Y:S02]  /*2f60*/  LDS.128 R68, [UR22+0x10] ;  /* 0x00001016ff447984 */ /* 0x000ea40008000c00 */
[C---:B------:R-:W-:Y:S01]  /*2f70*/  FMUL R0, R97.reuse, R0 ;  /* 0x0000000061007220 */ /* 0x040fe20000400000 */
        /* <DEDUP_REMOVED lines=13> */
[----:B-1----:R-:W-:Y:S01]  /*3050*/  FFMA R64, R0, R64, RZ ;  /* 0x0000004000407223 */ /* 0x002fe200000000ff */
[C---:B------:R-:W-:Y:S01]  /*3060*/  FMUL R108, R97.reuse, R108 ;  /* 0x0000006c616c7220 */ /* 0x040fe20000400000 */
[C---:B------:R-:W-:Y:S01]  /*3070*/  FMUL R109, R97.reuse, R109 ;  /* 0x0000006d616d7220 */ /* 0x040fe20000400000 */
[C---:B------:R-:W-:Y:S01]  /*3080*/  FMUL R171, R97.reuse, R171 ;  /* 0x000000ab61ab7220 */ /* 0x040fe20000400000 */
        /* <DEDUP_REMOVED lines=20> */
[----:B--2---:R-:W-:Y:S01]  /*31d0*/  FFMA R66, R100, R68, R66 ;  /* 0x0000004464427223 */ /* 0x004fe20000000042 */
[C---:B------:R-:W-:Y:S01]  /*31e0*/  FMUL R117, R97.reuse, R54 ;  /* 0x0000003661757220 */ /* 0x040fe20000400000 */
[C---:B------:R-:W-:Y:S01]  /*31f0*/  FMUL R118, R97.reuse, R53 ;  /* 0x0000003561767220 */ /* 0x040fe20000400000 */
[----:B------:R-:W-:Y:S01]  /*3200*/  FMUL R119, R97, R52 ;  /* 0x0000003461777220 */ /* 0x000fe20000400000 */
[----:B------:R-:W-:Y:S01]  /*3210*/  FFMA R66, R101, R69, R66 ;  /* 0x0000004565427223 */ /* 0x000fe20000000042 */
[----:B------:R-:W-:Y:S01]  /*3220*/  LDS.128 R52, [UR22+0xb0] ;  /* 0x0000b016ff347984 */ /* 0x000fe20008000c00 */
[C---:B------:R-:W-:Y:S01]  /*3230*/  FMUL R120, R97.reuse, R51 ;  /* 0x0000003361787220 */ /* 0x040fe20000400000 */
[C---:B------:R-:W-:Y:S01]  /*3240*/  FMUL R121, R97.reuse, R50 ;  /* 0x0000003261797220 */ /* 0x040fe20000400000 */
[----:B------:R-:W-:Y:S01]  /*3250*/  FFMA R70, R102, R70, R66 ;  /* 0x0000004666467223 */ /* 0x000fe20000000042 */
[C---:B------:R-:W-:Y:S01]  /*3260*/  FMUL R122, R97.reuse, R49 ;  /* 0x00000031617a7220 */ /* 0x040fe20000400000 */
[----:B------:R-:W1:Y:S01]  /*3270*/  LDS.128 R64, [UR22+0x20] ;  /* 0x00002016ff407984 */ /* 0x000e620008000c00 */
[----:B------:R-:W-:Y:S01]  /*3280*/  FMUL R123, R97, R48 ;  /* 0x00000030617b7220 */ /* 0x000fe20000400000 */
[----:B------:R-:W-:Y:S01]  /*3290*/  FFMA R70, R103, R71, R70 ;  /* 0x0000004767467223 */ /* 0x000fe20000000046 */
[C---:B------:R-:W-:Y:S01]  /*32a0*/  FMUL R124, R97.reuse, R47 ;  /* 0x0000002f617c7220 */ /* 0x040fe20000400000 */
[----:B------:R-:W-:Y:S01]  /*32b0*/  LDS.128 R48, [UR22+0xc0] ;  /* 0x0000c016ff307984 */ /* 0x000fe20008000c00 */
[C---:B------:R-:W-:Y:S01]  /*32c0*/  FMUL R125, R97.reuse, R46 ;  /* 0x0000002e617d7220 */ /* 0x040fe20000400000 */
[C---:B------:R-:W-:Y:S01]  /*32d0*/  FMUL R126, R97.reuse, R45 ;  /* 0x0000002d617e7220 */ /* 0x040fe20000400000 */
[C---:B------:R-:W-:Y:S01]  /*32e0*/  FMUL R127, R97.reuse, R44 ;  /* 0x0000002c617f7220 */ /* 0x040fe20000400000 */
        /* <DEDUP_REMOVED lines=32> */
[----:B-1----:R-:W-:Y:S01]  /*34f0*/  FFMA R64, R104, R64, R70 ;  /* 0x0000004068407223 */ /* 0x002fe20000000046 */
[C---:B------:R-:W-:Y:S01]  /*3500*/  FMUL R153, R97.reuse, R10 ;  /* 0x0000000a61997220 */ /* 0x040fe20000400000 */
[----:B------:R-:W-:Y:S01]  /*3510*/  FMUL R154, R97, R9 ;  /* 0x00000009619a7220 */ /* 0x000fe20000400000 */
[----:B------:R-:W1:Y:S01]  /*3520*/  LDS.128 R68, [UR22+0x30] ;  /* 0x00003016ff447984 */ /* 0x000e620008000c00 */
[----:B------:R-:W-:Y:S01]  /*3530*/  FFMA R64, R105, R65, R64 ;  /* 0x0000004169407223 */ /* 0x000fe20000000040 */
[C---:B------:R-:W-:Y:S01]  /*3540*/  FMUL R155, R97.reuse, R8 ;  /* 0x00000008619b7220 */ /* 0x040fe20000400000 */
[C---:B------:R-:W-:Y:S01]  /*3550*/  FMUL R157, R97.reuse, R7 ;  /* 0x00000007619d7220 */ /* 0x040fe20000400000 */
[----:B------:R-:W-:Y:S01]  /*3560*/  LDS.128 R8, [UR22+0x140] ;  /* 0x00014016ff087984 */ /* 0x000fe20008000c00 */
[----:B------:R-:W-:Y:S01]  /*3570*/  FFMA R66, R106, R66, R64 ;  /* 0x000000426a427223 */ /* 0x000fe20000000040 */
[C---:B------:R-:W-:Y:S01]  /*3580*/  FMUL R182, R97.reuse, R6 ;  /* 0x0000000661b67220 */ /* 0x040fe20000400000 */
[C---:B------:R-:W-:Y:S01]  /*3590*/  FMUL R181, R97.reuse, R5 ;  /* 0x0000000561b57220 */ /* 0x040fe20000400000 */
[----:B------:R-:W-:Y:S01]  /*35a0*/  FMUL R158, R97, R4 ;  /* 0x00000004619e7220 */ /* 0x000fe20000400000 */
[----:B------:R-:W-:Y:S01]  /*35b0*/  FFMA R66, R107, R67, R66 ;  /* 0x000000436b427223 */ /* 0x000fe20000000042 */
[----:B------:R-:W-:Y:S01]  /*35c0*/  LDS.128 R4, [UR22+0x150] ;  /* 0x00015016ff047984 */ /* 0x000fe20008000c00 */
        /* <DEDUP_REMOVED lines=29> */
[----:B-1----:R-:W-:Y:S01]  /*37a0*/  FFMA R66, R162, R68, R66 ;  /* 0x00000044a2427223 */ /* 0x002fe20000000042 */
[C---:B------:R-:W-:Y:S01]  /*37b0*/  FMUL R84, R97.reuse, R84 ;  /* 0x0000005461547220 */ /* 0x040fe20000400000 */
[C---:B------:R-:W-:Y:S01]  /*37c0*/  FMUL R85, R97.reuse, R85 ;  /* 0x0000005561557220 */ /* 0x040fe20000400000 */
[----:B------:R-:W-:Y:S01]  /*37d0*/  FMUL R86, R97, R86 ;  /* 0x0000005661567220 */ /* 0x000fe20000400000 */
[----:B------:R-:W-:Y:S01]  /*37e0*/  FFMA R66, R161, R69, R66 ;  /* 0x00000045a1427223 */ /* 0x000fe20000000042 */
[C---:B------:R-:W-:Y:S01]  /*37f0*/  FMUL R87, R97.reuse, R87 ;  /* 0x0000005761577220 */ /* 0x040fe20000400000 */
        /* <DEDUP_REMOVED lines=14> */
[----:B------:R-:W-:Y:S01]  /*38e0*/  FMUL R193, R97, R193 ;  /* 0x000000c161c17220 */ /* 0x000fe20000400000 */
[----:B-1----:R-:W-:-:S02]  /*38f0*/  FFMA R64, R171, R64, R70 ;  /* 0x00000040ab407223 */ /* 0x002fc40000000046 */
[----:B------:R-:W1:Y:S02]  /*3900*/  LDS.128 R68, [UR22+0x50] ;  /* 0x00005016ff447984 */ /* 0x000e640008000c00 */
[----:B------:R-:W-:-:S04]  /*3910*/  FFMA R64, R169, R65, R64 ;  /* 0x00000041a9407223 */ /* 0x000fc80000000040 */
[----:B------:R-:W-:-:S04]  /*3920*/  FFMA R66, R167, R66, R64 ;  /* 0x00000042a7427223 */ /* 0x000fc80000000040 */
[----:B------:R-:W-:-:S04]  /*3930*/  FFMA R66, R165, R67, R66 ;  /* 0x00000043a5427223 */ /* 0x000fc80000000042 */
[----:B-1----:R-:W-:-:S04]  /*3940*/  FFMA R66, R178, R68, R66 ;  /* 0x00000044b2427223 */ /* 0x002fc80000000042 */
[----:B------:R-:W-:-:S04]  /*3950*/  FFMA R66, R175, R69, R66 ;  /* 0x00000045af427223 */ /* 0x000fc80000000042 */
[----:B------:R-:W-:Y:S02]  /*3960*/  FFMA R70, R110, R70, R66 ;  /* 0x000000466e467223 */ /* 0x000fe40000000042 */
[----:B------:R-:W1:Y:S02]  /*3970*/  LDS.128 R64, [UR22+0x60] ;  /* 0x00006016ff407984 */ /* 0x000e640008000c00 */
[----:B------:R-:W-:-:S04]  /*3980*/  FFMA R70, R111, R71, R70 ;  /* 0x000000476f467223 */ /* 0x000fc80000000046 */
[----:B-1----:R-:W-:Y:S02]  /*3990*/  FFMA R64, R73, R64, R70 ;  /* 0x0000004049407223 */ /* 0x002fe40000000046 */
[----:B------:R-:W1:Y:S02]  /*39a0*/  LDS.128 R68, [UR22+0x70] ;  /* 0x00007016ff447984 */ /* 0x000e640008000c00 */
[----:B------:R-:W-:-:S04]  /*39b0*/  FFMA R64, R74, R65, R64 ;  /* 0x000000414a407223 */ /* 0x000fc80000000040 */
[----:B------:R-:W-:-:S04]  /*39c0*/  FFMA R66, R75, R66, R64 ;  /* 0x000000424b427223 */ /* 0x000fc80000000040 */
[----:B------:R-:W-:-:S04]  /*39d0*/  FFMA R66, R112, R67, R66 ;  /* 0x0000004370427223 */ /* 0x000fc80000000042 */
[----:B-1----:R-:W-:-:S04]  /*39e0*/  FFMA R66, R174, R68, R66 ;  /* 0x00000044ae427223 */ /* 0x002fc80000000042 */
[----:B------:R-:W-:Y:S02]  /*39f0*/  FFMA R62, R72, R69, R66 ;  /* 0x00000045483e7223 */ /* 0x000fe40000000042 */
[----:B------:R-:W1:Y:S01]  /*3a00*/  LDS.128 R64, [UR22+0x80] ;  /* 0x00008016ff407984 */ /* 0x000e620008000c00 */
[----:B------:R-:W0:Y:S01]  /*3a10*/  LDC.64 R68, c[0x0][0x3b8] ;  /* 0x0000ee00ff447b82 */ /* 0x000e220000000a00 */
[----:B------:R-:W-:Y:S01]  /*3a20*/  FFMA R62, R113, R70, R62 ;  /* 0x00000046713e7223 */ /* 0x000fe2000000003e */
[----:B------:R-:W-:-:S04]  /*3a30*/  FMUL R70, R97, R180 ;  /* 0x000000b461467220 */ /* 0x000fc80000400000 */
[----:B------:R-:W-:Y:S01]  /*3a40*/  FFMA R62, R70, R71, R62 ;  /* 0x00000047463e7223 */ /* 0x000fe2000000003e */
[----:B------:R-:W-:-:S04]  /*3a50*/  FMUL R71, R97, R61 ;  /* 0x0000003d61477220 */ /* 0x000fc80000400000 */
[----:B-1----:R-:W-:Y:S01]  /*3a60*/  FFMA R62, R71, R64, R62 ;  /* 0x00000040473e7223 */ /* 0x002fe2000000003e */
[----:B------:R-:W-:-:S04]  /*3a70*/  FMUL R64, R97, R60 ;  /* 0x0000003c61407220 */ /* 0x000fc80000400000 */
[----:B------:R-:W-:Y:S01]  /*3a80*/  FFMA R62, R64, R65, R62 ;  /* 0x00000041403e7223 */ /* 0x000fe2000000003e */
[----:B------:R-:W-:-:S03]  /*3a90*/  FMUL R65, R97, R177 ;  /* 0x000000b161417220 */ /* 0x000fc60000400000 */
[----:B------:R-:W-:Y:S02]  /*3aa0*/  FFMA R66, R114, R66, R62 ;  /* 0x0000004272427223 */ /* 0x000fe4000000003e */
[----:B------:R-:W1:Y:S02]  /*3ab0*/  LDS.128 R60, [UR22+0x90] ;  /* 0x00009016ff3c7984 */ /* 0x000e640008000c00 */
[----:B------:R-:W-:Y:S01]  /*3ac0*/  FFMA R67, R65, R67, R66 ;  /* 0x0000004341437223 */ /* 0x000fe20000000042 */
[----:B------:R-:W-:-:S04]  /*3ad0*/  FMUL R66, R97, R58 ;  /* 0x0000003a61427220 */ /* 0x000fc80000400000 */
[----:B-1----:R-:W-:Y:S01]  /*3ae0*/  FFMA R60, R66, R60, R67 ;  /* 0x0000003c423c7223 */ /* 0x002fe20000000043 */
[----:B------:R-:W-:Y:S02]  /*3af0*/  FMUL R67, R97, R57 ;  /* 0x0000003961437220 */ /* 0x000fe40000400000 */
[----:B------:R-:W1:Y:S02]  /*3b00*/  LDS.128 R56, [UR22+0xa0] ;  /* 0x0000a016ff387984 */ /* 0x000e640008000c00 */
[----:B------:R-:W-:-:S04]  /*3b10*/  FFMA R60, R67, R61, R60 ;  /* 0x0000003d433c7223 */ /* 0x000fc8000000003c */
[----:B------:R-:W-:-:S04]  /*3b20*/  FFMA R62, R115, R62, R60 ;  /* 0x0000003e733e7223 */ /* 0x000fc8000000003c */
[----:B------:R-:W-:-:S04]  /*3b30*/  FFMA R62, R116, R63, R62 ;  /* 0x0000003f743e7223 */ /* 0x000fc8000000003e */
[----:B-1----:R-:W-:-:S04]  /*3b40*/  FFMA R56, R117, R56, R62 ;  /* 0x0000003875387223 */ /* 0x002fc8000000003e */
[----:B------:R-:W-:-:S04]  /*3b50*/  FFMA R56, R118, R57, R56 ;  /* 0x0000003976387223 */ /* 0x000fc80000000038 */
        /* <DEDUP_REMOVED lines=42> */
[----:B------:R-:W-:Y:S02]  /*3e00*/  FFMA R4, R176, R4, R10 ;  /* 0x00000004b0047223 */ /* 0x000fe4000000000a */
        /* <DEDUP_REMOVED lines=44> */
[----:B-1----:R-:W-:Y:S01]  /*40d0*/  FFMA R6, R92, R8, R6 ;  /* 0x000000085c067223 */ /* 0x002fe20000000006 */
[----:B0-----:R-:W-:-:S03]  /*40e0*/  IMAD R8, R68, UR4, RZ ;  /* 0x0000000444087c24 */ /* 0x001fc6000f8e02ff */
[----:B------:R-:W-:Y:S01]  /*40f0*/  FFMA R6, R93, R9, R6 ;  /* 0x000000095d067223 */ /* 0x000fe20000000006 */
[----:B------:R-:W-:-:S03]  /*4100*/  IMAD R68, R8, R69, RZ ;  /* 0x0000004508447224 */ /* 0x000fc600078e02ff */
[----:B------:R-:W-:Y:S02]  /*4110*/  FFMA R10, R94, R10, R6 ;  /* 0x0000000a5e0a7223 */ /* 0x000fe40000000006 */
[----:B------:R-:W0:Y:S01]  /*4120*/  LDS.128 R4, [UR22+0x1f0] ;  /* 0x0001f016ff047984 */ /* 0x000e220008000c00 */
[----:B------:R-:W-:Y:S01]  /*4130*/  SHF.R.S32.HI R97, RZ, 0x1f, R68 ;  /* 0x0000001fff617819 */ /* 0x000fe20000011444 */
[----:B------:R-:W-:Y:S01]  /*4140*/  FFMA R10, R95, R11, R10 ;  /* 0x0000000b5f0a7223 */ /* 0x000fe2000000000a */
[----:B------:R-:W-:-:S04]  /*4150*/  IADD3 R68, P0, PT, R68, R183, RZ ;  /* 0x000000b744447210 */ /* 0x000fc80007f1e0ff */
[----:B------:R-:W-:Y:S01]  /*4160*/  LEA.HI.X.SX32 R97, R183, R97, 0x1, P0 ;  /* 0x00000061b7617211 */ /* 0x000fe200000f0eff */
[----:B0-----:R-:W-:-:S04]  /*4170*/  FFMA R4, R196, R4, R10 ;  /* 0x00000004c4047223 */ /* 0x001fc8000000000a */
[----:B------:R-:W-:-:S04]  /*4180*/  FFMA R4, R195, R5, R4 ;  /* 0x00000005c3047223 */ /* 0x000fc80000000004 */
[----:B------:R-:W-:Y:S01]  /*4190*/  FFMA R6, R194, R6, R4 ;  /* 0x00000006c2067223 */ /* 0x000fe20000000004 */
[----:B------:R-:W-:-:S03]  /*41a0*/  LEA R4, P0, R68, UR16, 0x2 ;  /* 0x0000001044047c11 */ /* 0x000fc6000f8010ff */
[----:B------:R-:W-:Y:S01]  /*41b0*/  FFMA R7, R193, R7, R6 ;  /* 0x00000007c1077223 */ /* 0x000fe20000000006 */
[----:B------:R-:W-:-:S05]  /*41c0*/  LEA.HI.X R5, R68, UR17, R97, 0x2, P0 ;  /* 0x0000001144057c11 */ /* 0x000fca00080f1461 */
[----:B------:R0:W2:Y:S02]  /*41d0*/  LDG.E.CONSTANT R4, desc[UR12][R4.64] ;  /* 0x0000000c04047981 */ /* 0x0000a4000c1e9900 */
[----:B0-----:R-:W-:Y:S01]  /*41e0*/  MOV R5, UR10 ;  /* 0x0000000a00057c02 */ /* 0x001fe20008000f00 */
[----:B------:R-:W0:Y:S01]  /*41f0*/  S2R R6, SR_TID.X ;  /* 0x0000000000067919 */ /* 0x000e220000002100 */
[----:B--2---:R-:W-:Y:S01]  /*4200*/  FADD R156, R4, -R7 ;  /* 0x80000007049c7221 */ /* 0x004fe20000000000 */
[----:B------:R-:W-:-:S06]  /*4210*/  MOV R4, UR9 ;  /* 0x0000000900047c02 */ /* 0x000fcc0008000f00 */
[----:B------:R-:W2:Y:S01]  /*4220*/  LDG.E.CONSTANT R4, desc[UR12][R4.64] ;  /* 0x0000000c04047981 */ /* 0x000ea2000c1e9900 */
[----:B0-----:R-:W-:Y:S01]  /*4230*/  ISETP.GT.U32.AND P0, PT, R6, 0x7f, PT ;  /* 0x0000007f0600780c */ /* 0x001fe20003f04070 */
[----:B------:R-:W-:Y:S01]  /*4240*/  BSSY.RECONVERGENT B0, `(.L_x_154) ;  /* 0x0000010000007945 */ /* 0x000fe20003800200 */
[----:B--2---:R-:W-:-:S11]  /*4250*/  FMUL R156, R4, R156 ;  /* 0x0000009c049c7220 */ /* 0x004fd60000400000 */
[----:B------:R-:W-:Y:S05]  /*4260*/  @P0 BRA `(.L_x_155) ;  /* 0x0000000000340947 */ /* 0x000fea0003800000 */
[----:B------:R-:W-:Y:S02]  /*4270*/  SHF.L.U32 R7, R8, 0x7, RZ ;  /* 0x0000000708077819 */ /* 0x000fe400000006ff */
[----:B------:R-:W-:Y:S02]  /*4280*/  ISETP.GT.U32.AND P1, PT, R6, 0x3f, PT ;  /* 0x0000003f0600780c */ /* 0x000fe40003f24070 */
[----:B------:R-:W-:-:S04]  /*4290*/  IADD3 R5, P2, PT, R7, R184, RZ ;  /* 0x000000b807057210 */ /* 0x000fc80007f5e0ff */
[----:B------:R-:W-:Y:S02]  /*42a0*/  LEA.HI.X.SX32 R7, R7, RZ, 0x1, P2 ;  /* 0x000000ff07077211 */ /* 0x000fe400010f0eff */
[----:B------:R-:W-:-:S04]  /*42b0*/  LEA R4, P2, R5, UR18, 0x2 ;  /* 0x0000001205047c11 */ /* 0x000fc8000f8410ff */
[----:B------:R-:W-:-:S05]  /*42c0*/  LEA.HI.X R5, R5, UR19, R7, 0x2, P2 ;  /* 0x0000001305057c11 */ /* 0x000fca00090f1407 */
[----:B------:R-:W2:Y:S04]  /*42d0*/  LDG.E.CONSTANT R7, desc[UR12][R4.64] ;  /* 0x0000000c04077981 */ /* 0x000ea8000c1e9900 */
[----:B------:R-:W3:Y:S01]  /*42e0*/  @!P1 LDG.E.CONSTANT R4, desc[UR12][R4.64+0x100] ;  /* 0x0001000c04049981 */ /* 0x000ee2000c1e9900 */
[----:B------:R-:W-:-:S04]  /*42f0*/  UIADD3 UR4, UPT, UPT, UR5, 0x200, URZ ;  /* 0x0000020005047890 */ /* 0x000fc8000fffe0ff */
[----:B------:R-:W-:-:S06]  /*4300*/  ULEA UR4, UR11, UR4, 0x18 ;  /* 0x000000040b047291 */ /* 0x000fcc000f8ec0ff */
[----:B------:R-:W-:-:S05]  /*4310*/  LEA R6, R6, UR4, 0x2 ;  /* 0x0000000406067c11 */ /* 0x000fca000f8e10ff */
[----:B--2---:R0:W-:Y:S04]  /*4320*/  STS [R6], R7 ;  /* 0x0000000706007388 */ /* 0x0041e80000000800 */
[----:B---3--:R0:W-:Y:S02]  /*4330*/  @!P1 STS [R6+0x100], R4 ;  /* 0x0001000406009388 */ /* 0x0081e40000000800 */
.L_x_155:
[----:B------:R-:W-:Y:S05]  /*4340*/  BSYNC.RECONVERGENT B0 ;  /* 0x0000000000007941 */ /* 0x000fea0003800200 */
.L_x_154:
[----:B------:R-:W-:Y:S01]  /*4350*/  BAR.SYNC.DEFER_BLOCKING 0x0 ;  /* 0x0000000000007b1d */ /* 0x000fe20000010000 */
[----:B------:R-:W-:Y:S01]  /*4360*/  UIADD3 UR9, UP0, UPT, UR9, 0x4, URZ ;  /* 0x0000000409097890 */ /* 0x000fe2000ff1e0ff */
[----:B------:R-:W-:Y:S01]  /*4370*/  IADD3 R183, PT, PT, R183, R69, RZ ;  /* 0x00000045b7b77210 */ /* 0x000fe20007ffe0ff */
[----:B------:R-:W-:Y:S01]  /*4380*/  UIADD3 UR8, UPT, UPT, UR8, 0x1, URZ ;  /* 0x0000000108087890 */ /* 0x000fe2000fffe0ff */
[----:B------:R-:W-:Y:S01]  /*4390*/  IADD3 R184, PT, PT, R184, 0x80, RZ ;  /* 0x00000080b8b87810 */ /* 0x000fe20007ffe0ff */
[----:B------:R-:W-:Y:S02]  /*43a0*/  UIADD3.X UR10, UPT, UPT, URZ, UR10, URZ, UP0, !UPT ;  /* 0x0000000aff0a7290 */ /* 0x000fe400087fe4ff */
[----:B------:R-:W-:Y:S02]  /*43b0*/  UISETP.NE.AND UP0, UPT, UR8, URZ, UPT ;  /* 0x000000ff0800728c */ /* 0x000fe4000bf05270 */
[----:B------:R-:W-:-:S04]  /*43c0*/  UIADD3 UR6, UP1, UPT, UR6, 0x4, URZ ;  /* 0x0000000406067890 */ /* 0x000fc8000ff3e0ff */
[----:B------:R-:W-:Y:S01]  /*43d0*/  UIADD3.X UR7, UPT, UPT, URZ, UR7, URZ, UP1, !UPT ;  /* 0x00000007ff077290 */ /* 0x000fe20008ffe4ff */
[----:B0-----:R-:W0:Y:S04]  /*43e0*/  LDS.128 R4, [UR22+0x1f0] ;  /* 0x0001f016ff047984 */ /* 0x001e280008000c00 */
[----:B------:R-:W1:Y:S04]  /*43f0*/  LDS.128 R52, [UR22+0x90] ;  /* 0x00009016ff347984 */ /* 0x000e680008000c00 */
[----:B------:R-:W2:Y:S04]  /*4400*/  LDS.128 R48, [UR22+0xa0] ;  /* 0x0000a016ff307984 */ /* 0x000ea80008000c00 */
[----:B------:R-:W3:Y:S04]  /*4410*/  LDS.128 R44, [UR22+0xb0] ;  /* 0x0000b016ff2c7984 */ /* 0x000ee80008000c00 */
[----:B------:R-:W4:Y:S04]  /*4420*/  LDS.128 R40, [UR22+0xc0] ;  /* 0x0000c016ff287984 */ /* 0x000f280008000c00 */
[----:B------:R-:W5:Y:S04]  /*4430*/  LDS.128 R36, [UR22+0xd0] ;  /* 0x0000d016ff247984 */ /* 0x000f680008000c00 */
[----:B------:R-:W5:Y:S04]  /*4440*/  LDS.128 R32, [UR22+0xe0] ;  /* 0x0000e016ff207984 */ /* 0x000f680008000c00 */
[----:B------:R-:W5:Y:S04]  /*4450*/  LDS.128 R24, [UR22+0x100] ;  /* 0x00010016ff187984 */ /* 0x000f680008000c00 */
[----:B------:R-:W5:Y:S01]  /*4460*/  LDS.128 R16, [UR22+0x110] ;  /* 0x00011016ff107984 */ /* 0x000f620008000c00 */
[C---:B0-----:R-:W-:Y:S01]  /*4470*/  FFMA R196, R156.reuse, R4, R196 ;  /* 0x000000049cc47223 */ /* 0x041fe200000000c4 */
[C---:B------:R-:W-:Y:S01]  /*4480*/  FFMA R195, R156.reuse, R5, R195 ;  /* 0x000000059cc37223 */ /* 0x040fe200000000c3 */
[C---:B------:R-:W-:Y:S01]  /*4490*/  FFMA R194, R156.reuse, R6, R194 ;  /* 0x000000069cc27223 */ /* 0x040fe200000000c2 */
[C---:B------:R-:W-:Y:S01]  /*44a0*/  FFMA R193, R156.reuse, R7, R193 ;  /* 0x000000079cc17223 */ /* 0x040fe200000000c1 */
[C---:B-1----:R-:W-:Y:S01]  /*44b0*/  FFMA R58, R156.reuse, R52, R66 ;  /* 0x000000349c3a7223 */ /* 0x042fe20000000042 */
[----:B------:R-:W0:Y:S01]  /*44c0*/  LDS.128 R4, [UR22] ;  /* 0x00000016ff047984 */ /* 0x000e220008000c00 */
[C---:B------:R-:W-:Y:S01]  /*44d0*/  FFMA R57, R156.reuse, R53, R67 ;  /* 0x000000359c397223 */ /* 0x040fe20000000043 */
[C---:B------:R-:W-:Y:S01]  /*44e0*/  FFMA R56, R156.reuse, R54, R115 ;  /* 0x000000369c387223 */ /* 0x040fe20000000073 */
[C---:B------:R-:W-:Y:S01]  /*44f0*/  FFMA R55, R156.reuse, R55, R116 ;  /* 0x000000379c377223 */ /* 0x040fe20000000074 */
[C---:B--2---:R-:W-:Y:S01]  /*4500*/  FFMA R54, R156.reuse, R48, R117 ;  /* 0x000000309c367223 */ /* 0x044fe20000000075 */
[C---:B------:R-:W-:Y:S01]  /*4510*/  FFMA R53, R156.reuse, R49, R118 ;  /* 0x000000319c357223 */ /* 0x040fe20000000076 */
[C---:B------:R-:W-:Y:S01]  /*4520*/  FFMA R52, R156.reuse, R50, R119 ;  /* 0x000000329c347223 */ /* 0x040fe20000000077 */
[C---:B------:R-:W-:Y:S01]  /*4530*/  FFMA R51, R156.reuse, R51, R120 ;  /* 0x000000339c337223 */ /* 0x040fe20000000078 */
[C---:B---3--:R-:W-:Y:S01]  /*4540*/  FFMA R50, R156.reuse, R44, R121 ;  /* 0x0000002c9c327223 */ /* 0x048fe20000000079 */
[C---:B------:R-:W-:Y:S01]  /*4550*/  FFMA R49, R156.reuse, R45, R122 ;  /* 0x0000002d9c317223 */ /* 0x040fe2000000007a */
[C---:B------:R-:W-:Y:S01]  /*4560*/  FFMA R48, R156.reuse, R46, R123 ;  /* 0x0000002e9c307223 */ /* 0x040fe2000000007b */
[C---:B------:R-:W-:Y:S01]  /*4570*/  FFMA R47, R156.reuse, R47, R124 ;  /* 0x0000002f9c2f7223 */ /* 0x040fe2000000007c */
[C---:B----4-:R-:W-:Y:S01]  /*4580*/  FFMA R46, R156.reuse, R40, R125 ;  /* 0x000000289c2e7223 */ /* 0x050fe2000000007d */
[C---:B------:R-:W-:Y:S01]  /*4590*/  FFMA R45, R156.reuse, R41, R126 ;  /* 0x000000299c2d7223 */ /* 0x040fe2000000007e */
[C---:B------:R-:W-:Y:S01]  /*45a0*/  FFMA R44, R156.reuse, R42, R127 ;  /* 0x0000002a9c2c7223 */ /* 0x040fe2000000007f */
[C---:B------:R-:W-:Y:S01]  /*45b0*/  FFMA R43, R156.reuse, R43, R128 ;  /* 0x0000002b9c2b7223 */ /* 0x040fe20000000080 */
[C---:B-----5:R-:W-:Y:S01]  /*45c0*/  FFMA R42, R156.reuse, R36, R129 ;  /* 0x000000249c2a7223 */ /* 0x060fe20000000081 */
[C---:B------:R-:W-:Y:S01]  /*45d0*/  FFMA R41, R156.reuse, R37, R130 ;  /* 0x000000259c297223 */ /* 0x040fe20000000082 */
        /* <DEDUP_REMOVED lines=14> */
[C---:B0-----:R-:W-:Y:S01]  /*46c0*/  FFMA R0, R156.reuse, R4, R0 ;  /* 0x000000049c007223 */ /* 0x041fe20000000000 */
[C---:B------:R-:W-:Y:S01]  /*46d0*/  FFMA R96, R156.reuse, R5, R96 ;  /* 0x000000059c607223 */ /* 0x040fe20000000060 */
[C---:B------:R-:W-:Y:S01]  /*46e0*/  FFMA R98, R156.reuse, R6, R98 ;  /* 0x000000069c627223 */ /* 0x040fe20000000062 */
[----:B------:R-:W-:-:S02]  /*46f0*/  FFMA R99, R156, R7, R99 ;  /* 0x000000079c637223 */ /* 0x000fc40000000063 */
[----:B------:R-:W0:Y:S02]  /*4700*/  LDS.128 R4, [UR22+0x10] ;  /* 0x00001016ff047984 */ /* 0x000e240008000c00 */
[C---:B0-----:R-:W-:Y:S01]  /*4710*/  FFMA R100, R156.reuse, R4, R100 ;  /* 0x000000049c647223 */ /* 0x041fe20000000064 */
[C---:B------:R-:W-:Y:S01]  /*4720*/  FFMA R101, R156.reuse, R5, R101 ;  /* 0x000000059c657223 */ /* 0x040fe20000000065 */
[C---:B------:R-:W-:Y:S01]  /*4730*/  FFMA R102, R156.reuse, R6, R102 ;  /* 0x000000069c667223 */ /* 0x040fe20000000066 */
[----:B------:R-:W-:Y:S02]  /*4740*/  FFMA R103, R156, R7, R103 ;  /* 0x000000079c677223 */ /* 0x000fe40000000067 */
[----:B------:R-:W0:Y:S02]  /*4750*/  LDS.128 R4, [UR22+0x200] ;  /* 0x00020016ff047984 */ /* 0x000e240008000c00 */
[----:B0-----:R-:W-:-:S04]  /*4760*/  FFMA R4, R0, R4, RZ ;  /* 0x0000000400047223 */ /* 0x001fc800000000ff */
[----:B------:R-:W-:-:S04]  /*4770*/  FFMA R4, R96, R5, R4 ;  /* 0x0000000560047223 */ /* 0x000fc80000000004 */
[----:B------:R-:W-:-:S04]  /*4780*/  FFMA R4, R98, R6, R4 ;  /* 0x0000000662047223 */ /* 0x000fc80000000004 */
[----:B------:R-:W-:Y:S02]  /*4790*/  FFMA R8, R99, R7, R4 ;  /* 0x0000000763087223 */ /* 0x000fe40000000004 */
[----:B------:R-:W0:Y:S02]  /*47a0*/  LDS.128 R4, [UR22+0x210] ;  /* 0x00021016ff047984 */ /* 0x000e240008000c00 */
[----:B0-----:R-:W-:-:S04]  /*47b0*/  FFMA R4, R100, R4, R8 ;  /* 0x0000000464047223 */ /* 0x001fc80000000008 */
[----:B------:R-:W-:-:S04]  /*47c0*/  FFMA R4, R101, R5, R4 ;  /* 0x0000000565047223 */ /* 0x000fc80000000004 */
[----:B------:R-:W-:-:S04]  /*47d0*/  FFMA R4, R102, R6, R4 ;  /* 0x0000000666047223 */ /* 0x000fc80000000004 */
[----:B------:R-:W-:Y:S02]  /*47e0*/  FFMA R8, R103, R7, R4 ;  /* 0x0000000767087223 */ /* 0x000fe40000000004 */
[----:B------:R-:W0:Y:S02]  /*47f0*/  LDS.128 R4, [UR22+0x20] ;  /* 0x00002016ff047984 */ /* 0x000e240008000c00 */
[C---:B0-----:R-:W-:Y:S01]  /*4800*/  FFMA R104, R156.reuse, R4, R104 ;  /* 0x000000049c687223 */ /* 0x041fe20000000068 */
[C---:B------:R-:W-:Y:S01]  /*4810*/  FFMA R105, R156.reuse, R5, R105 ;  /* 0x000000059c697223 */ /* 0x040fe20000000069 */
[C---:B------:R-:W-:Y:S01]  /*4820*/  FFMA R106, R156.reuse, R6, R106 ;  /* 0x000000069c6a7223 */ /* 0x040fe2000000006a */
        /* <DEDUP_REMOVED lines=112> */
[----:B0-----:R-:W-:Y:S02]  /*4f30*/  FFMA R4, R26, R4, R8 ;  /* 0x000000041a047223 */ /* 0x001fe40000000008 */
[----:B------:R-:W0:Y:S02]  /*4f40*/  LDS.128 R8, [UR22+0x120] ;  /* 0x00012016ff087984 */ /* 0x000e240008000c00 */
[----:B------:R-:W-:-:S04]  /*4f50*/  FFMA R4, R25, R5, R4 ;  /* 0x0000000519047223 */ /* 0x000fc80000000004 */
[----:B------:R-:W-:-:S04]  /*4f60*/  FFMA R4, R24, R6, R4 ;  /* 0x0000000618047223 */ /* 0x000fc80000000004 */
[----:B------:R-:W-:Y:S02]  /*4f70*/  FFMA R12, R19, R7, R4 ;  /* 0x00000007130c7223 */ /* 0x000fe40000000004 */
[----:B------:R-:W1:Y:S01]  /*4f80*/  LDS.128 R4, [UR22+0x320] ;  /* 0x00032016ff047984 */ /* 0x000e620008000c00 */
[C---:B0-----:R-:W-:Y:S01]  /*4f90*/  FFMA R18, R156.reuse, R8, R149 ;  /* 0x000000089c127223 */ /* 0x041fe20000000095 */
[C---:B------:R-:W-:Y:S01]  /*4fa0*/  FFMA R17, R156.reuse, R9, R150 ;  /* 0x000000099c117223 */ /* 0x040fe20000000096 */
[C---:B------:R-:W-:Y:S01]  /*4fb0*/  FFMA R16, R156.reuse, R10, R151 ;  /* 0x0000000a9c107223 */ /* 0x040fe20000000097 */
[----:B------:R-:W-:Y:S01]  /*4fc0*/  FFMA R11, R156, R11, R152 ;  /* 0x0000000b9c0b7223 */ /* 0x000fe20000000098 */
[----:B-1----:R-:W-:Y:S02]  /*4fd0*/  FFMA R4, R18, R4, R12 ;  /* 0x0000000412047223 */ /* 0x002fe4000000000c */
[----:B------:R-:W-:Y:S02]  /*4fe0*/  LDS.128 R12, [UR22+0x330] ;  /* 0x00033016ff0c7984 */ /* 0x000fe40008000c00 */
[----:B------:R-:W-:-:S04]  /*4ff0*/  FFMA R4, R17, R5, R4 ;  /* 0x0000000511047223 */ /* 0x000fc80000000004 */
[----:B------:R-:W-:-:S04]  /*5000*/  FFMA R4, R16, R6, R4 ;  /* 0x0000000610047223 */ /* 0x000fc80000000004 */
[----:B------:R-:W-:Y:S02]  /*5010*/  FFMA R20, R11, R7, R4 ;  /* 0x000000070b147223 */ /* 0x000fe40000000004 */
[----:B------:R-:W0:Y:S02]  /*5020*/  LDS.128 R4, [UR22+0x130] ;  /* 0x00013016ff047984 */ /* 0x000e240008000c00 */
[C---:B0-----:R-:W-:Y:S01]  /*5030*/  FFMA R10, R156.reuse, R4, R153 ;  /* 0x000000049c0a7223 */ /* 0x041fe20000000099 */
[C---:B------:R-:W-:Y:S01]  /*5040*/  FFMA R9, R156.reuse, R5, R154 ;  /* 0x000000059c097223 */ /* 0x040fe2000000009a */
[C---:B------:R-:W-:Y:S01]  /*5050*/  FFMA R8, R156.reuse, R6, R155 ;  /* 0x000000069c087223 */ /* 0x040fe2000000009b */
[----:B------:R-:W-:Y:S01]  /*5060*/  FFMA R7, R156, R7, R157 ;  /* 0x000000079c077223 */ /* 0x000fe2000000009d */
[----:B------:R-:W-:-:S04]  /*5070*/  FFMA R12, R10, R12, R20 ;  /* 0x0000000c0a0c7223 */ /* 0x000fc80000000014 */
        /* <DEDUP_REMOVED lines=39> */
[----:B0-----:R-:W-:-:S02]  /*52f0*/  FFMA R12, R164, R12, R20 ;  /* 0x0000000ca40c7223 */ /* 0x001fc40000000014 */
        /* <DEDUP_REMOVED lines=9> */
[----:B------:R-:W-:Y:S02]  /*5390*/  FFMA R20, R12, R20, R64 ;  /* 0x000000140c147223 */ /* 0x000fe40000000040 */
        /* <DEDUP_REMOVED lines=66> */
[----:B------:R-:W-:Y:S01]  /*57c0*/  FFMA R66, R194, R66, R64 ;  /* 0x00000042c2427223 */ /* 0x000fe20000000040 */
[----:B------:R-:W-:-:S03]  /*57d0*/  LEA R64, P1, R68, UR20, 0x2 ;  /* 0x0000001444407c11 */ /* 0x000fc6000f8210ff */
[----:B------:R-:W-:Y:S01]  /*57e0*/  FFMA R66, R193, R67, R66 ;  /* 0x00000043c1427223 */ /* 0x000fe20000000042 */
[----:B------:R-:W-:-:S05]  /*57f0*/  LEA.HI.X R65, R68, UR21, R97, 0x2, P1 ;  /* 0x0000001544417c11 */ /* 0x000fca00088f1461 */
[----:B------:R2:W-:Y:S01]  /*5800*/  STG.E desc[UR12][R64.64], R66 ;  /* 0x0000004240007986 */ /* 0x0005e2000c10190c */
[----:B------:R-:W-:Y:S06]  /*5810*/  BAR.SYNC.DEFER_BLOCKING 0x0 ;  /* 0x0000000000007b1d */ /* 0x000fec0000010000 */
[----:B------:R-:W-:Y:S05]  /*5820*/  BRA.U UP0, `(.L_x_156) ;  /* 0xffffffd5002c7547 */ /* 0x000fea000b83ffff */
.L_x_151:
[----:B------:R-:W3:Y:S04]  /*5830*/  LDL.LU.64 R120, [R1+0x320] ;  /* 0x0003200001787983 */ /* 0x000ee80000300a00 */
[----:B------:R-:W4:Y:S04]  /*5840*/  LDL.LU.64 R118, [R1+0x318] ;  /* 0x0003180001767983 */ /* 0x000f280000300a00 */
[----:B------:R-:W4:Y:S04]  /*5850*/  LDL.LU.64 R116, [R1+0x310] ;  /* 0x0003100001747983 */ /* 0x000f280000300a00 */
[----:B------:R-:W4:Y:S04]  /*5860*/  LDL.LU.64 R114, [R1+0x308] ;  /* 0x0003080001727983 */ /* 0x000f280000300a00 */
[----:B------:R-:W4:Y:S04]  /*5870*/  LDL.LU.64 R70, [R1+0x300] ;  /* 0x0003000001467983 */ /* 0x000f280000300a00 */
[----:B------:R-:W4:Y:S04]  /*5880*/  LDL.LU.64 R68, [R1+0x2f8] ;  /* 0x0002f80001447983 */ /* 0x000f280000300a00 */
[----:B--2---:R-:W2:Y:S04]  /*5890*/  LDL.LU.64 R66, [R1+0x2f0] ;  /* 0x0002f00001427983 */ /* 0x004ea80000300a00 */
[----:B------:R-:W2:Y:S04]  /*58a0*/  LDL.LU.64 R64, [R1+0x2e8] ;  /* 0x0002e80001407983 */ /* 0x000ea80000300a00 */
[----:B-----5:R-:W2:Y:S04]  /*58b0*/  LDL.LU.64 R184, [R1+0x2e0] ;  /* 0x0002e00001b87983 */ /* 0x020ea80000300a00 */
[----:B------:R-:W2:Y:S04]  /*58c0*/  LDL.LU.64 R182, [R1+0x2d8] ;  /* 0x0002d80001b67983 */ /* 0x000ea80000300a00 */
        /* <DEDUP_REMOVED lines=18> */
[----:B---3--:R0:W-:Y:S04]  /*59f0*/  STG.E desc[UR12][R120.64], R0 ;  /* 0x0000000078007986 */ /* 0x0081e8000c10190c */
[----:B----4-:R1:W-:Y:S04]  /*5a00*/  STG.E desc[UR12][R118.64], R96 ;  /* 0x0000006076007986 */ /* 0x0103e8000c10190c */
[----:B------:R3:W-:Y:S04]  /*5a10*/  STG.E desc[UR12][R116.64], R98 ;  /* 0x0000006274007986 */ /* 0x0007e8000c10190c */
[----:B0-----:R-:W4:Y:S04]  /*5a20*/  LDL.LU.64 R120, [R1+0x240] ;  /* 0x0002400001787983 */ /* 0x001f280000300a00 */
[----:B-1----:R-:W4:Y:S04]  /*5a30*/  LDL.LU.64 R118, [R1+0x238] ;  /* 0x0002380001767983 */ /* 0x002f280000300a00 */
[----:B------:R0:W-:Y:S04]  /*5a40*/  STG.E desc[UR12][R114.64], R99 ;  /* 0x0000006372007986 */ /* 0x0001e8000c10190c */
[----:B---3--:R-:W3:Y:S04]  /*5a50*/  LDL.LU.64 R116, [R1+0x230] ;  /* 0x0002300001747983 */ /* 0x008ee80000300a00 */
[----:B------:R-:W-:Y:S04]  /*5a60*/  STG.E desc[UR12][R70.64], R100 ;  /* 0x0000006446007986 */ /* 0x000fe8000c10190c */
[----:B0-----:R-:W3:Y:S04]  /*5a70*/  LDL.LU.64 R114, [R1+0x228] ;  /* 0x0002280001727983 */ /* 0x001ee80000300a00 */
[----:B------:R0:W-:Y:S04]  /*5a80*/  STG.E desc[UR12][R68.64], R101 ;  /* 0x0000006544007986 */ /* 0x0001e8000c10190c */
[----:B--2---:R1:W-:Y:S04]  /*5a90*/  STG.E desc[UR12][R66.64], R102 ;  /* 0x0000006642007986 */ /* 0x0043e8000c10190c */
[----:B------:R2:W-:Y:S04]  /*5aa0*/  STG.E desc[UR12][R64.64], R103 ;  /* 0x0000006740007986 */ /* 0x0005e8000c10190c */
[----:B0-----:R-:W3:Y:S04]  /*5ab0*/  LDL.LU.64 R100, [R1+0x220] ;  /* 0x0002200001647983 */ /* 0x001ee80000300a00 */
[----:B------:R-:W3:Y:S04]  /*5ac0*/  LDL.LU.64 R98, [R1+0x218] ;  /* 0x0002180001627983 */ /* 0x000ee80000300a00 */
[----:B------:R-:W3:Y:S04]  /*5ad0*/  LDL.LU.64 R96, [R1+0x210] ;  /* 0x0002100001607983 */ /* 0x000ee80000300a00 */
[----:B------:R-:W3:Y:S04]  /*5ae0*/  LDL.LU.64 R70, [R1+0x208] ;  /* 0x0002080001467983 */ /* 0x000ee80000300a00 */
[----:B------:R-:W3:Y:S04]  /*5af0*/  LDL.LU.64 R68, [R1+0x200] ;  /* 0x0002000001447983 */ /* 0x000ee80000300a00 */
[----:B-1----:R-:W3:Y:S04]  /*5b00*/  LDL.LU.64 R66, [R1+0x1f8] ;  /* 0x0001f80001427983 */ /* 0x002ee80000300a00 */
[----:B--2---:R-:W2:Y:S04]  /*5b10*/  LDL.LU.64 R64, [R1+0x1f0] ;  /* 0x0001f00001407983 */ /* 0x004ea80000300a00 */
        /* <DEDUP_REMOVED lines=11> */
[----:B------:R0:W-:Y:S04]  /*5bd0*/  STG.E desc[UR12][R138.64], R165 ;  /* 0x000000a58a007986 */ /* 0x0001e8000c10190c */
[----:B------:R1:W-:Y:S04]  /*5be0*/  STG.E desc[UR12][R136.64], R178 ;  /* 0x000000b288007986 */ /* 0x0003e8000c10190c */
[----:B------:R1:W-:Y:S04]  /*5bf0*/  STG.E desc[UR12][R134.64], R175 ;  /* 0x000000af86007986 */ /* 0x0003e8000c10190c */
[----:B0-----:R-:W2:Y:S04]  /*5c00*/  LDL.LU.64 R138, [R1+0x1e8] ;  /* 0x0001e800018a7983 */ /* 0x001ea80000300a00 */
[----:B-1----:R-:W2:Y:S04]  /*5c10*/  LDL.LU.64 R136, [R1+0x1e0] ;  /* 0x0001e00001887983 */ /* 0x002ea80000300a00 */
[----:B------:R0:W-:Y:S04]  /*5c20*/  STG.E desc[UR12][R132.64], R110 ;  /* 0x0000006e84007986 */ /* 0x0001e8000c10190c */
[----:B------:R-:W2:Y:S04]  /*5c30*/  LDL.LU.64 R134, [R1+0x1d8] ;  /* 0x0001d80001867983 */ /* 0x000ea80000300a00 */
[----:B------:R1:W-:Y:S04]  /*5c40*/  STG.E desc[UR12][R130.64], R111 ;  /* 0x0000006f82007986 */ /* 0x0003e8000c10190c */
[----:B0-----:R-:W2:Y:S04]  /*5c50*/  LDL.LU.64 R132, [R1+0x1d0] ;  /* 0x0001d00001847983 */ /* 0x001ea80000300a00 */
[----:B------:R0:W-:Y:S04]  /*5c60*/  STG.E desc[UR12][R128.64], R73 ;  /* 0x0000004980007986 */ /* 0x0001e8000c10190c */
[----:B-1----:R-:W2:Y:S04]  /*5c70*/  LDL.LU.64 R130, [R1+0x1c8] ;  /* 0x0001c80001827983 */ /* 0x002ea80000300a00 */
[----:B------:R1:W-:Y:S04]  /*5c80*/  STG.E desc[UR12][R126.64], R74 ;  /* 0x0000004a7e007986 */ /* 0x0003e8000c10190c */
[----:B0-----:R-:W2:Y:S04]  /*5c90*/  LDL.LU.64 R128, [R1+0x1c0] ;  /* 0x0001c00001807983 */ /* 0x001ea80000300a00 */
[----:B------:R0:W-:Y:S04]  /*5ca0*/  STG.E desc[UR12][R124.64], R75 ;  /* 0x0000004b7c007986 */ /* 0x0001e8000c10190c */
[----:B-1----:R-:W2:Y:S04]  /*5cb0*/  LDL.LU.64 R126, [R1+0x1b8] ;  /* 0x0001b800017e7983 */ /* 0x002ea80000300a00 */
[----:B------:R1:W-:Y:S04]  /*5cc0*/  STG.E desc[UR12][R122.64], R112 ;  /* 0x000000707a007986 */ /* 0x0003e8000c10190c */
[----:B0-----:R-:W2:Y:S04]  /*5cd0*/  LDL.LU.64 R124, [R1+0x1b0] ;  /* 0x0001b000017c7983 */ /* 0x001ea80000300a00 */
[----:B-1----:R-:W2:Y:S04]  /*5ce0*/  LDL.LU.64 R122, [R1+0x1a8] ;  /* 0x0001a800017a7983 */ /* 0x002ea80000300a00 */
[----:B----4-:R0:W-:Y:S04]  /*5cf0*/  STG.E desc[UR12][R120.64], R62 ;  /* 0x0000003e78007986 */ /* 0x0101e8000c10190c */
[----:B------:R1:W-:Y:S04]  /*5d00*/  STG.E desc[UR12][R118.64], R72 ;  /* 0x0000004876007986 */ /* 0x0003e8000c10190c */
[----:B0-----:R-:W4:Y:S04]  /*5d10*/  LDL.LU.64 R120, [R1+0x1a0] ;  /* 0x0001a00001787983 */ /* 0x001f280000300a00 */
[----:B---3--:R0:W-:Y:S04]  /*5d20*/  STG.E desc[UR12][R116.64], R63 ;  /* 0x0000003f74007986 */ /* 0x0081e8000c10190c */
[----:B-1----:R-:W3:Y:S04]  /*5d30*/  LDL.LU.64 R118, [R1+0x198] ;  /* 0x0001980001767983 */ /* 0x002ee80000300a00 */
[----:B------:R1:W-:Y:S04]  /*5d40*/  STG.E desc[UR12][R114.64], R180 ;  /* 0x000000b472007986 */ /* 0x0003e8000c10190c */
[----:B0-----:R-:W3:Y:S04]  /*5d50*/  LDL.LU.64 R116, [R1+0x190] ;  /* 0x0001900001747983 */ /* 0x001ee80000300a00 */
[----:B-1----:R-:W3:Y:S04]  /*5d60*/  LDL.LU.64 R114, [R1+0x188] ;  /* 0x0001880001727983 */ /* 0x002ee80000300a00 */
[----:B------:R-:W3:Y:S04]  /*5d70*/  LDL.LU.64 R112, [R1+0x180] ;  /* 0x0001800001707983 */ /* 0x000ee80000300a00 */
[----:B------:R-:W3:Y:S04]  /*5d80*/  LDL.LU.64 R110, [R1+0x178] ;  /* 0x00017800016e7983 */ /* 0x000ee80000300a00 */
[----:B------:R-:W3:Y:S04]  /*5d90*/  LDL.LU.64 R108, [R1+0x170] ;  /* 0x00017000016c7983 */ /* 0x000ee80000300a00 */
[----:B------:R-:W3:Y:S04]  /*5da0*/  LDL.LU.64 R106, [R1+0x168] ;  /* 0x00016800016a7983 */ /* 0x000ee80000300a00 */
[----:B------:R-:W3:Y:S04]  /*5db0*/  LDL.LU.64 R104, [R1+0x160] ;  /* 0x0001600001687983 */ /* 0x000ee80000300a00 */
[----:B------:R0:W-:Y:S04]  /*5dc0*/  STG.E desc[UR12][R100.64], R61 ;  /* 0x0000003d64007986 */ /* 0x0001e8000c10190c */
[----:B------:R-:W3:Y:S04]  /*5dd0*/  LDL.LU.64 R102, [R1+0x158] ;  /* 0x0001580001667983 */ /* 0x000ee80000300a00 */
[----:B------:R1:W-:Y:S04]  /*5de0*/  STG.E desc[UR12][R98.64], R60 ;  /* 0x0000003c62007986 */ /* 0x0003e8000c10190c */
[----:B0-----:R-:W3:Y:S04]  /*5df0*/  LDL.LU.64 R100, [R1+0x150] ;  /* 0x0001500001647983 */ /* 0x001ee80000300a00 */
[----:B------:R0:W-:Y:S04]  /*5e00*/  STG.E desc[UR12][R96.64], R59 ;  /* 0x0000003b60007986 */ /* 0x0001e8000c10190c */
[----:B-1----:R-:W3:Y:S04]  /*5e10*/  LDL.LU.64 R98, [R1+0x148] ;  /* 0x0001480001627983 */ /* 0x002ee80000300a00 */
[----:B------:R1:W-:Y:S04]  /*5e20*/  STG.E desc[UR12][R70.64], R177 ;  /* 0x000000b146007986 */ /* 0x0003e8000c10190c */
[----:B0-----:R-:W3:Y:S04]  /*5e30*/  LDL.LU.64 R96, [R1+0x140] ;  /* 0x0001400001607983 */ /* 0x001ee80000300a00 */
[----:B------:R-:W3:Y:S04]  /*5e40*/  LDL.LU.64 R74, [R1+0x138] ;  /* 0x00013800014a7983 */ /* 0x000ee80000300a00 */
[----:B------:R-:W3:Y:S04]  /*5e50*/  LDL.LU.64 R72, [R1+0x130] ;  /* 0x0001300001487983 */ /* 0x000ee80000300a00 */
[----:B------:R0:W-:Y:S04]  /*5e60*/  STG.E desc[UR12][R68.64], R58 ;  /* 0x0000003a44007986 */ /* 0x0001e8000c10190c */
[----:B-1----:R-:W3:Y:S04]  /*5e70*/  LDL.LU.64 R70, [R1+0x128] ;  /* 0x0001280001467983 */ /* 0x002ee80000300a00 */
[----:B------:R1:W-:Y:S04]  /*5e80*/  STG.E desc[UR12][R66.64], R57 ;  /* 0x0000003942007986 */ /* 0x0003e8000c10190c */
[----:B0-----:R-:W3:Y:S04]  /*5e90*/  LDL.LU.64 R68, [R1+0x120] ;  /* 0x0001200001447983 */ /* 0x001ee80000300a00 */
[----:B--2---:R0:W-:Y:S04]  /*5ea0*/  STG.E desc[UR12][R64.64], R56 ;  /* 0x0000003840007986 */ /* 0x0041e8000c10190c */
[----:B-1----:R-:W2:Y:S04]  /*5eb0*/  LDL.LU.64 R66, [R1+0x118] ;  /* 0x0001180001427983 */ /* 0x002ea80000300a00 */
[----:B0-----:R-:W2:Y:S04]  /*5ec0*/  LDL.LU.64 R64, [R1+0x110] ;  /* 0x0001100001407983 */ /* 0x001ea80000300a00 */
[----:B------:R-:W2:Y:S04]  /*5ed0*/  LDL.LU.64 R62, [R1+0x108] ;  /* 0x00010800013e7983 */ /* 0x000ea80000300a00 */
[----:B------:R-:W2:Y:S04]  /*5ee0*/  LDL.LU.64 R60, [R1+0x100] ;  /* 0x00010000013c7983 */ /* 0x000ea80000300a00 */
[----:B------:R-:W2:Y:S04]  /*5ef0*/  LDL.LU.64 R58, [R1+0xf8] ;  /* 0x0000f800013a7983 */ /* 0x000ea80000300a00 */
        /* <DEDUP_REMOVED lines=9> */
[----:B----4-:R-:W-:Y:S04]  /*5f90*/  STG.E desc[UR12][R120.64], R46 ;  /* 0x0000002e78007986 */ /* 0x010fe8000c10190c */
[----:B---3--:R-:W-:Y:S04]  /*5fa0*/  STG.E desc[UR12][R118.64], R45 ;  /* 0x0000002d76007986 */ /* 0x008fe8000c10190c */
[----:B------:R-:W-:Y:S04]  /*5fb0*/  STG.E desc[UR12][R116.64], R44 ;  /* 0x0000002c74007986 */ /* 0x000fe8000c10190c */
[----:B------:R-:W-:Y:S04]  /*5fc0*/  STG.E desc[UR12][R114.64], R43 ;  /* 0x0000002b72007986 */ /* 0x000fe8000c10190c */
[----:B------:R-:W-:Y:S04]  /*5fd0*/  STG.E desc[UR12][R112.64], R42 ;  /* 0x0000002a70007986 */ /* 0x000fe8000c10190c */
[----:B------:R-:W-:Y:S04]  /*5fe0*/  STG.E desc[UR12][R110.64], R41 ;  /* 0x000000296e007986 */ /* 0x000fe8000c10190c */
[----:B------:R-:W-:Y:S04]  /*5ff0*/  STG.E desc[UR12][R108.64], R40 ;  /* 0x000000286c007986 */ /* 0x000fe8000c10190c */
[----:B------:R0:W-:Y:S04]  /*6000*/  STG.E desc[UR12][R106.64], R39 ;  /* 0x000000276a007986 */ /* 0x0001e8000c10190c */
[----:B------:R1:W-:Y:S04]  /*6010*/  STG.E desc[UR12][R104.64], R38 ;  /* 0x0000002668007986 */ /* 0x0003e8000c10190c */
[----:B0-----:R-:W3:Y:S04]  /*6020*/  LDL.LU.64 R106, [R1+0xf0] ;  /* 0x0000f000016a7983 */ /* 0x001ee80000300a00 */
[----:B------:R0:W-:Y:S04]  /*6030*/  STG.E desc[UR12][R102.64], R37 ;  /* 0x0000002566007986 */ /* 0x0001e8000c10190c */
[----:B-1----:R-:W4:Y:S04]  /*6040*/  LDL.LU.64 R104, [R1+0xe8] ;  /* 0x0000e80001687983 */ /* 0x002f280000300a00 */
[----:B------:R1:W-:Y:S04]  /*6050*/  STG.E desc[UR12][R100.64], R36 ;  /* 0x0000002464007986 */ /* 0x0003e8000c10190c */
[----:B0-----:R-:W4:Y:S04]  /*6060*/  LDL.LU.64 R102, [R1+0xe0] ;  /* 0x0000e00001667983 */ /* 0x001f280000300a00 */
        /* <DEDUP_REMOVED lines=12> */
[----:B--2---:R0:W-:Y:S04]  /*6130*/  STG.E desc[UR12][R66.64], R29 ;  /* 0x0000001d42007986 */ /* 0x0041e8000c10190c */
[----:B-1----:R-:W2:Y:S04]  /*6140*/  LDL.LU.64 R68, [R1+0xa8] ;  /* 0x0000a80001447983 */ /* 0x002ea80000300a00 */
        /* <DEDUP_REMOVED lines=8> */
[----:B0-----:R-:W2:Y:S04]  /*61d0*/  LDL.LU.64 R58, [R1+0x80] ;  /* 0x00008000013a7983 */ /* 0x001ea80000300a00 */
        /* <DEDUP_REMOVED lines=15> */
[----:B------:R-:W2:Y:S04]  /*62d0*/  LDL.LU.64 R26, [R1] ;  /* 0x00000000011a7983 */ /* 0x000ea80000300a00 */
[----:B---3--:R-:W-:Y:S04]  /*62e0*/  STG.E desc[UR12][R106.64], R24 ;  /* 0x000000186a007986 */ /* 0x008fe8000c10190c */
[----:B----4-:R-:W-:Y:S04]  /*62f0*/  STG.E desc[UR12][R104.64], R19 ;  /* 0x0000001368007986 */ /* 0x010fe8000c10190c */
[----:B------:R-:W-:Y:S04]  /*6300*/  STG.E desc[UR12][R102.64], R18 ;  /* 0x0000001266007986 */ /* 0x000fe8000c10190c */
[----:B------:R-:W-:Y:S04]  /*6310*/  STG.E desc[UR12][R100.64], R17 ;  /* 0x0000001164007986 */ /* 0x000fe8000c10190c */
[----:B------:R-:W-:Y:S04]  /*6320*/  STG.E desc[UR12][R98.64], R16 ;  /* 0x0000001062007986 */ /* 0x000fe8000c10190c */
[----:B------:R-:W-:Y:S04]  /*6330*/  STG.E desc[UR12][R96.64], R11 ;  /* 0x0000000b60007986 */ /* 0x000fe8000c10190c */
[----:B------:R-:W-:Y:S04]  /*6340*/  STG.E desc[UR12][R74.64], R10 ;  /* 0x0000000a4a007986 */ /* 0x000fe8000c10190c */
[----:B------:R-:W-:Y:S04]  /*6350*/  STG.E desc[UR12][R72.64], R9 ;  /* 0x0000000948007986 */ /* 0x000fe8000c10190c */
[----:B------:R-:W-:Y:S04]  /*6360*/  STG.E desc[UR12][R70.64], R8 ;  /* 0x0000000846007986 */ /* 0x000fe8000c10190c */
[----:B--2---:R-:W-:Y:S04]  /*6370*/  STG.E desc[UR12][R68.64], R7 ;  /* 0x0000000744007986 */ /* 0x004fe8000c10190c */
        /* <DEDUP_REMOVED lines=49> */
.L_x_157:
        /* <DEDUP_REMOVED lines=15> */
.L_x_174:


//--------------------- .nv.shared._Z23fused_gdn_gating_kernelI13__nv_bfloat16EvPKT_S3_PKfS5_PS1_S6_ii --------------------------
	.section	.nv.shared._Z23fused_gdn_gating_kernelI13__nv_bfloat16EvPKT_S3_PKfS5_PS1_S6_ii,"aw",@nobits
	.sectionflags	@""
	.align	16
	.zero		1024


//--------------------- .nv.shared.reserved.0     --------------------------
	.section	.nv.shared.reserved.0,"aw",@nobits
	.weak		__nv_reservedSMEM_offset_0_alias
	.size		__nv_reservedSMEM_offset_0_alias, 0, 64
	.other		__nv_reservedSMEM_offset_0_alias,@"STO_CUDA_RESERVED_SHARED STV_DEFAULT"
__nv_reservedSMEM_offset_0_alias:
	.zero		0
	.zero		64


//--------------------- .nv.shared._Z23fused_gdn_gating_kernelI6__halfEvPKT_S3_PKfS5_PS1_S6_ii --------------------------
	.section	.nv.shared._Z23fused_gdn_gating_kernelI6__halfEvPKT_S3_PKfS5_PS1_S6_ii,"aw",@nobits
	.sectionflags	@""
	.align	16
	.zero		1024


//--------------------- .nv.shared._Z22save_conv_state_kernelI13__nv_bfloat16EvPKT_PS1_iiii --------------------------
	.section	.nv.shared._Z22save_conv_state_kernelI13__nv_bfloat16EvPKT_PS1_iiii,"aw",@nobits
	.sectionflags	@""
	.align	16
	.zero		1024


//--------------------- .nv.shared._Z25causal_conv1d_full_kernelI13__nv_bfloat16EvPKT_S3_PS1_iiii --------------------------
	.section	.nv.shared._Z25causal_conv1d_full_kernelI13__nv_bfloat16EvPKT_S3_PS1_iiii,"aw",@nobits
	.sectionflags	@""
	.align	16
	.zero		1024


//--------------------- .nv.shared._Z22save_conv_state_kernelI6__halfEvPKT_PS1_iiii --------------------------
	.section	.nv.shared._Z22save_conv_state_kernelI6__halfEvPKT_PS1_iiii,"aw",@nobits
	.sectionflags	@""
	.align	16
	.zero		1024


//--------------------- .nv.shared._Z25causal_conv1d_full_kernelI6__halfEvPKT_S3_PS1_iiii --------------------------
	.section	.nv.shared._Z25causal_conv1d_full_kernelI6__halfEvPKT_S3_PS1_iiii,"aw",@nobits
	.sectionflags	@""
	.align	16
	.zero		1024


//--------------------- .nv.shared._Z27causal_conv1d_update_kernelI13__nv_bfloat16EvPKT_S3_PS1_S4_iii --------------------------
	.section	.nv.shared._Z27causal_conv1d_update_kernelI13__nv_bfloat16EvPKT_S3_PS1_S4_iii,"aw",@nobits
	.sectionflags	@""
	.align	16
	.zero		1024


//--------------------- .nv.shared._Z27causal_conv1d_update_kernelI6__halfEvPKT_S3_PS1_S4_iii --------------------------
	.section	.nv.shared._Z27causal_conv1d_update_kernelI6__halfEvPKT_S3_PS1_S4_iii,"aw",@nobits
	.sectionflags	@""
	.align	16
	.zero		1024


//--------------------- .nv.shared._Z43gated_delta_rule_recurrence_kernel_fallbackILi64ELi256EEvPKfS1_S1_S1_S1_PfS2_iii --------------------------
	.section	.nv.shared._Z43gated_delta_rule_recurrence_kernel_fallbackILi64ELi256EEvPKfS1_S1_S1_S1_PfS2_iii,"aw",@nobits
	.sectionflags	@""
	.align	16
	.zero		1024


//--------------------- .nv.shared._Z40gated_delta_rule_recurrence_kernel_tiledILi64ELi64EEvPKfS1_S1_S1_S1_PfS2_ii --------------------------
	.section	.nv.shared._Z40gated_delta_rule_recurrence_kernel_tiledILi64ELi64EEvPKfS1_S1_S1_S1_PfS2_ii,"aw",@nobits
	.sectionflags	@""
	.align	16
.nv.shared._Z40gated_delta_rule_recurrence_kernel_tiledILi64ELi64EEvPKfS1_S1_S1_S1_PfS2_ii:
	.zero		1536


//--------------------- .nv.shared._Z40gated_delta_rule_recurrence_kernel_tiledILi128ELi64EEvPKfS1_S1_S1_S1_PfS2_ii --------------------------
	.section	.nv.shared._Z40gated_delta_rule_recurrence_kernel_tiledILi128ELi64EEvPKfS1_S1_S1_S1_PfS2_ii,"aw",@nobits
	.sectionflags	@""
	.align	16
.nv.shared._Z40gated_delta_rule_recurrence_kernel_tiledILi128ELi64EEvPKfS1_S1_S1_S1_PfS2_ii:
	.zero		2048


//--------------------- .nv.constant0._Z23fused_gdn_gating_kernelI13__nv_bfloat16EvPKT_S3_PKfS5_PS1_S6_ii --------------------------
	.section	.nv.constant0._Z23fused_gdn_gating_kernelI13__nv_bfloat16EvPKT_S3_PKfS5_PS1_S6_ii,"a",@progbits
	.sectionflags	@""
	.align	4
.nv.constant0._Z23fused_gdn_gating_kernelI13__nv_bfloat16EvPKT_S3_PKfS5_PS1_S6_ii:
	.zero		952


//--------------------- .nv.constant0._Z23fused_gdn_gating_kernelI6__halfEvPKT_S3_PKfS5_PS1_S6_ii --------------------------
	.section	.nv.constant0._Z23fused_gdn_gating_kernelI6__halfEvPKT_S3_PKfS5_PS1_S6_ii,"a",@progbits
	.sectionflags	@""
	.align	4
.nv.constant0._Z23fused_gdn_gating_kernelI6__halfEvPKT_S3_PKfS5_PS1_S6_ii:
	.zero		952


//--------------------- .nv.constant0._Z22save_conv_state_kernelI13__nv_bfloat16EvPKT_PS1_iiii --------------------------
	.section	.nv.constant0._Z22save_conv_state_kernelI13__nv_bfloat16EvPKT_PS1_iiii,"a",@progbits
	.sectionflags	@""
	.align	4
.nv.constant0._Z22save_conv_state_kernelI13__nv_bfloat16EvPKT_PS1_iiii:
	.zero		928


//--------------------- .nv.constant0._Z25causal_conv1d_full_kernelI13__nv_bfloat16EvPKT_S3_PS1_iiii --------------------------
	.section	.nv.constant0._Z25causal_conv1d_full_kernelI13__nv_bfloat16EvPKT_S3_PS1_iiii,"a",@progbits
	.sectionflags	@""
	.align	4
.nv.constant0._Z25causal_conv1d_full_kernelI13__nv_bfloat16EvPKT_S3_PS1_iiii:
	.zero		936


//--------------------- .nv.constant0._Z22save_conv_state_kernelI6__halfEvPKT_PS1_iiii --------------------------
	.section	.nv.constant0._Z22save_conv_state_kernelI6__halfEvPKT_PS1_iiii,"a",@progbits
	.sectionflags	@""
	.align	4
.nv.constant0._Z22save_conv_state_kernelI6__halfEvPKT_PS1_iiii:
	.zero		928


//--------------------- .nv.constant0._Z25causal_conv1d_full_kernelI6__halfEvPKT_S3_PS1_iiii --------------------------
	.section	.nv.constant0._Z25causal_conv1d_full_kernelI6__halfEvPKT_S3_PS1_iiii,"a",@progbits
	.sectionflags	@""
	.align	4
.nv.constant0._Z25causal_conv1d_full_kernelI6__halfEvPKT_S3_PS1_iiii:
	.zero		936


//--------------------- .nv.constant0._Z27causal_conv1d_update_kernelI13__nv_bfloat16EvPKT_S3_PS1_S4_iii --------------------------
	.section	.nv.constant0._Z27causal_conv1d_update_kernelI13__nv_bfloat16EvPKT_S3_PS1_S4_iii,"a",@progbits
	.sectionflags	@""
	.align	4
.nv.constant0._Z27causal_conv1d_update_kernelI13__nv_bfloat16EvPKT_S3_PS1_S4_iii:
	.zero		940


//--------------------- .nv.constant0._Z27causal_conv1d_update_kernelI6__halfEvPKT_S3_PS1_S4_iii --------------------------
	.section	.nv.constant0._Z27causal_conv1d_update_kernelI6__halfEvPKT_S3_PS1_S4_iii,"a",@progbits
	.sectionflags	@""
	.align	4
.nv.constant0._Z27causal_conv1d_update_kernelI6__halfEvPKT_S3_PS1_S4_iii:
	.zero		940


//--------------------- .nv.constant0._Z43gated_delta_rule_recurrence_kernel_fallbackILi64ELi256EEvPKfS1_S1_S1_S1_PfS2_iii --------------------------
	.section	.nv.constant0._Z43gated_delta_rule_recurrence_kernel_fallbackILi64ELi256EEvPKfS1_S1_S1_S1_PfS2_iii,"a",@progbits
	.sectionflags	@""
	.align	4
.nv.constant0._Z43gated_delta_rule_recurrence_kernel_fallbackILi64ELi256EEvPKfS1_S1_S1_S1_PfS2_iii:
	.zero		964


//--------------------- .nv.constant0._Z40gated_delta_rule_recurrence_kernel_tiledILi64ELi64EEvPKfS1_S1_S1_S1_PfS2_ii --------------------------
	.section	.nv.constant0._Z40gated_delta_rule_recurrence_kernel_tiledILi64ELi64EEvPKfS1_S1_S1_S1_PfS2_ii,"a",@progbits
	.sectionflags	@""
	.align	4
.nv.constant0._Z40gated_delta_rule_recurrence_kernel_tiledILi64ELi64EEvPKfS1_S1_S1_S1_PfS2_ii:
	.zero		960


//--------------------- .nv.constant0._Z40gated_delta_rule_recurrence_kernel_tiledILi128ELi64EEvPKfS1_S1_S1_S1_PfS2_ii --------------------------
	.section	.nv.constant0._Z40gated_delta_rule_recurrence_kernel_tiledILi128ELi64EEvPKfS1_S1_S1_S1_PfS2_ii,"a",@progbits
	.sectionflags	@""
	.align	4
.nv.constant0._Z40gated_delta_rule_recurrence_kernel_tiledILi128ELi64EEvPKfS1_S1_S1_S1_PfS2_ii:
	.zero		960


//--------------------- SYMBOLS --------------------------

	.type		.nv.reservedSmem.offset0,@object
	.size		.nv.reservedSmem.offset0,0x4
	.type		.nv.reservedSmem.cap,@object
	.size		.nv.reservedSmem.cap,0x4
